	.target	sm_80

	.elftype	@"ET_EXEC"


//--------------------- .note.nv.tkinfo           --------------------------
	.section	.note.nv.tkinfo,"",@"SHT_NOTE"
	.sectionflags	@"SHF_NOTE_NV_TKINFO"
	.tkinfo
        /*0018*/ 	.word	0x00000002
        /*0030*/ 	.string	""
        /*0030*/ 	.string	"ptxas"
        /*0030*/ 	.string	"Cuda compilation tools, release 13.0, V13.0.88"
        /*0030*/ 	.string	"Build cuda_13.0.r13.0/compiler.36424714_0"
        /*0030*/ 	.string	"-arch sm_80 -m 64 "



//--------------------- .note.nv.cuinfo           --------------------------
	.section	.note.nv.cuinfo,"",@"SHT_NOTE"
	.sectionflags	@"SHF_NOTE_NV_CUINFO"
        /*0018*/ 	.short	0x0002
        /*001a*/ 	.short	0x0050
        /*001c*/ 	.short	0x0082
	.zero		2


//--------------------- .nv.info                  --------------------------
	.section	.nv.info,"",@"SHT_CUDA_INFO"
	.align	4


	//----- nvinfo : EIATTR_REGCOUNT
	.align		4
        /*0000*/ 	.byte	0x04, 0x2f
        /*0002*/ 	.short	(.L_12 - .L_11)
	.align		4
.L_11:
        /*0004*/ 	.word	index@(_ZN5flash25flash_bwd_dot_do_o_kernelILb1E23Flash_bwd_kernel_traitsILi128ELi64ELi128ELi8ELi2ELi4ELi2ELb0ELb0EN7cutlass10bfloat16_tE19Flash_kernel_traitsILi128ELi64ELi128ELi8ES3_EEEEvNS_16Flash_bwd_paramsE)
        /*0008*/ 	.word	0x00000031


	//----- nvinfo : EIATTR_FRAME_SIZE
	.align		4
.L_12:
        /*000c*/ 	.byte	0x04, 0x11
        /*000e*/ 	.short	(.L_14 - .L_13)
	.align		4
.L_13:
        /*0010*/ 	.word	index@(_ZN5flash25flash_bwd_dot_do_o_kernelILb1E23Flash_bwd_kernel_traitsILi128ELi64ELi128ELi8ELi2ELi4ELi2ELb0ELb0EN7cutlass10bfloat16_tE19Flash_kernel_traitsILi128ELi64ELi128ELi8ES3_EEEEvNS_16Flash_bwd_paramsE)
        /*0014*/ 	.word	0x00000000


	//----- nvinfo : EIATTR_REGCOUNT
	.align		4
.L_14:
        /*0018*/ 	.byte	0x04, 0x2f
        /*001a*/ 	.short	(.L_16 - .L_15)
	.align		4
.L_15:
        /*001c*/ 	.word	index@(_ZN5flash25flash_bwd_dot_do_o_kernelILb0E23Flash_bwd_kernel_traitsILi128ELi64ELi128ELi8ELi2ELi4ELi2ELb0ELb0EN7cutlass10bfloat16_tE19Flash_kernel_traitsILi128ELi64ELi128ELi8ES3_EEEEvNS_16Flash_bwd_paramsE)
        /*0020*/ 	.word	0x0000002e


	//----- nvinfo : EIATTR_FRAME_SIZE
	.align		4
.L_16:
        /*0024*/ 	.byte	0x04, 0x11
        /*0026*/ 	.short	(.L_18 - .L_17)
	.align		4
.L_17:
        /*0028*/ 	.word	index@(_ZN5flash25flash_bwd_dot_do_o_kernelILb0E23Flash_bwd_kernel_traitsILi128ELi64ELi128ELi8ELi2ELi4ELi2ELb0ELb0EN7cutlass10bfloat16_tE19Flash_kernel_traitsILi128ELi64ELi128ELi8ES3_EEEEvNS_16Flash_bwd_paramsE)
        /*002c*/ 	.word	0x00000000


	//----- nvinfo : EIATTR_REGCOUNT
	.align		4
.L_18:
        /*0030*/ 	.byte	0x04, 0x2f
        /*0032*/ 	.short	(.L_20 - .L_19)
	.align		4
.L_19:
        /*0034*/ 	.word	index@(_ZN5flash44flash_bwd_dq_dk_dv_loop_seqk_parallel_kernelI23Flash_bwd_kernel_traitsILi128ELi64ELi128ELi8ELi2ELi4ELi2ELb0ELb0EN7cutlass10bfloat16_tE19Flash_kernel_traitsILi128ELi64ELi128ELi8ES3_EELb0ELb1ELb0ELb1ELb0ELb0ELb1EEEvNS_16Flash_bwd_paramsE)
        /*0038*/ 	.word	0x000000ff


	//----- nvinfo : EIATTR_FRAME_SIZE
	.align		4
.L_20:
        /*003c*/ 	.byte	0x04, 0x11
        /*003e*/ 	.short	(.L_22 - .L_21)
	.align		4
.L_21:
        /*0040*/ 	.word	index@(_ZN5flash44flash_bwd_dq_dk_dv_loop_seqk_parallel_kernelI23Flash_bwd_kernel_traitsILi128ELi64ELi128ELi8ELi2ELi4ELi2ELb0ELb0EN7cutlass10bfloat16_tE19Flash_kernel_traitsILi128ELi64ELi128ELi8ES3_EELb0ELb1ELb0ELb1ELb0ELb0ELb1EEEvNS_16Flash_bwd_paramsE)
        /*0044*/ 	.word	0x000000b0


	//----- nvinfo : EIATTR_REGCOUNT
	.align		4
.L_22:
        /*0048*/ 	.byte	0x04, 0x2f
        /*004a*/ 	.short	(.L_24 - .L_23)
	.align		4
.L_23:
        /*004c*/ 	.word	index@(_ZN5flash44flash_bwd_dq_dk_dv_loop_seqk_parallel_kernelI23Flash_bwd_kernel_traitsILi128ELi64ELi128ELi8ELi2ELi4ELi2ELb0ELb0EN7cutlass10bfloat16_tE19Flash_kernel_traitsILi128ELi64ELi128ELi8ES3_EELb1ELb1ELb0ELb1ELb0ELb0ELb0EEEvNS_16Flash_bwd_paramsE)
        /*0050*/ 	.word	0x000000ff


	//----- nvinfo : EIATTR_FRAME_SIZE
	.align		4
.L_24:
        /*0054*/ 	.byte	0x04, 0x11
        /*0056*/ 	.short	(.L_26 - .L_25)
	.align		4
.L_25:
        /*0058*/ 	.word	index@(_ZN5flash44flash_bwd_dq_dk_dv_loop_seqk_parallel_kernelI23Flash_bwd_kernel_traitsILi128ELi64ELi128ELi8ELi2ELi4ELi2ELb0ELb0EN7cutlass10bfloat16_tE19Flash_kernel_traitsILi128ELi64ELi128ELi8ES3_EELb1ELb1ELb0ELb1ELb0ELb0ELb0EEEvNS_16Flash_bwd_paramsE)
        /*005c*/ 	.word	0x00000068


	//----- nvinfo : EIATTR_REGCOUNT
	.align		4
.L_26:
        /*0060*/ 	.byte	0x04, 0x2f
        /*0062*/ 	.short	(.L_28 - .L_27)
	.align		4
.L_27:
        /*0064*/ 	.word	index@(_ZN5flash44flash_bwd_dq_dk_dv_loop_seqk_parallel_kernelI23Flash_bwd_kernel_traitsILi128ELi64ELi128ELi8ELi2ELi4ELi2ELb0ELb0EN7cutlass10bfloat16_tE19Flash_kernel_traitsILi128ELi64ELi128ELi8ES3_EELb0ELb1ELb0ELb0ELb0ELb1ELb1EEEvNS_16Flash_bwd_paramsE)
        /*0068*/ 	.word	0x000000ff


	//----- nvinfo : EIATTR_FRAME_SIZE
	.align		4
.L_28:
        /*006c*/ 	.byte	0x04, 0x11
        /*006e*/ 	.short	(.L_30 - .L_29)
	.align		4
.L_29:
        /*0070*/ 	.word	index@(_ZN5flash44flash_bwd_dq_dk_dv_loop_seqk_parallel_kernelI23Flash_bwd_kernel_traitsILi128ELi64ELi128ELi8ELi2ELi4ELi2ELb0ELb0EN7cutlass10bfloat16_tE19Flash_kernel_traitsILi128ELi64ELi128ELi8ES3_EELb0ELb1ELb0ELb0ELb0ELb1ELb1EEEvNS_16Flash_bwd_paramsE)
        /*0074*/ 	.word	0x000000b0


	//----- nvinfo : EIATTR_REGCOUNT
	.align		4
.L_30:
        /*0078*/ 	.byte	0x04, 0x2f
        /*007a*/ 	.short	(.L_32 - .L_31)
	.align		4
.L_31:
        /*007c*/ 	.word	index@(_ZN5flash44flash_bwd_dq_dk_dv_loop_seqk_parallel_kernelI23Flash_bwd_kernel_traitsILi128ELi64ELi128ELi8ELi2ELi4ELi2ELb0ELb0EN7cutlass10bfloat16_tE19Flash_kernel_traitsILi128ELi64ELi128ELi8ES3_EELb1ELb1ELb0ELb0ELb0ELb1ELb0EEEvNS_16Flash_bwd_paramsE)
        /*0080*/ 	.word	0x000000ff


	//----- nvinfo : EIATTR_FRAME_SIZE
	.align		4
.L_32:
        /*0084*/ 	.byte	0x04, 0x11
        /*0086*/ 	.short	(.L_34 - .L_33)
	.align		4
.L_33:
        /*0088*/ 	.word	index@(_ZN5flash44flash_bwd_dq_dk_dv_loop_seqk_parallel_kernelI23Flash_bwd_kernel_traitsILi128ELi64ELi128ELi8ELi2ELi4ELi2ELb0ELb0EN7cutlass10bfloat16_tE19Flash_kernel_traitsILi128ELi64ELi128ELi8ES3_EELb1ELb1ELb0ELb0ELb0ELb1ELb0EEEvNS_16Flash_bwd_paramsE)
        /*008c*/ 	.word	0x00000038


	//----- nvinfo : EIATTR_REGCOUNT
	.align		4
.L_34:
        /*0090*/ 	.byte	0x04, 0x2f
        /*0092*/ 	.short	(.L_36 - .L_35)
	.align		4
.L_35:
        /*0094*/ 	.word	index@(_ZN5flash44flash_bwd_dq_dk_dv_loop_seqk_parallel_kernelI23Flash_bwd_kernel_traitsILi128ELi64ELi128ELi8ELi2ELi4ELi2ELb0ELb0EN7cutlass10bfloat16_tE19Flash_kernel_traitsILi128ELi64ELi128ELi8ES3_EELb0ELb1ELb0ELb0ELb1ELb1ELb1EEEvNS_16Flash_bwd_paramsE)
        /*0098*/ 	.word	0x000000ff


	//----- nvinfo : EIATTR_FRAME_SIZE
	.align		4
.L_36:
        /*009c*/ 	.byte	0x04, 0x11
        /*009e*/ 	.short	(.L_38 - .L_37)
	.align		4
.L_37:
        /*00a0*/ 	.word	index@(_ZN5flash44flash_bwd_dq_dk_dv_loop_seqk_parallel_kernelI23Flash_bwd_kernel_traitsILi128ELi64ELi128ELi8ELi2ELi4ELi2ELb0ELb0EN7cutlass10bfloat16_tE19Flash_kernel_traitsILi128ELi64ELi128ELi8ES3_EELb0ELb1ELb0ELb0ELb1ELb1ELb1EEEvNS_16Flash_bwd_paramsE)
        /*00a4*/ 	.word	0x000000b8


	//----- nvinfo : EIATTR_REGCOUNT
	.align		4
.L_38:
        /*00a8*/ 	.byte	0x04, 0x2f
        /*00aa*/ 	.short	(.L_40 - .L_39)
	.align		4
.L_39:
        /*00ac*/ 	.word	index@(_ZN5flash44flash_bwd_dq_dk_dv_loop_seqk_parallel_kernelI23Flash_bwd_kernel_traitsILi128ELi64ELi128ELi8ELi2ELi4ELi2ELb0ELb0EN7cutlass10bfloat16_tE19Flash_kernel_traitsILi128ELi64ELi128ELi8ES3_EELb1ELb1ELb0ELb0ELb1ELb1ELb0EEEvNS_16Flash_bwd_paramsE)
        /*00b0*/ 	.word	0x000000ff


	//----- nvinfo : EIATTR_FRAME_SIZE
	.align		4
.L_40:
        /*00b4*/ 	.byte	0x04, 0x11
        /*00b6*/ 	.short	(.L_42 - .L_41)
	.align		4
.L_41:
        /*00b8*/ 	.word	index@(_ZN5flash44flash_bwd_dq_dk_dv_loop_seqk_parallel_kernelI23Flash_bwd_kernel_traitsILi128ELi64ELi128ELi8ELi2ELi4ELi2ELb0ELb0EN7cutlass10bfloat16_tE19Flash_kernel_traitsILi128ELi64ELi128ELi8ES3_EELb1ELb1ELb0ELb0ELb1ELb1ELb0EEEvNS_16Flash_bwd_paramsE)
        /*00bc*/ 	.word	0x00000040


	//----- nvinfo : EIATTR_REGCOUNT
	.align		4
.L_42:
        /*00c0*/ 	.byte	0x04, 0x2f
        /*00c2*/ 	.short	(.L_44 - .L_43)
	.align		4
.L_43:
        /*00c4*/ 	.word	index@(_ZN5flash44flash_bwd_dq_dk_dv_loop_seqk_parallel_kernelI23Flash_bwd_kernel_traitsILi128ELi64ELi128ELi8ELi2ELi4ELi2ELb0ELb0EN7cutlass10bfloat16_tE19Flash_kernel_traitsILi128ELi64ELi128ELi8ES3_EELb0ELb1ELb0ELb0ELb0ELb0ELb1EEEvNS_16Flash_bwd_paramsE)
        /*00c8*/ 	.word	0x000000ff


	//----- nvinfo : EIATTR_FRAME_SIZE
	.align		4
.L_44:
        /*00cc*/ 	.byte	0x04, 0x11
        /*00ce*/ 	.short	(.L_46 - .L_45)
	.align		4
.L_45:
        /*00d0*/ 	.word	index@(_ZN5flash44flash_bwd_dq_dk_dv_loop_seqk_parallel_kernelI23Flash_bwd_kernel_traitsILi128ELi64ELi128ELi8ELi2ELi4ELi2ELb0ELb0EN7cutlass10bfloat16_tE19Flash_kernel_traitsILi128ELi64ELi128ELi8ES3_EELb0ELb1ELb0ELb0ELb0ELb0ELb1EEEvNS_16Flash_bwd_paramsE)
        /*00d4*/ 	.word	0x000000b8


	//----- nvinfo : EIATTR_REGCOUNT
	.align		4
.L_46:
        /*00d8*/ 	.byte	0x04, 0x2f
        /*00da*/ 	.short	(.L_48 - .L_47)
	.align		4
.L_47:
        /*00dc*/ 	.word	index@(_ZN5flash44flash_bwd_dq_dk_dv_loop_seqk_parallel_kernelI23Flash_bwd_kernel_traitsILi128ELi64ELi128ELi8ELi2ELi4ELi2ELb0ELb0EN7cutlass10bfloat16_tE19Flash_kernel_traitsILi128ELi64ELi128ELi8ES3_EELb1ELb1ELb0ELb0ELb0ELb0ELb0EEEvNS_16Flash_bwd_paramsE)
        /*00e0*/ 	.word	0x000000ff


	//----- nvinfo : EIATTR_FRAME_SIZE
	.align		4
.L_48:
        /*00e4*/ 	.byte	0x04, 0x11
        /*00e6*/ 	.short	(.L_50 - .L_49)
	.align		4
.L_49:
        /*00e8*/ 	.word	index@(_ZN5flash44flash_bwd_dq_dk_dv_loop_seqk_parallel_kernelI23Flash_bwd_kernel_traitsILi128ELi64ELi128ELi8ELi2ELi4ELi2ELb0ELb0EN7cutlass10bfloat16_tE19Flash_kernel_traitsILi128ELi64ELi128ELi8ES3_EELb1ELb1ELb0ELb0ELb0ELb0ELb0EEEvNS_16Flash_bwd_paramsE)
        /*00ec*/ 	.word	0x00000020


	//----- nvinfo : EIATTR_REGCOUNT
	.align		4
.L_50:
        /*00f0*/ 	.byte	0x04, 0x2f
        /*00f2*/ 	.short	(.L_52 - .L_51)
	.align		4
.L_51:
        /*00f4*/ 	.word	index@(_ZN5flash27flash_bwd_convert_dq_kernelI23Flash_bwd_kernel_traitsILi128ELi64ELi128ELi8ELi2ELi4ELi2ELb0ELb0EN7cutlass10bfloat16_tE19Flash_kernel_traitsILi128ELi64ELi128ELi8ES3_EEEEvNS_16Flash_bwd_paramsEi)
        /*00f8*/ 	.word	0x00000050


	//----- nvinfo : EIATTR_FRAME_SIZE
	.align		4
.L_52:
        /*00fc*/ 	.byte	0x04, 0x11
        /*00fe*/ 	.short	(.L_54 - .L_53)
	.align		4
.L_53:
        /*0100*/ 	.word	index@(_ZN5flash27flash_bwd_convert_dq_kernelI23Flash_bwd_kernel_traitsILi128ELi64ELi128ELi8ELi2ELi4ELi2ELb0ELb0EN7cutlass10bfloat16_tE19Flash_kernel_traitsILi128ELi64ELi128ELi8ES3_EEEEvNS_16Flash_bwd_paramsEi)
        /*0104*/ 	.word	0x00000000


	//----- nvinfo : EIATTR_REGCOUNT
	.align		4
.L_54:
        /*0108*/ 	.byte	0x04, 0x2f
        /*010a*/ 	.short	(.L_56 - .L_55)
	.align		4
.L_55:
        /*010c*/ 	.word	index@(_ZN5flash25flash_bwd_dot_do_o_kernelILb1E23Flash_bwd_kernel_traitsILi128ELi64ELi64ELi8ELi4ELi2ELi2ELb1ELb0EN7cutlass10bfloat16_tE19Flash_kernel_traitsILi128ELi64ELi64ELi8ES3_EEEEvNS_16Flash_bwd_paramsE)
        /*0110*/ 	.word	0x00000031


	//----- nvinfo : EIATTR_FRAME_SIZE
	.align		4
.L_56:
        /*0114*/ 	.byte	0x04, 0x11
        /*0116*/ 	.short	(.L_58 - .L_57)
	.align		4
.L_57:
        /*0118*/ 	.word	index@(_ZN5flash25flash_bwd_dot_do_o_kernelILb1E23Flash_bwd_kernel_traitsILi128ELi64ELi64ELi8ELi4ELi2ELi2ELb1ELb0EN7cutlass10bfloat16_tE19Flash_kernel_traitsILi128ELi64ELi64ELi8ES3_EEEEvNS_16Flash_bwd_paramsE)
        /*011c*/ 	.word	0x00000000


	//----- nvinfo : EIATTR_REGCOUNT
	.align		4
.L_58:
        /*0120*/ 	.byte	0x04, 0x2f
        /*0122*/ 	.short	(.L_60 - .L_59)
	.align		4
.L_59:
        /*0124*/ 	.word	index@(_ZN5flash25flash_bwd_dot_do_o_kernelILb0E23Flash_bwd_kernel_traitsILi128ELi64ELi64ELi8ELi4ELi2ELi2ELb1ELb0EN7cutlass10bfloat16_tE19Flash_kernel_traitsILi128ELi64ELi64ELi8ES3_EEEEvNS_16Flash_bwd_paramsE)
        /*0128*/ 	.word	0x0000002e


	//----- nvinfo : EIATTR_FRAME_SIZE
	.align		4
.L_60:
        /*012c*/ 	.byte	0x04, 0x11
        /*012e*/ 	.short	(.L_62 - .L_61)
	.align		4
.L_61:
        /*0130*/ 	.word	index@(_ZN5flash25flash_bwd_dot_do_o_kernelILb0E23Flash_bwd_kernel_traitsILi128ELi64ELi64ELi8ELi4ELi2ELi2ELb1ELb0EN7cutlass10bfloat16_tE19Flash_kernel_traitsILi128ELi64ELi64ELi8ES3_EEEEvNS_16Flash_bwd_paramsE)
        /*0134*/ 	.word	0x00000000


	//----- nvinfo : EIATTR_REGCOUNT
	.align		4
.L_62:
        /*0138*/ 	.byte	0x04, 0x2f
        /*013a*/ 	.short	(.L_64 - .L_63)
	.align		4
.L_63:
        /*013c*/ 	.word	index@(_ZN5flash44flash_bwd_dq_dk_dv_loop_seqk_parallel_kernelI23Flash_bwd_kernel_traitsILi128ELi64ELi64ELi8ELi4ELi2ELi2ELb1ELb0EN7cutlass10bfloat16_tE19Flash_kernel_traitsILi128ELi64ELi64ELi8ES3_EELb0ELb1ELb0ELb1ELb0ELb0ELb1EEEvNS_16Flash_bwd_paramsE)
        /*0140*/ 	.word	0x000000ff


	//----- nvinfo : EIATTR_FRAME_SIZE
	.align		4
.L_64:
        /*0144*/ 	.byte	0x04, 0x11
        /*0146*/ 	.short	(.L_66 - .L_65)
	.align		4
.L_65:
        /*0148*/ 	.word	index@(_ZN5flash44flash_bwd_dq_dk_dv_loop_seqk_parallel_kernelI23Flash_bwd_kernel_traitsILi128ELi64ELi64ELi8ELi4ELi2ELi2ELb1ELb0EN7cutlass10bfloat16_tE19Flash_kernel_traitsILi128ELi64ELi64ELi8ES3_EELb0ELb1ELb0ELb1ELb0ELb0ELb1EEEvNS_16Flash_bwd_paramsE)
        /*014c*/ 	.word	0x00000028


	//----- nvinfo : EIATTR_REGCOUNT
	.align		4
.L_66:
        /*0150*/ 	.byte	0x04, 0x2f
        /*0152*/ 	.short	(.L_68 - .L_67)
	.align		4
.L_67:
        /*0154*/ 	.word	index@(_ZN5flash44flash_bwd_dq_dk_dv_loop_seqk_parallel_kernelI23Flash_bwd_kernel_traitsILi128ELi64ELi64ELi8ELi4ELi2ELi2ELb1ELb0EN7cutlass10bfloat16_tE19Flash_kernel_traitsILi128ELi64ELi64ELi8ES3_EELb1ELb1ELb0ELb1ELb0ELb0ELb0EEEvNS_16Flash_bwd_paramsE)
        /*0158*/ 	.word	0x000000ff


	//----- nvinfo : EIATTR_FRAME_SIZE
	.align		4
.L_68:
        /*015c*/ 	.byte	0x04, 0x11
        /*015e*/ 	.short	(.L_70 - .L_69)
	.align		4
.L_69:
        /*0160*/ 	.word	index@(_ZN5flash44flash_bwd_dq_dk_dv_loop_seqk_parallel_kernelI23Flash_bwd_kernel_traitsILi128ELi64ELi64ELi8ELi4ELi2ELi2ELb1ELb0EN7cutlass10bfloat16_tE19Flash_kernel_traitsILi128ELi64ELi64ELi8ES3_EELb1ELb1ELb0ELb1ELb0ELb0ELb0EEEvNS_16Flash_bwd_paramsE)
        /*0164*/ 	.word	0x00000008


	//----- nvinfo : EIATTR_REGCOUNT
	.align		4
.L_70:
        /*0168*/ 	.byte	0x04, 0x2f
        /*016a*/ 	.short	(.L_72 - .L_71)
	.align		4
.L_71:
        /*016c*/ 	.word	index@(_ZN5flash44flash_bwd_dq_dk_dv_loop_seqk_parallel_kernelI23Flash_bwd_kernel_traitsILi128ELi64ELi64ELi8ELi4ELi2ELi2ELb1ELb0EN7cutlass10bfloat16_tE19Flash_kernel_traitsILi128ELi64ELi64ELi8ES3_EELb0ELb1ELb0ELb0ELb0ELb1ELb1EEEvNS_16Flash_bwd_paramsE)
        /*0170*/ 	.word	0x000000ff


	//----- nvinfo : EIATTR_FRAME_SIZE
	.align		4
.L_72:
        /*0174*/ 	.byte	0x04, 0x11
        /*0176*/ 	.short	(.L_74 - .L_73)
	.align		4
.L_73:
        /*0178*/ 	.word	index@(_ZN5flash44flash_bwd_dq_dk_dv_loop_seqk_parallel_kernelI23Flash_bwd_kernel_traitsILi128ELi64ELi64ELi8ELi4ELi2ELi2ELb1ELb0EN7cutlass10bfloat16_tE19Flash_kernel_traitsILi128ELi64ELi64ELi8ES3_EELb0ELb1ELb0ELb0ELb0ELb1ELb1EEEvNS_16Flash_bwd_paramsE)
        /*017c*/ 	.word	0x00000028


	//----- nvinfo : EIATTR_REGCOUNT
	.align		4
.L_74:
        /*0180*/ 	.byte	0x04, 0x2f
        /*0182*/ 	.short	(.L_76 - .L_75)
	.align		4
.L_75:
        /*0184*/ 	.word	index@(_ZN5flash44flash_bwd_dq_dk_dv_loop_seqk_parallel_kernelI23Flash_bwd_kernel_traitsILi128ELi64ELi64ELi8ELi4ELi2ELi2ELb1ELb0EN7cutlass10bfloat16_tE19Flash_kernel_traitsILi128ELi64ELi64ELi8ES3_EELb1ELb1ELb0ELb0ELb0ELb1ELb0EEEvNS_16Flash_bwd_paramsE)
        /*0188*/ 	.word	0x000000ff


	//----- nvinfo : EIATTR_FRAME_SIZE
	.align		4
.L_76:
        /*018c*/ 	.byte	0x04, 0x11
        /*018e*/ 	.short	(.L_78 - .L_77)
	.align		4
.L_77:
        /*0190*/ 	.word	index@(_ZN5flash44flash_bwd_dq_dk_dv_loop_seqk_parallel_kernelI23Flash_bwd_kernel_traitsILi128ELi64ELi64ELi8ELi4ELi2ELi2ELb1ELb0EN7cutlass10bfloat16_tE19Flash_kernel_traitsILi128ELi64ELi64ELi8ES3_EELb1ELb1ELb0ELb0ELb0ELb1ELb0EEEvNS_16Flash_bwd_paramsE)
        /*0194*/ 	.word	0x00000020


	//----- nvinfo : EIATTR_REGCOUNT
	.align		4
.L_78:
        /*0198*/ 	.byte	0x04, 0x2f
        /*019a*/ 	.short	(.L_80 - .L_79)
	.align		4
.L_79:
        /*019c*/ 	.word	index@(_ZN5flash44flash_bwd_dq_dk_dv_loop_seqk_parallel_kernelI23Flash_bwd_kernel_traitsILi128ELi64ELi64ELi8ELi4ELi2ELi2ELb1ELb0EN7cutlass10bfloat16_tE19Flash_kernel_traitsILi128ELi64ELi64ELi8ES3_EELb0ELb1ELb0ELb0ELb1ELb1ELb1EEEvNS_16Flash_bwd_paramsE)
        /*01a0*/ 	.word	0x000000ff


	//----- nvinfo : EIATTR_FRAME_SIZE
	.align		4
.L_80:
        /*01a4*/ 	.byte	0x04, 0x11
        /*01a6*/ 	.short	(.L_82 - .L_81)
	.align		4
.L_81:
        /*01a8*/ 	.word	index@(_ZN5flash44flash_bwd_dq_dk_dv_loop_seqk_parallel_kernelI23Flash_bwd_kernel_traitsILi128ELi64ELi64ELi8ELi4ELi2ELi2ELb1ELb0EN7cutlass10bfloat16_tE19Flash_kernel_traitsILi128ELi64ELi64ELi8ES3_EELb0ELb1ELb0ELb0ELb1ELb1ELb1EEEvNS_16Flash_bwd_paramsE)
        /*01ac*/ 	.word	0x00000028


	//----- nvinfo : EIATTR_REGCOUNT
	.align		4
.L_82:
        /*01b0*/ 	.byte	0x04, 0x2f
        /*01b2*/ 	.short	(.L_84 - .L_83)
	.align		4
.L_83:
        /*01b4*/ 	.word	index@(_ZN5flash44flash_bwd_dq_dk_dv_loop_seqk_parallel_kernelI23Flash_bwd_kernel_traitsILi128ELi64ELi64ELi8ELi4ELi2ELi2ELb1ELb0EN7cutlass10bfloat16_tE19Flash_kernel_traitsILi128ELi64ELi64ELi8ES3_EELb1ELb1ELb0ELb0ELb1ELb1ELb0EEEvNS_16Flash_bwd_paramsE)
        /*01b8*/ 	.word	0x000000ff


	//----- nvinfo : EIATTR_FRAME_SIZE
	.align		4
.L_84:
        /*01bc*/ 	.byte	0x04, 0x11
        /*01be*/ 	.short	(.L_86 - .L_85)
	.align		4
.L_85:
        /*01c0*/ 	.word	index@(_ZN5flash44flash_bwd_dq_dk_dv_loop_seqk_parallel_kernelI23Flash_bwd_kernel_traitsILi128ELi64ELi64ELi8ELi4ELi2ELi2ELb1ELb0EN7cutlass10bfloat16_tE19Flash_kernel_traitsILi128ELi64ELi64ELi8ES3_EELb1ELb1ELb0ELb0ELb1ELb1ELb0EEEvNS_16Flash_bwd_paramsE)
        /*01c4*/ 	.word	0x00000030


	//----- nvinfo : EIATTR_REGCOUNT
	.align		4
.L_86:
        /*01c8*/ 	.byte	0x04, 0x2f
        /*01ca*/ 	.short	(.L_88 - .L_87)
	.align		4
.L_87:
        /*01cc*/ 	.word	index@(_ZN5flash44flash_bwd_dq_dk_dv_loop_seqk_parallel_kernelI23Flash_bwd_kernel_traitsILi128ELi64ELi64ELi8ELi4ELi2ELi2ELb1ELb0EN7cutlass10bfloat16_tE19Flash_kernel_traitsILi128ELi64ELi64ELi8ES3_EELb0ELb1ELb0ELb0ELb0ELb0ELb1EEEvNS_16Flash_bwd_paramsE)
        /*01d0*/ 	.word	0x000000ff


	//----- nvinfo : EIATTR_FRAME_SIZE
	.align		4
.L_88:
        /*01d4*/ 	.byte	0x04, 0x11
        /*01d6*/ 	.short	(.L_90 - .L_89)
	.align		4
.L_89:
        /*01d8*/ 	.word	index@(_ZN5flash44flash_bwd_dq_dk_dv_loop_seqk_parallel_kernelI23Flash_bwd_kernel_traitsILi128ELi64ELi64ELi8ELi4ELi2ELi2ELb1ELb0EN7cutlass10bfloat16_tE19Flash_kernel_traitsILi128ELi64ELi64ELi8ES3_EELb0ELb1ELb0ELb0ELb0ELb0ELb1EEEvNS_16Flash_bwd_paramsE)
        /*01dc*/ 	.word	0x00000020


	//----- nvinfo : EIATTR_REGCOUNT
	.align		4
.L_90:
        /*01e0*/ 	.byte	0x04, 0x2f
        /*01e2*/ 	.short	(.L_92 - .L_91)
	.align		4
.L_91:
        /*01e4*/ 	.word	index@(_ZN5flash44flash_bwd_dq_dk_dv_loop_seqk_parallel_kernelI23Flash_bwd_kernel_traitsILi128ELi64ELi64ELi8ELi4ELi2ELi2ELb1ELb0EN7cutlass10bfloat16_tE19Flash_kernel_traitsILi128ELi64ELi64ELi8ES3_EELb1ELb1ELb0ELb0ELb0ELb0ELb0EEEvNS_16Flash_bwd_paramsE)
        /*01e8*/ 	.word	0x000000ff


	//----- nvinfo : EIATTR_FRAME_SIZE
	.align		4
.L_92:
        /*01ec*/ 	.byte	0x04, 0x11
        /*01ee*/ 	.short	(.L_94 - .L_93)
	.align		4
.L_93:
        /*01f0*/ 	.word	index@(_ZN5flash44flash_bwd_dq_dk_dv_loop_seqk_parallel_kernelI23Flash_bwd_kernel_traitsILi128ELi64ELi64ELi8ELi4ELi2ELi2ELb1ELb0EN7cutlass10bfloat16_tE19Flash_kernel_traitsILi128ELi64ELi64ELi8ES3_EELb1ELb1ELb0ELb0ELb0ELb0ELb0EEEvNS_16Flash_bwd_paramsE)
        /*01f4*/ 	.word	0x00000018


	//----- nvinfo : EIATTR_REGCOUNT
	.align		4
.L_94:
        /*01f8*/ 	.byte	0x04, 0x2f
        /*01fa*/ 	.short	(.L_96 - .L_95)
	.align		4
.L_95:
        /*01fc*/ 	.word	index@(_ZN5flash27flash_bwd_convert_dq_kernelI23Flash_bwd_kernel_traitsILi128ELi64ELi64ELi8ELi4ELi2ELi2ELb1ELb0EN7cutlass10bfloat16_tE19Flash_kernel_traitsILi128ELi64ELi64ELi8ES3_EEEEvNS_16Flash_bwd_paramsEi)
        /*0200*/ 	.word	0x00000050


	//----- nvinfo : EIATTR_FRAME_SIZE
	.align		4
.L_96:
        /*0204*/ 	.byte	0x04, 0x11
        /*0206*/ 	.short	(.L_98 - .L_97)
	.align		4
.L_97:
        /*0208*/ 	.word	index@(_ZN5flash27flash_bwd_convert_dq_kernelI23Flash_bwd_kernel_traitsILi128ELi64ELi64ELi8ELi4ELi2ELi2ELb1ELb0EN7cutlass10bfloat16_tE19Flash_kernel_traitsILi128ELi64ELi64ELi8ES3_EEEEvNS_16Flash_bwd_paramsEi)
        /*020c*/ 	.word	0x00000000


	//----- nvinfo : EIATTR_REGCOUNT
	.align		4
.L_98:
        /*0210*/ 	.byte	0x04, 0x2f
        /*0212*/ 	.short	(.L_100 - .L_99)
	.align		4
.L_99:
        /*0214*/ 	.word	index@(_ZN5flash44flash_bwd_dq_dk_dv_loop_seqk_parallel_kernelI23Flash_bwd_kernel_traitsILi128ELi64ELi128ELi8ELi2ELi4ELi2ELb0ELb0EN7cutlass10bfloat16_tE19Flash_kernel_traitsILi128ELi64ELi128ELi8ES3_EELb0ELb1ELb0ELb1ELb0ELb0ELb0EEEvNS_16Flash_bwd_paramsE)
        /*0218*/ 	.word	0x000000ff


	//----- nvinfo : EIATTR_FRAME_SIZE
	.align		4
.L_100:
        /*021c*/ 	.byte	0x04, 0x11
        /*021e*/ 	.short	(.L_102 - .L_101)
	.align		4
.L_101:
        /*0220*/ 	.word	index@(_ZN5flash44flash_bwd_dq_dk_dv_loop_seqk_parallel_kernelI23Flash_bwd_kernel_traitsILi128ELi64ELi128ELi8ELi2ELi4ELi2ELb0ELb0EN7cutlass10bfloat16_tE19Flash_kernel_traitsILi128ELi64ELi128ELi8ES3_EELb0ELb1ELb0ELb1ELb0ELb0ELb0EEEvNS_16Flash_bwd_paramsE)
        /*0224*/ 	.word	0x00000040


	//----- nvinfo : EIATTR_REGCOUNT
	.align		4
.L_102:
        /*0228*/ 	.byte	0x04, 0x2f
        /*022a*/ 	.short	(.L_104 - .L_103)
	.align		4
.L_103:
        /*022c*/ 	.word	index@(_ZN5flash44flash_bwd_dq_dk_dv_loop_seqk_parallel_kernelI23Flash_bwd_kernel_traitsILi128ELi64ELi128ELi8ELi2ELi4ELi2ELb0ELb0EN7cutlass10bfloat16_tE19Flash_kernel_traitsILi128ELi64ELi128ELi8ES3_EELb0ELb1ELb0ELb0ELb0ELb1ELb0EEEvNS_16Flash_bwd_paramsE)
        /*0230*/ 	.word	0x000000ff


	//----- nvinfo : EIATTR_FRAME_SIZE
	.align		4
.L_104:
        /*0234*/ 	.byte	0x04, 0x11
        /*0236*/ 	.short	(.L_106 - .L_105)
	.align		4
.L_105:
        /*0238*/ 	.word	index@(_ZN5flash44flash_bwd_dq_dk_dv_loop_seqk_parallel_kernelI23Flash_bwd_kernel_traitsILi128ELi64ELi128ELi8ELi2ELi4ELi2ELb0ELb0EN7cutlass10bfloat16_tE19Flash_kernel_traitsILi128ELi64ELi128ELi8ES3_EELb0ELb1ELb0ELb0ELb0ELb1ELb0EEEvNS_16Flash_bwd_paramsE)
        /*023c*/ 	.word	0x00000048


	//----- nvinfo : EIATTR_REGCOUNT
	.align		4
.L_106:
        /*0240*/ 	.byte	0x04, 0x2f
        /*0242*/ 	.short	(.L_108 - .L_107)
	.align		4
.L_107:
        /*0244*/ 	.word	index@(_ZN5flash44flash_bwd_dq_dk_dv_loop_seqk_parallel_kernelI23Flash_bwd_kernel_traitsILi128ELi64ELi128ELi8ELi2ELi4ELi2ELb0ELb0EN7cutlass10bfloat16_tE19Flash_kernel_traitsILi128ELi64ELi128ELi8ES3_EELb0ELb1ELb0ELb0ELb1ELb1ELb0EEEvNS_16Flash_bwd_paramsE)
        /*0248*/ 	.word	0x000000ff


	//----- nvinfo : EIATTR_FRAME_SIZE
	.align		4
.L_108:
        /*024c*/ 	.byte	0x04, 0x11
        /*024e*/ 	.short	(.L_110 - .L_109)
	.align		4
.L_109:
        /*0250*/ 	.word	index@(_ZN5flash44flash_bwd_dq_dk_dv_loop_seqk_parallel_kernelI23Flash_bwd_kernel_traitsILi128ELi64ELi128ELi8ELi2ELi4ELi2ELb0ELb0EN7cutlass10bfloat16_tE19Flash_kernel_traitsILi128ELi64ELi128ELi8ES3_EELb0ELb1ELb0ELb0ELb1ELb1ELb0EEEvNS_16Flash_bwd_paramsE)
        /*0254*/ 	.word	0x00000040


	//----- nvinfo : EIATTR_REGCOUNT
	.align		4
.L_110:
        /*0258*/ 	.byte	0x04, 0x2f
        /*025a*/ 	.short	(.L_112 - .L_111)
	.align		4
.L_111:
        /*025c*/ 	.word	index@(_ZN5flash44flash_bwd_dq_dk_dv_loop_seqk_parallel_kernelI23Flash_bwd_kernel_traitsILi128ELi64ELi128ELi8ELi2ELi4ELi2ELb0ELb0EN7cutlass10bfloat16_tE19Flash_kernel_traitsILi128ELi64ELi128ELi8ES3_EELb0ELb1ELb0ELb0ELb0ELb0ELb0EEEvNS_16Flash_bwd_paramsE)
        /*0260*/ 	.word	0x000000ff


	//----- nvinfo : EIATTR_FRAME_SIZE
	.align		4
.L_112:
        /*0264*/ 	.byte	0x04, 0x11
        /*0266*/ 	.short	(.L_114 - .L_113)
	.align		4
.L_113:
        /*0268*/ 	.word	index@(_ZN5flash44flash_bwd_dq_dk_dv_loop_seqk_parallel_kernelI23Flash_bwd_kernel_traitsILi128ELi64ELi128ELi8ELi2ELi4ELi2ELb0ELb0EN7cutlass10bfloat16_tE19Flash_kernel_traitsILi128ELi64ELi128ELi8ES3_EELb0ELb1ELb0ELb0ELb0ELb0ELb0EEEvNS_16Flash_bwd_paramsE)
        /*026c*/ 	.word	0x00000030


	//----- nvinfo : EIATTR_REGCOUNT
	.align		4
.L_114:
        /*0270*/ 	.byte	0x04, 0x2f
        /*0272*/ 	.short	(.L_116 - .L_115)
	.align		4
.L_115:
        /*0274*/ 	.word	index@(_ZN5flash44flash_bwd_dq_dk_dv_loop_seqk_parallel_kernelI23Flash_bwd_kernel_traitsILi128ELi64ELi64ELi8ELi4ELi2ELi2ELb1ELb0EN7cutlass10bfloat16_tE19Flash_kernel_traitsILi128ELi64ELi64ELi8ES3_EELb0ELb1ELb0ELb1ELb0ELb0ELb0EEEvNS_16Flash_bwd_paramsE)
        /*0278*/ 	.word	0x000000ff


	//----- nvinfo : EIATTR_FRAME_SIZE
	.align		4
.L_116:
        /*027c*/ 	.byte	0x04, 0x11
        /*027e*/ 	.short	(.L_118 - .L_117)
	.align		4
.L_117:
        /*0280*/ 	.word	index@(_ZN5flash44flash_bwd_dq_dk_dv_loop_seqk_parallel_kernelI23Flash_bwd_kernel_traitsILi128ELi64ELi64ELi8ELi4ELi2ELi2ELb1ELb0EN7cutlass10bfloat16_tE19Flash_kernel_traitsILi128ELi64ELi64ELi8ES3_EELb0ELb1ELb0ELb1ELb0ELb0ELb0EEEvNS_16Flash_bwd_paramsE)
        /*0284*/ 	.word	0x00000020


	//----- nvinfo : EIATTR_REGCOUNT
	.align		4
.L_118:
        /*0288*/ 	.byte	0x04, 0x2f
        /*028a*/ 	.short	(.L_120 - .L_119)
	.align		4
.L_119:
        /*028c*/ 	.word	index@(_ZN5flash44flash_bwd_dq_dk_dv_loop_seqk_parallel_kernelI23Flash_bwd_kernel_traitsILi128ELi64ELi64ELi8ELi4ELi2ELi2ELb1ELb0EN7cutlass10bfloat16_tE19Flash_kernel_traitsILi128ELi64ELi64ELi8ES3_EELb0ELb1ELb0ELb0ELb0ELb1ELb0EEEvNS_16Flash_bwd_paramsE)
        /*0290*/ 	.word	0x000000ff


	//----- nvinfo : EIATTR_FRAME_SIZE
	.align		4
.L_120:
        /*0294*/ 	.byte	0x04, 0x11
        /*0296*/ 	.short	(.L_122 - .L_121)
	.align		4
.L_121:
        /*0298*/ 	.word	index@(_ZN5flash44flash_bwd_dq_dk_dv_loop_seqk_parallel_kernelI23Flash_bwd_kernel_traitsILi128ELi64ELi64ELi8ELi4ELi2ELi2ELb1ELb0EN7cutlass10bfloat16_tE19Flash_kernel_traitsILi128ELi64ELi64ELi8ES3_EELb0ELb1ELb0ELb0ELb0ELb1ELb0EEEvNS_16Flash_bwd_paramsE)
        /*029c*/ 	.word	0x00000020


	//----- nvinfo : EIATTR_REGCOUNT
	.align		4
.L_122:
        /*02a0*/ 	.byte	0x04, 0x2f
        /*02a2*/ 	.short	(.L_124 - .L_123)
	.align		4
.L_123:
        /*02a4*/ 	.word	index@(_ZN5flash44flash_bwd_dq_dk_dv_loop_seqk_parallel_kernelI23Flash_bwd_kernel_traitsILi128ELi64ELi64ELi8ELi4ELi2ELi2ELb1ELb0EN7cutlass10bfloat16_tE19Flash_kernel_traitsILi128ELi64ELi64ELi8ES3_EELb0ELb1ELb0ELb0ELb1ELb1ELb0EEEvNS_16Flash_bwd_paramsE)
        /*02a8*/ 	.word	0x000000ff


	//----- nvinfo : EIATTR_FRAME_SIZE
	.align		4
.L_124:
        /*02ac*/ 	.byte	0x04, 0x11
        /*02ae*/ 	.short	(.L_126 - .L_125)
	.align		4
.L_125:
        /*02b0*/ 	.word	index@(_ZN5flash44flash_bwd_dq_dk_dv_loop_seqk_parallel_kernelI23Flash_bwd_kernel_traitsILi128ELi64ELi64ELi8ELi4ELi2ELi2ELb1ELb0EN7cutlass10bfloat16_tE19Flash_kernel_traitsILi128ELi64ELi64ELi8ES3_EELb0ELb1ELb0ELb0ELb1ELb1ELb0EEEvNS_16Flash_bwd_paramsE)
        /*02b4*/ 	.word	0x00000020


	//----- nvinfo : EIATTR_REGCOUNT
	.align		4
.L_126:
        /*02b8*/ 	.byte	0x04, 0x2f
        /*02ba*/ 	.short	(.L_128 - .L_127)
	.align		4
.L_127:
        /*02bc*/ 	.word	index@(_ZN5flash44flash_bwd_dq_dk_dv_loop_seqk_parallel_kernelI23Flash_bwd_kernel_traitsILi128ELi64ELi64ELi8ELi4ELi2ELi2ELb1ELb0EN7cutlass10bfloat16_tE19Flash_kernel_traitsILi128ELi64ELi64ELi8ES3_EELb0ELb1ELb0ELb0ELb0ELb0ELb0EEEvNS_16Flash_bwd_paramsE)
        /*02c0*/ 	.word	0x000000ff


	//----- nvinfo : EIATTR_FRAME_SIZE
	.align		4
.L_128:
        /*02c4*/ 	.byte	0x04, 0x11
        /*02c6*/ 	.short	(.L_130 - .L_129)
	.align		4
.L_129:
        /*02c8*/ 	.word	index@(_ZN5flash44flash_bwd_dq_dk_dv_loop_seqk_parallel_kernelI23Flash_bwd_kernel_traitsILi128ELi64ELi64ELi8ELi4ELi2ELi2ELb1ELb0EN7cutlass10bfloat16_tE19Flash_kernel_traitsILi128ELi64ELi64ELi8ES3_EELb0ELb1ELb0ELb0ELb0ELb0ELb0EEEvNS_16Flash_bwd_paramsE)
        /*02cc*/ 	.word	0x00000018


	//----- nvinfo : EIATTR_MIN_STACK_SIZE
	.align		4
.L_130:
        /*02d0*/ 	.byte	0x04, 0x12
        /*02d2*/ 	.short	(.L_132 - .L_131)
	.align		4
.L_131:
        /*02d4*/ 	.word	index@(_ZN5flash44flash_bwd_dq_dk_dv_loop_seqk_parallel_kernelI23Flash_bwd_kernel_traitsILi128ELi64ELi64ELi8ELi4ELi2ELi2ELb1ELb0EN7cutlass10bfloat16_tE19Flash_kernel_traitsILi128ELi64ELi64ELi8ES3_EELb0ELb1ELb0ELb0ELb0ELb0ELb0EEEvNS_16Flash_bwd_paramsE)
        /*02d8*/ 	.word	0x00000018


	//----- nvinfo : EIATTR_MIN_STACK_SIZE
	.align		4
.L_132:
        /*02dc*/ 	.byte	0x04, 0x12
        /*02de*/ 	.short	(.L_134 - .L_133)
	.align		4
.L_133:
        /*02e0*/ 	.word	index@(_ZN5flash44flash_bwd_dq_dk_dv_loop_seqk_parallel_kernelI23Flash_bwd_kernel_traitsILi128ELi64ELi64ELi8ELi4ELi2ELi2ELb1ELb0EN7cutlass10bfloat16_tE19Flash_kernel_traitsILi128ELi64ELi64ELi8ES3_EELb0ELb1ELb0ELb0ELb1ELb1ELb0EEEvNS_16Flash_bwd_paramsE)
        /*02e4*/ 	.word	0x00000020


	//----- nvinfo : EIATTR_MIN_STACK_SIZE
	.align		4
.L_134:
        /*02e8*/ 	.byte	0x04, 0x12
        /*02ea*/ 	.short	(.L_136 - .L_135)
	.align		4
.L_135:
        /*02ec*/ 	.word	index@(_ZN5flash44flash_bwd_dq_dk_dv_loop_seqk_parallel_kernelI23Flash_bwd_kernel_traitsILi128ELi64ELi64ELi8ELi4ELi2ELi2ELb1ELb0EN7cutlass10bfloat16_tE19Flash_kernel_traitsILi128ELi64ELi64ELi8ES3_EELb0ELb1ELb0ELb0ELb0ELb1ELb0EEEvNS_16Flash_bwd_paramsE)
        /*02f0*/ 	.word	0x00000020


	//----- nvinfo : EIATTR_MIN_STACK_SIZE
	.align		4
.L_136:
        /*02f4*/ 	.byte	0x04, 0x12
        /*02f6*/ 	.short	(.L_138 - .L_137)
	.align		4
.L_137:
        /*02f8*/ 	.word	index@(_ZN5flash44flash_bwd_dq_dk_dv_loop_seqk_parallel_kernelI23Flash_bwd_kernel_traitsILi128ELi64ELi64ELi8ELi4ELi2ELi2ELb1ELb0EN7cutlass10bfloat16_tE19Flash_kernel_traitsILi128ELi64ELi64ELi8ES3_EELb0ELb1ELb0ELb1ELb0ELb0ELb0EEEvNS_16Flash_bwd_paramsE)
        /*02fc*/ 	.word	0x00000020


	//----- nvinfo : EIATTR_MIN_STACK_SIZE
	.align		4
.L_138:
        /*0300*/ 	.byte	0x04, 0x12
        /*0302*/ 	.short	(.L_140 - .L_139)
	.align		4
.L_139:
        /*0304*/ 	.word	index@(_ZN5flash44flash_bwd_dq_dk_dv_loop_seqk_parallel_kernelI23Flash_bwd_kernel_traitsILi128ELi64ELi128ELi8ELi2ELi4ELi2ELb0ELb0EN7cutlass10bfloat16_tE19Flash_kernel_traitsILi128ELi64ELi128ELi8ES3_EELb0ELb1ELb0ELb0ELb0ELb0ELb0EEEvNS_16Flash_bwd_paramsE)
        /*0308*/ 	.word	0x00000030


	//----- nvinfo : EIATTR_MIN_STACK_SIZE
	.align		4
.L_140:
        /*030c*/ 	.byte	0x04, 0x12
        /*030e*/ 	.short	(.L_142 - .L_141)
	.align		4
.L_141:
        /*0310*/ 	.word	index@(_ZN5flash44flash_bwd_dq_dk_dv_loop_seqk_parallel_kernelI23Flash_bwd_kernel_traitsILi128ELi64ELi128ELi8ELi2ELi4ELi2ELb0ELb0EN7cutlass10bfloat16_tE19Flash_kernel_traitsILi128ELi64ELi128ELi8ES3_EELb0ELb1ELb0ELb0ELb1ELb1ELb0EEEvNS_16Flash_bwd_paramsE)
        /*0314*/ 	.word	0x00000040


	//----- nvinfo : EIATTR_MIN_STACK_SIZE
	.align		4
.L_142:
        /*0318*/ 	.byte	0x04, 0x12
        /*031a*/ 	.short	(.L_144 - .L_143)
	.align		4
.L_143:
        /*031c*/ 	.word	index@(_ZN5flash44flash_bwd_dq_dk_dv_loop_seqk_parallel_kernelI23Flash_bwd_kernel_traitsILi128ELi64ELi128ELi8ELi2ELi4ELi2ELb0ELb0EN7cutlass10bfloat16_tE19Flash_kernel_traitsILi128ELi64ELi128ELi8ES3_EELb0ELb1ELb0ELb0ELb0ELb1ELb0EEEvNS_16Flash_bwd_paramsE)
        /*0320*/ 	.word	0x00000048


	//----- nvinfo : EIATTR_MIN_STACK_SIZE
	.align		4
.L_144:
        /*0324*/ 	.byte	0x04, 0x12
        /*0326*/ 	.short	(.L_146 - .L_145)
	.align		4
.L_145:
        /*0328*/ 	.word	index@(_ZN5flash44flash_bwd_dq_dk_dv_loop_seqk_parallel_kernelI23Flash_bwd_kernel_traitsILi128ELi64ELi128ELi8ELi2ELi4ELi2ELb0ELb0EN7cutlass10bfloat16_tE19Flash_kernel_traitsILi128ELi64ELi128ELi8ES3_EELb0ELb1ELb0ELb1ELb0ELb0ELb0EEEvNS_16Flash_bwd_paramsE)
        /*032c*/ 	.word	0x00000040


	//----- nvinfo : EIATTR_MIN_STACK_SIZE
	.align		4
.L_146:
        /*0330*/ 	.byte	0x04, 0x12
        /*0332*/ 	.short	(.L_148 - .L_147)
	.align		4
.L_147:
        /*0334*/ 	.word	index@(_ZN5flash27flash_bwd_convert_dq_kernelI23Flash_bwd_kernel_traitsILi128ELi64ELi64ELi8ELi4ELi2ELi2ELb1ELb0EN7cutlass10bfloat16_tE19Flash_kernel_traitsILi128ELi64ELi64ELi8ES3_EEEEvNS_16Flash_bwd_paramsEi)
        /*0338*/ 	.word	0x00000000


	//----- nvinfo : EIATTR_MIN_STACK_SIZE
	.align		4
.L_148:
        /*033c*/ 	.byte	0x04, 0x12
        /*033e*/ 	.short	(.L_150 - .L_149)
	.align		4
.L_149:
        /*0340*/ 	.word	index@(_ZN5flash44flash_bwd_dq_dk_dv_loop_seqk_parallel_kernelI23Flash_bwd_kernel_traitsILi128ELi64ELi64ELi8ELi4ELi2ELi2ELb1ELb0EN7cutlass10bfloat16_tE19Flash_kernel_traitsILi128ELi64ELi64ELi8ES3_EELb1ELb1ELb0ELb0ELb0ELb0ELb0EEEvNS_16Flash_bwd_paramsE)
        /*0344*/ 	.word	0x00000018


	//----- nvinfo : EIATTR_MIN_STACK_SIZE
	.align		4
.L_150:
        /*0348*/ 	.byte	0x04, 0x12
        /*034a*/ 	.short	(.L_152 - .L_151)
	.align		4
.L_151:
        /*034c*/ 	.word	index@(_ZN5flash44flash_bwd_dq_dk_dv_loop_seqk_parallel_kernelI23Flash_bwd_kernel_traitsILi128ELi64ELi64ELi8ELi4ELi2ELi2ELb1ELb0EN7cutlass10bfloat16_tE19Flash_kernel_traitsILi128ELi64ELi64ELi8ES3_EELb0ELb1ELb0ELb0ELb0ELb0ELb1EEEvNS_16Flash_bwd_paramsE)
        /*0350*/ 	.word	0x00000020


	//----- nvinfo : EIATTR_MIN_STACK_SIZE
	.align		4
.L_152:
        /*0354*/ 	.byte	0x04, 0x12
        /*0356*/ 	.short	(.L_154 - .L_153)
	.align		4
.L_153:
        /*0358*/ 	.word	index@(_ZN5flash44flash_bwd_dq_dk_dv_loop_seqk_parallel_kernelI23Flash_bwd_kernel_traitsILi128ELi64ELi64ELi8ELi4ELi2ELi2ELb1ELb0EN7cutlass10bfloat16_tE19Flash_kernel_traitsILi128ELi64ELi64ELi8ES3_EELb1ELb1ELb0ELb0ELb1ELb1ELb0EEEvNS_16Flash_bwd_paramsE)
        /*035c*/ 	.word	0x00000030


	//----- nvinfo : EIATTR_MIN_STACK_SIZE
	.align		4
.L_154:
        /*0360*/ 	.byte	0x04, 0x12
        /*0362*/ 	.short	(.L_156 - .L_155)
	.align		4
.L_155:
        /*0364*/ 	.word	index@(_ZN5flash44flash_bwd_dq_dk_dv_loop_seqk_parallel_kernelI23Flash_bwd_kernel_traitsILi128ELi64ELi64ELi8ELi4ELi2ELi2ELb1ELb0EN7cutlass10bfloat16_tE19Flash_kernel_traitsILi128ELi64ELi64ELi8ES3_EELb0ELb1ELb0ELb0ELb1ELb1ELb1EEEvNS_16Flash_bwd_paramsE)
        /*0368*/ 	.word	0x00000028


	//----- nvinfo : EIATTR_MIN_STACK_SIZE
	.align		4
.L_156:
        /*036c*/ 	.byte	0x04, 0x12
        /*036e*/ 	.short	(.L_158 - .L_157)
	.align		4
.L_157:
        /*0370*/ 	.word	index@(_ZN5flash44flash_bwd_dq_dk_dv_loop_seqk_parallel_kernelI23Flash_bwd_kernel_traitsILi128ELi64ELi64ELi8ELi4ELi2ELi2ELb1ELb0EN7cutlass10bfloat16_tE19Flash_kernel_traitsILi128ELi64ELi64ELi8ES3_EELb1ELb1ELb0ELb0ELb0ELb1ELb0EEEvNS_16Flash_bwd_paramsE)
        /*0374*/ 	.word	0x00000020


	//----- nvinfo : EIATTR_MIN_STACK_SIZE
	.align		4
.L_158:
        /*0378*/ 	.byte	0x04, 0x12
        /*037a*/ 	.short	(.L_160 - .L_159)
	.align		4
.L_159:
        /*037c*/ 	.word	index@(_ZN5flash44flash_bwd_dq_dk_dv_loop_seqk_parallel_kernelI23Flash_bwd_kernel_traitsILi128ELi64ELi64ELi8ELi4ELi2ELi2ELb1ELb0EN7cutlass10bfloat16_tE19Flash_kernel_traitsILi128ELi64ELi64ELi8ES3_EELb0ELb1ELb0ELb0ELb0ELb1ELb1EEEvNS_16Flash_bwd_paramsE)
        /*0380*/ 	.word	0x00000028


	//----- nvinfo : EIATTR_MIN_STACK_SIZE
	.align		4
.L_160:
        /*0384*/ 	.byte	0x04, 0x12
        /*0386*/ 	.short	(.L_162 - .L_161)
	.align		4
.L_161:
        /*0388*/ 	.word	index@(_ZN5flash44flash_bwd_dq_dk_dv_loop_seqk_parallel_kernelI23Flash_bwd_kernel_traitsILi128ELi64ELi64ELi8ELi4ELi2ELi2ELb1ELb0EN7cutlass10bfloat16_tE19Flash_kernel_traitsILi128ELi64ELi64ELi8ES3_EELb1ELb1ELb0ELb1ELb0ELb0ELb0EEEvNS_16Flash_bwd_paramsE)
        /*038c*/ 	.word	0x00000008


	//----- nvinfo : EIATTR_MIN_STACK_SIZE
	.align		4
.L_162:
        /*0390*/ 	.byte	0x04, 0x12
        /*0392*/ 	.short	(.L_164 - .L_163)
	.align		4
.L_163:
        /*0394*/ 	.word	index@(_ZN5flash44flash_bwd_dq_dk_dv_loop_seqk_parallel_kernelI23Flash_bwd_kernel_traitsILi128ELi64ELi64ELi8ELi4ELi2ELi2ELb1ELb0EN7cutlass10bfloat16_tE19Flash_kernel_traitsILi128ELi64ELi64ELi8ES3_EELb0ELb1ELb0ELb1ELb0ELb0ELb1EEEvNS_16Flash_bwd_paramsE)
        /*0398*/ 	.word	0x00000028


	//----- nvinfo : EIATTR_MIN_STACK_SIZE
	.align		4
.L_164:
        /*039c*/ 	.byte	0x04, 0x12
        /*039e*/ 	.short	(.L_166 - .L_165)
	.align		4
.L_165:
        /*03a0*/ 	.word	index@(_ZN5flash25flash_bwd_dot_do_o_kernelILb0E23Flash_bwd_kernel_traitsILi128ELi64ELi64ELi8ELi4ELi2ELi2ELb1ELb0EN7cutlass10bfloat16_tE19Flash_kernel_traitsILi128ELi64ELi64ELi8ES3_EEEEvNS_16Flash_bwd_paramsE)
        /*03a4*/ 	.word	0x00000000


	//----- nvinfo : EIATTR_MIN_STACK_SIZE
	.align		4
.L_166:
        /*03a8*/ 	.byte	0x04, 0x12
        /*03aa*/ 	.short	(.L_168 - .L_167)
	.align		4
.L_167:
        /*03ac*/ 	.word	index@(_ZN5flash25flash_bwd_dot_do_o_kernelILb1E23Flash_bwd_kernel_traitsILi128ELi64ELi64ELi8ELi4ELi2ELi2ELb1ELb0EN7cutlass10bfloat16_tE19Flash_kernel_traitsILi128ELi64ELi64ELi8ES3_EEEEvNS_16Flash_bwd_paramsE)
        /*03b0*/ 	.word	0x00000000


	//----- nvinfo : EIATTR_MIN_STACK_SIZE
	.align		4
.L_168:
        /*03b4*/ 	.byte	0x04, 0x12
        /*03b6*/ 	.short	(.L_170 - .L_169)
	.align		4
.L_169:
        /*03b8*/ 	.word	index@(_ZN5flash27flash_bwd_convert_dq_kernelI23Flash_bwd_kernel_traitsILi128ELi64ELi128ELi8ELi2ELi4ELi2ELb0ELb0EN7cutlass10bfloat16_tE19Flash_kernel_traitsILi128ELi64ELi128ELi8ES3_EEEEvNS_16Flash_bwd_paramsEi)
        /*03bc*/ 	.word	0x00000000


	//----- nvinfo : EIATTR_MIN_STACK_SIZE
	.align		4
.L_170:
        /*03c0*/ 	.byte	0x04, 0x12
        /*03c2*/ 	.short	(.L_172 - .L_171)
	.align		4
.L_171:
        /*03c4*/ 	.word	index@(_ZN5flash44flash_bwd_dq_dk_dv_loop_seqk_parallel_kernelI23Flash_bwd_kernel_traitsILi128ELi64ELi128ELi8ELi2ELi4ELi2ELb0ELb0EN7cutlass10bfloat16_tE19Flash_kernel_traitsILi128ELi64ELi128ELi8ES3_EELb1ELb1ELb0ELb0ELb0ELb0ELb0EEEvNS_16Flash_bwd_paramsE)
        /*03c8*/ 	.word	0x00000020


	//----- nvinfo : EIATTR_MIN_STACK_SIZE
	.align		4
.L_172:
        /*03cc*/ 	.byte	0x04, 0x12
        /*03ce*/ 	.short	(.L_174 - .L_173)
	.align		4
.L_173:
        /*03d0*/ 	.word	index@(_ZN5flash44flash_bwd_dq_dk_dv_loop_seqk_parallel_kernelI23Flash_bwd_kernel_traitsILi128ELi64ELi128ELi8ELi2ELi4ELi2ELb0ELb0EN7cutlass10bfloat16_tE19Flash_kernel_traitsILi128ELi64ELi128ELi8ES3_EELb0ELb1ELb0ELb0ELb0ELb0ELb1EEEvNS_16Flash_bwd_paramsE)
        /*03d4*/ 	.word	0x000000b8


	//----- nvinfo : EIATTR_MIN_STACK_SIZE
	.align		4
.L_174:
        /*03d8*/ 	.byte	0x04, 0x12
        /*03da*/ 	.short	(.L_176 - .L_175)
	.align		4
.L_175:
        /*03dc*/ 	.word	index@(_ZN5flash44flash_bwd_dq_dk_dv_loop_seqk_parallel_kernelI23Flash_bwd_kernel_traitsILi128ELi64ELi128ELi8ELi2ELi4ELi2ELb0ELb0EN7cutlass10bfloat16_tE19Flash_kernel_traitsILi128ELi64ELi128ELi8ES3_EELb1ELb1ELb0ELb0ELb1ELb1ELb0EEEvNS_16Flash_bwd_paramsE)
        /*03e0*/ 	.word	0x00000040


	//----- nvinfo : EIATTR_MIN_STACK_SIZE
	.align		4
.L_176:
        /*03e4*/ 	.byte	0x04, 0x12
        /*03e6*/ 	.short	(.L_178 - .L_177)
	.align		4
.L_177:
        /*03e8*/ 	.word	index@(_ZN5flash44flash_bwd_dq_dk_dv_loop_seqk_parallel_kernelI23Flash_bwd_kernel_traitsILi128ELi64ELi128ELi8ELi2ELi4ELi2ELb0ELb0EN7cutlass10bfloat16_tE19Flash_kernel_traitsILi128ELi64ELi128ELi8ES3_EELb0ELb1ELb0ELb0ELb1ELb1ELb1EEEvNS_16Flash_bwd_paramsE)
        /*03ec*/ 	.word	0x000000b8


	//----- nvinfo : EIATTR_MIN_STACK_SIZE
	.align		4
.L_178:
        /*03f0*/ 	.byte	0x04, 0x12
        /*03f2*/ 	.short	(.L_180 - .L_179)
	.align		4
.L_179:
        /*03f4*/ 	.word	index@(_ZN5flash44flash_bwd_dq_dk_dv_loop_seqk_parallel_kernelI23Flash_bwd_kernel_traitsILi128ELi64ELi128ELi8ELi2ELi4ELi2ELb0ELb0EN7cutlass10bfloat16_tE19Flash_kernel_traitsILi128ELi64ELi128ELi8ES3_EELb1ELb1ELb0ELb0ELb0ELb1ELb0EEEvNS_16Flash_bwd_paramsE)
        /*03f8*/ 	.word	0x00000038


	//----- nvinfo : EIATTR_MIN_STACK_SIZE
	.align		4
.L_180:
        /*03fc*/ 	.byte	0x04, 0x12
        /*03fe*/ 	.short	(.L_182 - .L_181)
	.align		4
.L_181:
        /*0400*/ 	.word	index@(_ZN5flash44flash_bwd_dq_dk_dv_loop_seqk_parallel_kernelI23Flash_bwd_kernel_traitsILi128ELi64ELi128ELi8ELi2ELi4ELi2ELb0ELb0EN7cutlass10bfloat16_tE19Flash_kernel_traitsILi128ELi64ELi128ELi8ES3_EELb0ELb1ELb0ELb0ELb0ELb1ELb1EEEvNS_16Flash_bwd_paramsE)
        /*0404*/ 	.word	0x000000b0


	//----- nvinfo : EIATTR_MIN_STACK_SIZE
	.align		4
.L_182:
        /*0408*/ 	.byte	0x04, 0x12
        /*040a*/ 	.short	(.L_184 - .L_183)
	.align		4
.L_183:
        /*040c*/ 	.word	index@(_ZN5flash44flash_bwd_dq_dk_dv_loop_seqk_parallel_kernelI23Flash_bwd_kernel_traitsILi128ELi64ELi128ELi8ELi2ELi4ELi2ELb0ELb0EN7cutlass10bfloat16_tE19Flash_kernel_traitsILi128ELi64ELi128ELi8ES3_EELb1ELb1ELb0ELb1ELb0ELb0ELb0EEEvNS_16Flash_bwd_paramsE)
        /*0410*/ 	.word	0x00000068


	//----- nvinfo : EIATTR_MIN_STACK_SIZE
	.align		4
.L_184:
        /*0414*/ 	.byte	0x04, 0x12
        /*0416*/ 	.short	(.L_186 - .L_185)
	.align		4
.L_185:
        /*0418*/ 	.word	index@(_ZN5flash44flash_bwd_dq_dk_dv_loop_seqk_parallel_kernelI23Flash_bwd_kernel_traitsILi128ELi64ELi128ELi8ELi2ELi4ELi2ELb0ELb0EN7cutlass10bfloat16_tE19Flash_kernel_traitsILi128ELi64ELi128ELi8ES3_EELb0ELb1ELb0ELb1ELb0ELb0ELb1EEEvNS_16Flash_bwd_paramsE)
        /*041c*/ 	.word	0x000000b0


	//----- nvinfo : EIATTR_MIN_STACK_SIZE
	.align		4
.L_186:
        /*0420*/ 	.byte	0x04, 0x12
        /*0422*/ 	.short	(.L_188 - .L_187)
	.align		4
.L_187:
        /*0424*/ 	.word	index@(_ZN5flash25flash_bwd_dot_do_o_kernelILb0E23Flash_bwd_kernel_traitsILi128ELi64ELi128ELi8ELi2ELi4ELi2ELb0ELb0EN7cutlass10bfloat16_tE19Flash_kernel_traitsILi128ELi64ELi128ELi8ES3_EEEEvNS_16Flash_bwd_paramsE)
        /*0428*/ 	.word	0x00000000


	//----- nvinfo : EIATTR_MIN_STACK_SIZE
	.align		4
.L_188:
        /*042c*/ 	.byte	0x04, 0x12
        /*042e*/ 	.short	(.L_190 - .L_189)
	.align		4
.L_189:
        /*0430*/ 	.word	index@(_ZN5flash25flash_bwd_dot_do_o_kernelILb1E23Flash_bwd_kernel_traitsILi128ELi64ELi128ELi8ELi2ELi4ELi2ELb0ELb0EN7cutlass10bfloat16_tE19Flash_kernel_traitsILi128ELi64ELi128ELi8ES3_EEEEvNS_16Flash_bwd_paramsE)
        /*0434*/ 	.word	0x00000000
.L_190:


//--------------------- .nv.info._ZN5flash44flash_bwd_dq_dk_dv_loop_seqk_parallel_kernelI23Flash_bwd_kernel_traitsILi128ELi64ELi64ELi8ELi4ELi2ELi2ELb1ELb0EN7cutlass10bfloat16_tE19Flash_kernel_traitsILi128ELi64ELi64ELi8ES3_EELb0ELb1ELb0ELb0ELb0ELb0ELb0EEEvNS_16Flash_bwd_paramsE --------------------------
	.section	.nv.info._ZN5flash44flash_bwd_dq_dk_dv_loop_seqk_parallel_kernelI23Flash_bwd_kernel_traitsILi128ELi64ELi64ELi8ELi4ELi2ELi2ELb1ELb0EN7cutlass10bfloat16_tE19Flash_kernel_traitsILi128ELi64ELi64ELi8ES3_EELb0ELb1ELb0ELb0ELb0ELb0ELb0EEEvNS_16Flash_bwd_paramsE,"",@"SHT_CUDA_INFO"
	.sectionflags	@""
	.align	4


	//----- nvinfo : EIATTR_CUDA_API_VERSION
	.align		4
        /*0000*/ 	.byte	0x04, 0x37
        /*0002*/ 	.short	(.L_192 - .L_191)
.L_191:
        /*0004*/ 	.word	0x00000082


	//----- nvinfo : EIATTR_SW2861232_WAR
	.align		4
.L_192:
        /*0008*/ 	.byte	0x01, 0x35
	.zero		2


	//----- nvinfo : EIATTR_PARAM_CBANK
	.align		4
        /*000c*/ 	.byte	0x04, 0x0a
        /*000e*/ 	.short	(.L_194 - .L_193)
	.align		4
.L_193:
        /*0010*/ 	.word	index@(.nv.constant0._ZN5flash44flash_bwd_dq_dk_dv_loop_seqk_parallel_kernelI23Flash_bwd_kernel_traitsILi128ELi64ELi64ELi8ELi4ELi2ELi2ELb1ELb0EN7cutlass10bfloat16_tE19Flash_kernel_traitsILi128ELi64ELi64ELi8ES3_EELb0ELb1ELb0ELb0ELb0ELb0ELb0EEEvNS_16Flash_bwd_paramsE)
        /*0014*/ 	.short	0x0160
        /*0016*/ 	.short	0x0280


	//----- nvinfo : EIATTR_CBANK_PARAM_SIZE
	.align		4
.L_194:
        /*0018*/ 	.byte	0x03, 0x19
        /*001a*/ 	.short	0x0280


	//----- nvinfo : EIATTR_KPARAM_INFO
	.align		4
        /*001c*/ 	.byte	0x04, 0x17
        /*001e*/ 	.short	(.L_196 - .L_195)
.L_195:
        /*0020*/ 	.word	0x00000000
        /*0024*/ 	.short	0x0000
        /*0026*/ 	.short	0x0000
        /*0028*/ 	.byte	0x00, 0xf0, 0x01, 0x0a


	//----- nvinfo : EIATTR_MAXREG_COUNT
	.align		4
.L_196:
        /*002c*/ 	.byte	0x03, 0x1b
        /*002e*/ 	.short	0x00ff


	//----- nvinfo : EIATTR_NUM_BARRIERS
	.align		4
        /*0030*/ 	.byte	0x02, 0x4c
        /*0032*/ 	.byte	0x01
	.zero		1


	//----- nvinfo : EIATTR_ANNOTATIONS
	.align		4
        /*0034*/ 	.byte	0x04, 0x55
        /*0036*/ 	.short	(.L_198 - .L_197)


	//   ....[0]....
.L_197:
        /*0038*/ 	.word	0x00000001
        /*003c*/ 	.byte	0xa0, 0x04, 0x00, 0x00, 0x01, 0x00, 0x00, 0x00, 0x40, 0x05, 0x00, 0x00, 0x01, 0x00, 0x00, 0x00
        /*004c*/ 	.byte	0x30, 0x06, 0x00, 0x00, 0x01, 0x00, 0x00, 0x00, 0xe0, 0x07, 0x00, 0x00, 0x01, 0x00, 0x00, 0x00
        /*005c*/ 	.byte	0x60, 0x08, 0x00, 0x00, 0x01, 0x00, 0x00, 0x00, 0x50, 0x0a, 0x00, 0x00, 0x01, 0x00, 0x00, 0x00
        /*006c*/ 	.byte	0xe0, 0x13, 0x00, 0x00, 0x01, 0x00, 0x00, 0x00, 0x10, 0x27, 0x00, 0x00, 0x01, 0x00, 0x00, 0x00
        /*007c*/ 	.byte	0x90, 0x38, 0x00, 0x00, 0x01, 0x00, 0x00, 0x00, 0x50, 0x5f, 0x00, 0x00, 0x01, 0x00, 0x00, 0x00
        /*008c*/ 	.byte	0x60, 0x5f, 0x00, 0x00, 0x01, 0x00, 0x00, 0x00, 0x70, 0x5f, 0x00, 0x00


	//----- nvinfo : EIATTR_MERCURY_ISA_VERSION
	.align		4
.L_198:
        /*0098*/ 	.byte	0x03, 0x5f
        /*009a*/ 	.short	0x0000


	//----- nvinfo : EIATTR_EXIT_INSTR_OFFSETS
	.align		4
        /*009c*/ 	.byte	0x04, 0x1c
        /*009e*/ 	.short	(.L_200 - .L_199)


	//   ....[0]....
.L_199:
        /*00a0*/ 	.word	0x00000090


	//   ....[1]....
        /*00a4*/ 	.word	0x00006e50


	//----- nvinfo : EIATTR_CTAIDZ_USED
	.align		4
.L_200:
        /*00a8*/ 	.byte	0x01, 0x04
	.zero		2


	//----- nvinfo : EIATTR_CRS_STACK_SIZE
	.align		4
        /*00ac*/ 	.byte	0x04, 0x1e
        /*00ae*/ 	.short	(.L_202 - .L_201)
.L_201:
        /*00b0*/ 	.word	0x00000000
.L_202:


//--------------------- .nv.info._ZN5flash44flash_bwd_dq_dk_dv_loop_seqk_parallel_kernelI23Flash_bwd_kernel_traitsILi128ELi64ELi64ELi8ELi4ELi2ELi2ELb1ELb0EN7cutlass10bfloat16_tE19Flash_kernel_traitsILi128ELi64ELi64ELi8ES3_EELb0ELb1ELb0ELb0ELb1ELb1ELb0EEEvNS_16Flash_bwd_paramsE --------------------------
	.section	.nv.info._ZN5flash44flash_bwd_dq_dk_dv_loop_seqk_parallel_kernelI23Flash_bwd_kernel_traitsILi128ELi64ELi64ELi8ELi4ELi2ELi2ELb1ELb0EN7cutlass10bfloat16_tE19Flash_kernel_traitsILi128ELi64ELi64ELi8ES3_EELb0ELb1ELb0ELb0ELb1ELb1ELb0EEEvNS_16Flash_bwd_paramsE,"",@"SHT_CUDA_INFO"
	.sectionflags	@""
	.align	4


	//----- nvinfo : EIATTR_CUDA_API_VERSION
	.align		4
        /*0000*/ 	.byte	0x04, 0x37
        /*0002*/ 	.short	(.L_204 - .L_203)
.L_203:
        /*0004*/ 	.word	0x00000082


	//----- nvinfo : EIATTR_SW2861232_WAR
	.align		4
.L_204:
        /*0008*/ 	.byte	0x01, 0x35
	.zero		2


	//----- nvinfo : EIATTR_PARAM_CBANK
	.align		4
        /*000c*/ 	.byte	0x04, 0x0a
        /*000e*/ 	.short	(.L_206 - .L_205)
	.align		4
.L_205:
        /*0010*/ 	.word	index@(.nv.constant0._ZN5flash44flash_bwd_dq_dk_dv_loop_seqk_parallel_kernelI23Flash_bwd_kernel_traitsILi128ELi64ELi64ELi8ELi4ELi2ELi2ELb1ELb0EN7cutlass10bfloat16_tE19Flash_kernel_traitsILi128ELi64ELi64ELi8ES3_EELb0ELb1ELb0ELb0ELb1ELb1ELb0EEEvNS_16Flash_bwd_paramsE)
        /*0014*/ 	.short	0x0160
        /*0016*/ 	.short	0x0280


	//----- nvinfo : EIATTR_CBANK_PARAM_SIZE
	.align		4
.L_206:
        /*0018*/ 	.byte	0x03, 0x19
        /*001a*/ 	.short	0x0280


	//----- nvinfo : EIATTR_KPARAM_INFO
	.align		4
        /*001c*/ 	.byte	0x04, 0x17
        /*001e*/ 	.short	(.L_208 - .L_207)
.L_207:
        /*0020*/ 	.word	0x00000000
        /*0024*/ 	.short	0x0000
        /*0026*/ 	.short	0x0000
        /*0028*/ 	.byte	0x00, 0xf0, 0x01, 0x0a


	//----- nvinfo : EIATTR_MAXREG_COUNT
	.align		4
.L_208:
        /*002c*/ 	.byte	0x03, 0x1b
        /*002e*/ 	.short	0x00ff


	//----- nvinfo : EIATTR_NUM_BARRIERS
	.align		4
        /*0030*/ 	.byte	0x02, 0x4c
        /*0032*/ 	.byte	0x01
	.zero		1


	//----- nvinfo : EIATTR_ANNOTATIONS
	.align		4
        /*0034*/ 	.byte	0x04, 0x55
        /*0036*/ 	.short	(.L_210 - .L_209)


	//   ....[0]....
.L_209:
        /*0038*/ 	.word	0x00000001
        /*003c*/ 	.byte	0x50, 0x04, 0x00, 0x00, 0x01, 0x00, 0x00, 0x00, 0x10, 0x05, 0x00, 0x00, 0x01, 0x00, 0x00, 0x00
        /*004c*/ 	.byte	0x70, 0x05, 0x00, 0x00, 0x01, 0x00, 0x00, 0x00, 0x90, 0x07, 0x00, 0x00, 0x01, 0x00, 0x00, 0x00
        /*005c*/ 	.byte	0xd0, 0x07, 0x00, 0x00, 0x01, 0x00, 0x00, 0x00, 0xf0, 0x0b, 0x00, 0x00, 0x01, 0x00, 0x00, 0x00
        /*006c*/ 	.byte	0x50, 0x0d, 0x00, 0x00, 0x01, 0x00, 0x00, 0x00, 0x00, 0x11, 0x00, 0x00, 0x01, 0x00, 0x00, 0x00
        /*007c*/ 	.byte	0x30, 0x11, 0x00, 0x00, 0x01, 0x00, 0x00, 0x00, 0x20, 0x13, 0x00, 0x00, 0x01, 0x00, 0x00, 0x00
        /*008c*/ 	.byte	0xd0, 0x1c, 0x00, 0x00, 0x01, 0x00, 0x00, 0x00, 0x40, 0x43, 0x00, 0x00, 0x01, 0x00, 0x00, 0x00
        /*009c*/ 	.byte	0x50, 0x43, 0x00, 0x00


	//----- nvinfo : EIATTR_MERCURY_ISA_VERSION
	.align		4
.L_210:
        /*00a0*/ 	.byte	0x03, 0x5f
        /*00a2*/ 	.short	0x0000


	//----- nvinfo : EIATTR_EXIT_INSTR_OFFSETS
	.align		4
        /*00a4*/ 	.byte	0x04, 0x1c
        /*00a6*/ 	.short	(.L_212 - .L_211)


	//   ....[0]....
.L_211:
        /*00a8*/ 	.word	0x00000090


	//   ....[1]....
        /*00ac*/ 	.word	0x00004e20


	//----- nvinfo : EIATTR_CTAIDZ_USED
	.align		4
.L_212:
        /*00b0*/ 	.byte	0x01, 0x04
	.zero		2


//--------------------- .nv.info._ZN5flash44flash_bwd_dq_dk_dv_loop_seqk_parallel_kernelI23Flash_bwd_kernel_traitsILi128ELi64ELi64ELi8ELi4ELi2ELi2ELb1ELb0EN7cutlass10bfloat16_tE19Flash_kernel_traitsILi128ELi64ELi64ELi8ES3_EELb0ELb1ELb0ELb0ELb0ELb1ELb0EEEvNS_16Flash_bwd_paramsE --------------------------
	.section	.nv.info._ZN5flash44flash_bwd_dq_dk_dv_loop_seqk_parallel_kernelI23Flash_bwd_kernel_traitsILi128ELi64ELi64ELi8ELi4ELi2ELi2ELb1ELb0EN7cutlass10bfloat16_tE19Flash_kernel_traitsILi128ELi64ELi64ELi8ES3_EELb0ELb1ELb0ELb0ELb0ELb1ELb0EEEvNS_16Flash_bwd_paramsE,"",@"SHT_CUDA_INFO"
	.sectionflags	@""
	.align	4


	//----- nvinfo : EIATTR_CUDA_API_VERSION
	.align		4
        /*0000*/ 	.byte	0x04, 0x37
        /*0002*/ 	.short	(.L_214 - .L_213)
.L_213:
        /*0004*/ 	.word	0x00000082


	//----- nvinfo : EIATTR_SW2861232_WAR
	.align		4
.L_214:
        /*0008*/ 	.byte	0x01, 0x35
	.zero		2


	//----- nvinfo : EIATTR_PARAM_CBANK
	.align		4
        /*000c*/ 	.byte	0x04, 0x0a
        /*000e*/ 	.short	(.L_216 - .L_215)
	.align		4
.L_215:
        /*0010*/ 	.word	index@(.nv.constant0._ZN5flash44flash_bwd_dq_dk_dv_loop_seqk_parallel_kernelI23Flash_bwd_kernel_traitsILi128ELi64ELi64ELi8ELi4ELi2ELi2ELb1ELb0EN7cutlass10bfloat16_tE19Flash_kernel_traitsILi128ELi64ELi64ELi8ES3_EELb0ELb1ELb0ELb0ELb0ELb1ELb0EEEvNS_16Flash_bwd_paramsE)
        /*0014*/ 	.short	0x0160
        /*0016*/ 	.short	0x0280


	//----- nvinfo : EIATTR_CBANK_PARAM_SIZE
	.align		4
.L_216:
        /*0018*/ 	.byte	0x03, 0x19
        /*001a*/ 	.short	0x0280


	//----- nvinfo : EIATTR_KPARAM_INFO
	.align		4
        /*001c*/ 	.byte	0x04, 0x17
        /*001e*/ 	.short	(.L_218 - .L_217)
.L_217:
        /*0020*/ 	.word	0x00000000
        /*0024*/ 	.short	0x0000
        /*0026*/ 	.short	0x0000
        /*0028*/ 	.byte	0x00, 0xf0, 0x01, 0x0a


	//----- nvinfo : EIATTR_MAXREG_COUNT
	.align		4
.L_218:
        /*002c*/ 	.byte	0x03, 0x1b
        /*002e*/ 	.short	0x00ff


	//----- nvinfo : EIATTR_NUM_BARRIERS
	.align		4
        /*0030*/ 	.byte	0x02, 0x4c
        /*0032*/ 	.byte	0x01
	.zero		1


	//----- nvinfo : EIATTR_ANNOTATIONS
	.align		4
        /*0034*/ 	.byte	0x04, 0x55
        /*0036*/ 	.short	(.L_220 - .L_219)


	//   ....[0]....
.L_219:
        /*0038*/ 	.word	0x00000001
        /*003c*/ 	.byte	0xe0, 0x02, 0x00, 0x00, 0x01, 0x00, 0x00, 0x00, 0x10, 0x04, 0x00, 0x00, 0x01, 0x00, 0x00, 0x00
        /*004c*/ 	.byte	0xf0, 0x04, 0x00, 0x00, 0x01, 0x00, 0x00, 0x00, 0x40, 0x05, 0x00, 0x00, 0x01, 0x00, 0x00, 0x00
        /*005c*/ 	.byte	0xe0, 0x05, 0x00, 0x00, 0x01, 0x00, 0x00, 0x00, 0xa0, 0x07, 0x00, 0x00, 0x01, 0x00, 0x00, 0x00
        /*006c*/ 	.byte	0xa0, 0x0a, 0x00, 0x00, 0x01, 0x00, 0x00, 0x00, 0x20, 0x14, 0x00, 0x00, 0x01, 0x00, 0x00, 0x00
        /*007c*/ 	.byte	0x30, 0x14, 0x00, 0x00, 0x01, 0x00, 0x00, 0x00, 0x40, 0x14, 0x00, 0x00, 0x01, 0x00, 0x00, 0x00
        /*008c*/ 	.byte	0x10, 0x17, 0x00, 0x00, 0x01, 0x00, 0x00, 0x00, 0x20, 0x1f, 0x00, 0x00, 0x01, 0x00, 0x00, 0x00
        /*009c*/ 	.byte	0x80, 0x1f, 0x00, 0x00, 0x01, 0x00, 0x00, 0x00, 0x90, 0x22, 0x00, 0x00, 0x01, 0x00, 0x00, 0x00
        /*00ac*/ 	.byte	0x70, 0x2f, 0x00, 0x00, 0x01, 0x00, 0x00, 0x00, 0xb0, 0x52, 0x00, 0x00, 0x01, 0x00, 0x00, 0x00
        /*00bc*/ 	.byte	0xe0, 0x5a, 0x00, 0x00


	//----- nvinfo : EIATTR_MERCURY_ISA_VERSION
	.align		4
.L_220:
        /*00c0*/ 	.byte	0x03, 0x5f
        /*00c2*/ 	.short	0x0000


	//----- nvinfo : EIATTR_EXIT_INSTR_OFFSETS
	.align		4
        /*00c4*/ 	.byte	0x04, 0x1c
        /*00c6*/ 	.short	(.L_222 - .L_221)


	//   ....[0]....
.L_221:
        /*00c8*/ 	.word	0x00000090


	//   ....[1]....
        /*00cc*/ 	.word	0x00006140


	//----- nvinfo : EIATTR_CTAIDZ_USED
	.align		4
.L_222:
        /*00d0*/ 	.byte	0x01, 0x04
	.zero		2


	//----- nvinfo : EIATTR_CRS_STACK_SIZE
	.align		4
        /*00d4*/ 	.byte	0x04, 0x1e
        /*00d6*/ 	.short	(.L_224 - .L_223)
.L_223:
        /*00d8*/ 	.word	0x00000000
.L_224:


//--------------------- .nv.info._ZN5flash44flash_bwd_dq_dk_dv_loop_seqk_parallel_kernelI23Flash_bwd_kernel_traitsILi128ELi64ELi64ELi8ELi4ELi2ELi2ELb1ELb0EN7cutlass10bfloat16_tE19Flash_kernel_traitsILi128ELi64ELi64ELi8ES3_EELb0ELb1ELb0ELb1ELb0ELb0ELb0EEEvNS_16Flash_bwd_paramsE --------------------------
	.section	.nv.info._ZN5flash44flash_bwd_dq_dk_dv_loop_seqk_parallel_kernelI23Flash_bwd_kernel_traitsILi128ELi64ELi64ELi8ELi4ELi2ELi2ELb1ELb0EN7cutlass10bfloat16_tE19Flash_kernel_traitsILi128ELi64ELi64ELi8ES3_EELb0ELb1ELb0ELb1ELb0ELb0ELb0EEEvNS_16Flash_bwd_paramsE,"",@"SHT_CUDA_INFO"
	.sectionflags	@""
	.align	4


	//----- nvinfo : EIATTR_CUDA_API_VERSION
	.align		4
        /*0000*/ 	.byte	0x04, 0x37
        /*0002*/ 	.short	(.L_226 - .L_225)
.L_225:
        /*0004*/ 	.word	0x00000082


	//----- nvinfo : EIATTR_SW2861232_WAR
	.align		4
.L_226:
        /*0008*/ 	.byte	0x01, 0x35
	.zero		2


	//----- nvinfo : EIATTR_PARAM_CBANK
	.align		4
        /*000c*/ 	.byte	0x04, 0x0a
        /*000e*/ 	.short	(.L_228 - .L_227)
	.align		4
.L_227:
        /*0010*/ 	.word	index@(.nv.constant0._ZN5flash44flash_bwd_dq_dk_dv_loop_seqk_parallel_kernelI23Flash_bwd_kernel_traitsILi128ELi64ELi64ELi8ELi4ELi2ELi2ELb1ELb0EN7cutlass10bfloat16_tE19Flash_kernel_traitsILi128ELi64ELi64ELi8ES3_EELb0ELb1ELb0ELb1ELb0ELb0ELb0EEEvNS_16Flash_bwd_paramsE)
        /*0014*/ 	.short	0x0160
        /*0016*/ 	.short	0x0280


	//----- nvinfo : EIATTR_CBANK_PARAM_SIZE
	.align		4
.L_228:
        /*0018*/ 	.byte	0x03, 0x19
        /*001a*/ 	.short	0x0280


	//----- nvinfo : EIATTR_KPARAM_INFO
	.align		4
        /*001c*/ 	.byte	0x04, 0x17
        /*001e*/ 	.short	(.L_230 - .L_229)
.L_229:
        /*0020*/ 	.word	0x00000000
        /*0024*/ 	.short	0x0000
        /*0026*/ 	.short	0x0000
        /*0028*/ 	.byte	0x00, 0xf0, 0x01, 0x0a


	//----- nvinfo : EIATTR_MAXREG_COUNT
	.align		4
.L_230:
        /*002c*/ 	.byte	0x03, 0x1b
        /*002e*/ 	.short	0x00ff


	//----- nvinfo : EIATTR_NUM_BARRIERS
	.align		4
        /*0030*/ 	.byte	0x02, 0x4c
        /*0032*/ 	.byte	0x01
	.zero		1


	//----- nvinfo : EIATTR_ANNOTATIONS
	.align		4
        /*0034*/ 	.byte	0x04, 0x55
        /*0036*/ 	.short	(.L_232 - .L_231)


	//   ....[0]....
.L_231:
        /* <DEDUP_REMOVED lines=10> */


	//----- nvinfo : EIATTR_MERCURY_ISA_VERSION
	.align		4
.L_232:
        /*00c0*/ 	.byte	0x03, 0x5f
        /*00c2*/ 	.short	0x0000


	//----- nvinfo : EIATTR_EXIT_INSTR_OFFSETS
	.align		4
        /*00c4*/ 	.byte	0x04, 0x1c
        /*00c6*/ 	.short	(.L_234 - .L_233)


	//   ....[0]....
.L_233:
        /*00c8*/ 	.word	0x00000090


	//   ....[1]....
        /*00cc*/ 	.word	0x00007370


	//----- nvinfo : EIATTR_CTAIDZ_USED
	.align		4
.L_234:
        /*00d0*/ 	.byte	0x01, 0x04
	.zero		2


	//----- nvinfo : EIATTR_CRS_STACK_SIZE
	.align		4
        /*00d4*/ 	.byte	0x04, 0x1e
        /*00d6*/ 	.short	(.L_236 - .L_235)
.L_235:
        /*00d8*/ 	.word	0x00000000
.L_236:


//--------------------- .nv.info._ZN5flash44flash_bwd_dq_dk_dv_loop_seqk_parallel_kernelI23Flash_bwd_kernel_traitsILi128ELi64ELi128ELi8ELi2ELi4ELi2ELb0ELb0EN7cutlass10bfloat16_tE19Flash_kernel_traitsILi128ELi64ELi128ELi8ES3_EELb0ELb1ELb0ELb0ELb0ELb0ELb0EEEvNS_16Flash_bwd_paramsE --------------------------
	.section	.nv.info._ZN5flash44flash_bwd_dq_dk_dv_loop_seqk_parallel_kernelI23Flash_bwd_kernel_traitsILi128ELi64ELi128ELi8ELi2ELi4ELi2ELb0ELb0EN7cutlass10bfloat16_tE19Flash_kernel_traitsILi128ELi64ELi128ELi8ES3_EELb0ELb1ELb0ELb0ELb0ELb0ELb0EEEvNS_16Flash_bwd_paramsE,"",@"SHT_CUDA_INFO"
	.sectionflags	@""
	.align	4


	//----- nvinfo : EIATTR_CUDA_API_VERSION
	.align		4
        /*0000*/ 	.byte	0x04, 0x37
        /*0002*/ 	.short	(.L_238 - .L_237)
.L_237:
        /*0004*/ 	.word	0x00000082


	//----- nvinfo : EIATTR_SW2861232_WAR
	.align		4
.L_238:
        /*0008*/ 	.byte	0x01, 0x35
	.zero		2


	//----- nvinfo : EIATTR_PARAM_CBANK
	.align		4
        /*000c*/ 	.byte	0x04, 0x0a
        /*000e*/ 	.short	(.L_240 - .L_239)
	.align		4
.L_239:
        /*0010*/ 	.word	index@(.nv.constant0._ZN5flash44flash_bwd_dq_dk_dv_loop_seqk_parallel_kernelI23Flash_bwd_kernel_traitsILi128ELi64ELi128ELi8ELi2ELi4ELi2ELb0ELb0EN7cutlass10bfloat16_tE19Flash_kernel_traitsILi128ELi64ELi128ELi8ES3_EELb0ELb1ELb0ELb0ELb0ELb0ELb0EEEvNS_16Flash_bwd_paramsE)
        /*0014*/ 	.short	0x0160
        /*0016*/ 	.short	0x0280


	//----- nvinfo : EIATTR_CBANK_PARAM_SIZE
	.align		4
.L_240:
        /*0018*/ 	.byte	0x03, 0x19
        /*001a*/ 	.short	0x0280


	//----- nvinfo : EIATTR_KPARAM_INFO
	.align		4
        /*001c*/ 	.byte	0x04, 0x17
        /*001e*/ 	.short	(.L_242 - .L_241)
.L_241:
        /*0020*/ 	.word	0x00000000
        /*0024*/ 	.short	0x0000
        /*0026*/ 	.short	0x0000
        /*0028*/ 	.byte	0x00, 0xf0, 0x01, 0x0a


	//----- nvinfo : EIATTR_MAXREG_COUNT
	.align		4
.L_242:
        /*002c*/ 	.byte	0x03, 0x1b
        /*002e*/ 	.short	0x00ff


	//----- nvinfo : EIATTR_NUM_BARRIERS
	.align		4
        /*0030*/ 	.byte	0x02, 0x4c
        /*0032*/ 	.byte	0x01
	.zero		1


	//----- nvinfo : EIATTR_ANNOTATIONS
	.align		4
        /*0034*/ 	.byte	0x04, 0x55
        /*0036*/ 	.short	(.L_244 - .L_243)


	//   ....[0]....
.L_243:
        /* <DEDUP_REMOVED lines=11> */
        /*00dc*/ 	.byte	0x30, 0x8d, 0x00, 0x00, 0x01, 0x00, 0x00, 0x00, 0x40, 0x8d, 0x00, 0x00


	//----- nvinfo : EIATTR_MERCURY_ISA_VERSION
	.align		4
.L_244:
        /*00e8*/ 	.byte	0x03, 0x5f
        /*00ea*/ 	.short	0x0000


	//----- nvinfo : EIATTR_EXIT_INSTR_OFFSETS
	.align		4
        /*00ec*/ 	.byte	0x04, 0x1c
        /*00ee*/ 	.short	(.L_246 - .L_245)


	//   ....[0]....
.L_245:
        /*00f0*/ 	.word	0x000000a0


	//   ....[1]....
        /*00f4*/ 	.word	0x0000a870


	//----- nvinfo : EIATTR_CTAIDZ_USED
	.align		4
.L_246:
        /*00f8*/ 	.byte	0x01, 0x04
	.zero		2


	//----- nvinfo : EIATTR_CRS_STACK_SIZE
	.align		4
        /*00fc*/ 	.byte	0x04, 0x1e
        /*00fe*/ 	.short	(.L_248 - .L_247)
.L_247:
        /*0100*/ 	.word	0x00000000
.L_248:


//--------------------- .nv.info._ZN5flash44flash_bwd_dq_dk_dv_loop_seqk_parallel_kernelI23Flash_bwd_kernel_traitsILi128ELi64ELi128ELi8ELi2ELi4ELi2ELb0ELb0EN7cutlass10bfloat16_tE19Flash_kernel_traitsILi128ELi64ELi128ELi8ES3_EELb0ELb1ELb0ELb0ELb1ELb1ELb0EEEvNS_16Flash_bwd_paramsE --------------------------
	.section	.nv.info._ZN5flash44flash_bwd_dq_dk_dv_loop_seqk_parallel_kernelI23Flash_bwd_kernel_traitsILi128ELi64ELi128ELi8ELi2ELi4ELi2ELb0ELb0EN7cutlass10bfloat16_tE19Flash_kernel_traitsILi128ELi64ELi128ELi8ES3_EELb0ELb1ELb0ELb0ELb1ELb1ELb0EEEvNS_16Flash_bwd_paramsE,"",@"SHT_CUDA_INFO"
	.sectionflags	@""
	.align	4


	//----- nvinfo : EIATTR_CUDA_API_VERSION
	.align		4
        /*0000*/ 	.byte	0x04, 0x37
        /*0002*/ 	.short	(.L_250 - .L_249)
.L_249:
        /*0004*/ 	.word	0x00000082


	//----- nvinfo : EIATTR_SW2861232_WAR
	.align		4
.L_250:
        /*0008*/ 	.byte	0x01, 0x35
	.zero		2


	//----- nvinfo : EIATTR_PARAM_CBANK
	.align		4
        /*000c*/ 	.byte	0x04, 0x0a
        /*000e*/ 	.short	(.L_252 - .L_251)
	.align		4
.L_251:
        /*0010*/ 	.word	index@(.nv.constant0._ZN5flash44flash_bwd_dq_dk_dv_loop_seqk_parallel_kernelI23Flash_bwd_kernel_traitsILi128ELi64ELi128ELi8ELi2ELi4ELi2ELb0ELb0EN7cutlass10bfloat16_tE19Flash_kernel_traitsILi128ELi64ELi128ELi8ES3_EELb0ELb1ELb0ELb0ELb1ELb1ELb0EEEvNS_16Flash_bwd_paramsE)
        /*0014*/ 	.short	0x0160
        /*0016*/ 	.short	0x0280


	//----- nvinfo : EIATTR_CBANK_PARAM_SIZE
	.align		4
.L_252:
        /*0018*/ 	.byte	0x03, 0x19
        /*001a*/ 	.short	0x0280


	//----- nvinfo : EIATTR_KPARAM_INFO
	.align		4
        /*001c*/ 	.byte	0x04, 0x17
        /*001e*/ 	.short	(.L_254 - .L_253)
.L_253:
        /*0020*/ 	.word	0x00000000
        /*0024*/ 	.short	0x0000
        /*0026*/ 	.short	0x0000
        /*0028*/ 	.byte	0x00, 0xf0, 0x01, 0x0a


	//----- nvinfo : EIATTR_MAXREG_COUNT
	.align		4
.L_254:
        /*002c*/ 	.byte	0x03, 0x1b
        /*002e*/ 	.short	0x00ff


	//----- nvinfo : EIATTR_NUM_BARRIERS
	.align		4
        /*0030*/ 	.byte	0x02, 0x4c
        /*0032*/ 	.byte	0x01
	.zero		1


	//----- nvinfo : EIATTR_ANNOTATIONS
	.align		4
        /*0034*/ 	.byte	0x04, 0x55
        /*0036*/ 	.short	(.L_256 - .L_255)


	//   ....[0]....
.L_255:
        /* <DEDUP_REMOVED lines=19> */


	//----- nvinfo : EIATTR_MERCURY_ISA_VERSION
	.align		4
.L_256:
        /*0150*/ 	.byte	0x03, 0x5f
        /*0152*/ 	.short	0x0000


	//----- nvinfo : EIATTR_EXIT_INSTR_OFFSETS
	.align		4
        /*0154*/ 	.byte	0x04, 0x1c
        /*0156*/ 	.short	(.L_258 - .L_257)


	//   ....[0]....
.L_257:
        /*0158*/ 	.word	0x000000a0


	//   ....[1]....
        /*015c*/ 	.word	0x00007720


	//----- nvinfo : EIATTR_CTAIDZ_USED
	.align		4
.L_258:
        /*0160*/ 	.byte	0x01, 0x04
	.zero		2


//--------------------- .nv.info._ZN5flash44flash_bwd_dq_dk_dv_loop_seqk_parallel_kernelI23Flash_bwd_kernel_traitsILi128ELi64ELi128ELi8ELi2ELi4ELi2ELb0ELb0EN7cutlass10bfloat16_tE19Flash_kernel_traitsILi128ELi64ELi128ELi8ES3_EELb0ELb1ELb0ELb0ELb0ELb1ELb0EEEvNS_16Flash_bwd_paramsE --------------------------
	.section	.nv.info._ZN5flash44flash_bwd_dq_dk_dv_loop_seqk_parallel_kernelI23Flash_bwd_kernel_traitsILi128ELi64ELi128ELi8ELi2ELi4ELi2ELb0ELb0EN7cutlass10bfloat16_tE19Flash_kernel_traitsILi128ELi64ELi128ELi8ES3_EELb0ELb1ELb0ELb0ELb0ELb1ELb0EEEvNS_16Flash_bwd_paramsE,"",@"SHT_CUDA_INFO"
	.sectionflags	@""
	.align	4


	//----- nvinfo : EIATTR_CUDA_API_VERSION
	.align		4
        /*0000*/ 	.byte	0x04, 0x37
        /*0002*/ 	.short	(.L_260 - .L_259)
.L_259:
        /*0004*/ 	.word	0x00000082


	//----- nvinfo : EIATTR_SW2861232_WAR
	.align		4
.L_260:
        /*0008*/ 	.byte	0x01, 0x35
	.zero		2


	//----- nvinfo : EIATTR_PARAM_CBANK
	.align		4
        /*000c*/ 	.byte	0x04, 0x0a
        /*000e*/ 	.short	(.L_262 - .L_261)
	.align		4
.L_261:
        /*0010*/ 	.word	index@(.nv.constant0._ZN5flash44flash_bwd_dq_dk_dv_loop_seqk_parallel_kernelI23Flash_bwd_kernel_traitsILi128ELi64ELi128ELi8ELi2ELi4ELi2ELb0ELb0EN7cutlass10bfloat16_tE19Flash_kernel_traitsILi128ELi64ELi128ELi8ES3_EELb0ELb1ELb0ELb0ELb0ELb1ELb0EEEvNS_16Flash_bwd_paramsE)
        /*0014*/ 	.short	0x0160
        /*0016*/ 	.short	0x0280


	//----- nvinfo : EIATTR_CBANK_PARAM_SIZE
	.align		4
.L_262:
        /*0018*/ 	.byte	0x03, 0x19
        /*001a*/ 	.short	0x0280


	//----- nvinfo : EIATTR_KPARAM_INFO
	.align		4
        /*001c*/ 	.byte	0x04, 0x17
        /*001e*/ 	.short	(.L_264 - .L_263)
.L_263:
        /*0020*/ 	.word	0x00000000
        /*0024*/ 	.short	0x0000
        /*0026*/ 	.short	0x0000
        /*0028*/ 	.byte	0x00, 0xf0, 0x01, 0x0a


	//----- nvinfo : EIATTR_MAXREG_COUNT
	.align		4
.L_264:
        /*002c*/ 	.byte	0x03, 0x1b
        /*002e*/ 	.short	0x00ff


	//----- nvinfo : EIATTR_NUM_BARRIERS
	.align		4
        /*0030*/ 	.byte	0x02, 0x4c
        /*0032*/ 	.byte	0x01
	.zero		1


	//----- nvinfo : EIATTR_ANNOTATIONS
	.align		4
        /*0034*/ 	.byte	0x04, 0x55
        /*0036*/ 	.short	(.L_266 - .L_265)


	//   ....[0]....
.L_265:
        /* <DEDUP_REMOVED lines=18> */


	//----- nvinfo : EIATTR_MERCURY_ISA_VERSION
	.align		4
.L_266:
        /*0148*/ 	.byte	0x03, 0x5f
        /*014a*/ 	.short	0x0000


	//----- nvinfo : EIATTR_EXIT_INSTR_OFFSETS
	.align		4
        /*014c*/ 	.byte	0x04, 0x1c
        /*014e*/ 	.short	(.L_268 - .L_267)


	//   ....[0]....
.L_267:
        /*0150*/ 	.word	0x000000a0


	//   ....[1]....
        /*0154*/ 	.word	0x00009850


	//----- nvinfo : EIATTR_CTAIDZ_USED
	.align		4
.L_268:
        /*0158*/ 	.byte	0x01, 0x04
	.zero		2


	//----- nvinfo : EIATTR_CRS_STACK_SIZE
	.align		4
        /*015c*/ 	.byte	0x04, 0x1e
        /*015e*/ 	.short	(.L_270 - .L_269)
.L_269:
        /*0160*/ 	.word	0x00000000
.L_270:


//--------------------- .nv.info._ZN5flash44flash_bwd_dq_dk_dv_loop_seqk_parallel_kernelI23Flash_bwd_kernel_traitsILi128ELi64ELi128ELi8ELi2ELi4ELi2ELb0ELb0EN7cutlass10bfloat16_tE19Flash_kernel_traitsILi128ELi64ELi128ELi8ES3_EELb0ELb1ELb0ELb1ELb0ELb0ELb0EEEvNS_16Flash_bwd_paramsE --------------------------
	.section	.nv.info._ZN5flash44flash_bwd_dq_dk_dv_loop_seqk_parallel_kernelI23Flash_bwd_kernel_traitsILi128ELi64ELi128ELi8ELi2ELi4ELi2ELb0ELb0EN7cutlass10bfloat16_tE19Flash_kernel_traitsILi128ELi64ELi128ELi8ES3_EELb0ELb1ELb0ELb1ELb0ELb0ELb0EEEvNS_16Flash_bwd_paramsE,"",@"SHT_CUDA_INFO"
	.sectionflags	@""
	.align	4


	//----- nvinfo : EIATTR_CUDA_API_VERSION
	.align		4
        /*0000*/ 	.byte	0x04, 0x37
        /*0002*/ 	.short	(.L_272 - .L_271)
.L_271:
        /*0004*/ 	.word	0x00000082


	//----- nvinfo : EIATTR_SW2861232_WAR
	.align		4
.L_272:
        /*0008*/ 	.byte	0x01, 0x35
	.zero		2


	//----- nvinfo : EIATTR_PARAM_CBANK
	.align		4
        /*000c*/ 	.byte	0x04, 0x0a
        /*000e*/ 	.short	(.L_274 - .L_273)
	.align		4
.L_273:
        /*0010*/ 	.word	index@(.nv.constant0._ZN5flash44flash_bwd_dq_dk_dv_loop_seqk_parallel_kernelI23Flash_bwd_kernel_traitsILi128ELi64ELi128ELi8ELi2ELi4ELi2ELb0ELb0EN7cutlass10bfloat16_tE19Flash_kernel_traitsILi128ELi64ELi128ELi8ES3_EELb0ELb1ELb0ELb1ELb0ELb0ELb0EEEvNS_16Flash_bwd_paramsE)
        /*0014*/ 	.short	0x0160
        /*0016*/ 	.short	0x0280


	//----- nvinfo : EIATTR_CBANK_PARAM_SIZE
	.align		4
.L_274:
        /*0018*/ 	.byte	0x03, 0x19
        /*001a*/ 	.short	0x0280


	//----- nvinfo : EIATTR_KPARAM_INFO
	.align		4
        /*001c*/ 	.byte	0x04, 0x17
        /*001e*/ 	.short	(.L_276 - .L_275)
.L_275:
        /*0020*/ 	.word	0x00000000
        /*0024*/ 	.short	0x0000
        /*0026*/ 	.short	0x0000
        /*0028*/ 	.byte	0x00, 0xf0, 0x01, 0x0a


	//----- nvinfo : EIATTR_MAXREG_COUNT
	.align		4
.L_276:
        /*002c*/ 	.byte	0x03, 0x1b
        /*002e*/ 	.short	0x00ff


	//----- nvinfo : EIATTR_NUM_BARRIERS
	.align		4
        /*0030*/ 	.byte	0x02, 0x4c
        /*0032*/ 	.byte	0x01
	.zero		1


	//----- nvinfo : EIATTR_ANNOTATIONS
	.align		4
        /*0034*/ 	.byte	0x04, 0x55
        /*0036*/ 	.short	(.L_278 - .L_277)


	//   ....[0]....
.L_277:
        /* <DEDUP_REMOVED lines=17> */


	//----- nvinfo : EIATTR_MERCURY_ISA_VERSION
	.align		4
.L_278:
        /*0130*/ 	.byte	0x03, 0x5f
        /*0132*/ 	.short	0x0000


	//----- nvinfo : EIATTR_EXIT_INSTR_OFFSETS
	.align		4
        /*0134*/ 	.byte	0x04, 0x1c
        /*0136*/ 	.short	(.L_280 - .L_279)


	//   ....[0]....
.L_279:
        /*0138*/ 	.word	0x000000a0


	//   ....[1]....
        /*013c*/ 	.word	0x0000ac40


	//----- nvinfo : EIATTR_CTAIDZ_USED
	.align		4
.L_280:
        /*0140*/ 	.byte	0x01, 0x04
	.zero		2


	//----- nvinfo : EIATTR_CRS_STACK_SIZE
	.align		4
        /*0144*/ 	.byte	0x04, 0x1e
        /*0146*/ 	.short	(.L_282 - .L_281)
.L_281:
        /*0148*/ 	.word	0x00000000
.L_282:


//--------------------- .nv.info._ZN5flash27flash_bwd_convert_dq_kernelI23Flash_bwd_kernel_traitsILi128ELi64ELi64ELi8ELi4ELi2ELi2ELb1ELb0EN7cutlass10bfloat16_tE19Flash_kernel_traitsILi128ELi64ELi64ELi8ES3_EEEEvNS_16Flash_bwd_paramsEi --------------------------
	.section	.nv.info._ZN5flash27flash_bwd_convert_dq_kernelI23Flash_bwd_kernel_traitsILi128ELi64ELi64ELi8ELi4ELi2ELi2ELb1ELb0EN7cutlass10bfloat16_tE19Flash_kernel_traitsILi128ELi64ELi64ELi8ES3_EEEEvNS_16Flash_bwd_paramsEi,"",@"SHT_CUDA_INFO"
	.sectionflags	@""
	.align	4


	//----- nvinfo : EIATTR_CUDA_API_VERSION
	.align		4
        /*0000*/ 	.byte	0x04, 0x37
        /*0002*/ 	.short	(.L_284 - .L_283)
.L_283:
        /*0004*/ 	.word	0x00000082


	//----- nvinfo : EIATTR_SW2861232_WAR
	.align		4
.L_284:
        /*0008*/ 	.byte	0x01, 0x35
	.zero		2


	//----- nvinfo : EIATTR_PARAM_CBANK
	.align		4
        /*000c*/ 	.byte	0x04, 0x0a
        /*000e*/ 	.short	(.L_286 - .L_285)
	.align		4
.L_285:
        /*0010*/ 	.word	index@(.nv.constant0._ZN5flash27flash_bwd_convert_dq_kernelI23Flash_bwd_kernel_traitsILi128ELi64ELi64ELi8ELi4ELi2ELi2ELb1ELb0EN7cutlass10bfloat16_tE19Flash_kernel_traitsILi128ELi64ELi64ELi8ES3_EEEEvNS_16Flash_bwd_paramsEi)
        /*0014*/ 	.short	0x0160
        /*0016*/ 	.short	0x0284


	//----- nvinfo : EIATTR_CBANK_PARAM_SIZE
	.align		4
.L_286:
        /*0018*/ 	.byte	0x03, 0x19
        /*001a*/ 	.short	0x0284


	//----- nvinfo : EIATTR_KPARAM_INFO
	.align		4
        /*001c*/ 	.byte	0x04, 0x17
        /*001e*/ 	.short	(.L_288 - .L_287)
.L_287:
        /*0020*/ 	.word	0x00000000
        /*0024*/ 	.short	0x0001
        /*0026*/ 	.short	0x0280
        /*0028*/ 	.byte	0x00, 0xf0, 0x11, 0x00


	//----- nvinfo : EIATTR_KPARAM_INFO
	.align		4
.L_288:
        /*002c*/ 	.byte	0x04, 0x17
        /*002e*/ 	.short	(.L_290 - .L_289)
.L_289:
        /*0030*/ 	.word	0x00000000
        /*0034*/ 	.short	0x0000
        /*0036*/ 	.short	0x0000
        /*0038*/ 	.byte	0x00, 0xf0, 0x01, 0x0a


	//----- nvinfo : EIATTR_MAXREG_COUNT
	.align		4
.L_290:
        /*003c*/ 	.byte	0x03, 0x1b
        /*003e*/ 	.short	0x00ff


	//----- nvinfo : EIATTR_NUM_BARRIERS
	.align		4
        /*0040*/ 	.byte	0x02, 0x4c
        /*0042*/ 	.byte	0x01
	.zero		1


	//----- nvinfo : EIATTR_MERCURY_ISA_VERSION
	.align		4
        /*0044*/ 	.byte	0x03, 0x5f
        /*0046*/ 	.short	0x0000


	//----- nvinfo : EIATTR_EXIT_INSTR_OFFSETS
	.align		4
        /*0048*/ 	.byte	0x04, 0x1c
        /*004a*/ 	.short	(.L_292 - .L_291)


	//   ....[0]....
.L_291:
        /*004c*/ 	.word	0x000000f0


	//   ....[1]....
        /*0050*/ 	.word	0x000016c0


	//   ....[2]....
        /*0054*/ 	.word	0x000017a0


	//   ....[3]....
        /*0058*/ 	.word	0x000017c0


	//----- nvinfo : EIATTR_CTAIDZ_USED
	.align		4
.L_292:
        /*005c*/ 	.byte	0x01, 0x04
	.zero		2


	//----- nvinfo : EIATTR_CRS_STACK_SIZE
	.align		4
        /*0060*/ 	.byte	0x04, 0x1e
        /*0062*/ 	.short	(.L_294 - .L_293)
.L_293:
        /*0064*/ 	.word	0x00000000
.L_294:


//--------------------- .nv.info._ZN5flash44flash_bwd_dq_dk_dv_loop_seqk_parallel_kernelI23Flash_bwd_kernel_traitsILi128ELi64ELi64ELi8ELi4ELi2ELi2ELb1ELb0EN7cutlass10bfloat16_tE19Flash_kernel_traitsILi128ELi64ELi64ELi8ES3_EELb1ELb1ELb0ELb0ELb0ELb0ELb0EEEvNS_16Flash_bwd_paramsE --------------------------
	.section	.nv.info._ZN5flash44flash_bwd_dq_dk_dv_loop_seqk_parallel_kernelI23Flash_bwd_kernel_traitsILi128ELi64ELi64ELi8ELi4ELi2ELi2ELb1ELb0EN7cutlass10bfloat16_tE19Flash_kernel_traitsILi128ELi64ELi64ELi8ES3_EELb1ELb1ELb0ELb0ELb0ELb0ELb0EEEvNS_16Flash_bwd_paramsE,"",@"SHT_CUDA_INFO"
	.sectionflags	@""
	.align	4


	//----- nvinfo : EIATTR_CUDA_API_VERSION
	.align		4
        /*0000*/ 	.byte	0x04, 0x37
        /*0002*/ 	.short	(.L_296 - .L_295)
.L_295:
        /*0004*/ 	.word	0x00000082


	//----- nvinfo : EIATTR_SW2861232_WAR
	.align		4
.L_296:
        /*0008*/ 	.byte	0x01, 0x35
	.zero		2


	//----- nvinfo : EIATTR_PARAM_CBANK
	.align		4
        /*000c*/ 	.byte	0x04, 0x0a
        /*000e*/ 	.short	(.L_298 - .L_297)
	.align		4
.L_297:
        /*0010*/ 	.word	index@(.nv.constant0._ZN5flash44flash_bwd_dq_dk_dv_loop_seqk_parallel_kernelI23Flash_bwd_kernel_traitsILi128ELi64ELi64ELi8ELi4ELi2ELi2ELb1ELb0EN7cutlass10bfloat16_tE19Flash_kernel_traitsILi128ELi64ELi64ELi8ES3_EELb1ELb1ELb0ELb0ELb0ELb0ELb0EEEvNS_16Flash_bwd_paramsE)
        /*0014*/ 	.short	0x0160
        /*0016*/ 	.short	0x0280


	//----- nvinfo : EIATTR_CBANK_PARAM_SIZE
	.align		4
.L_298:
        /*0018*/ 	.byte	0x03, 0x19
        /*001a*/ 	.short	0x0280


	//----- nvinfo : EIATTR_KPARAM_INFO
	.align		4
        /*001c*/ 	.byte	0x04, 0x17
        /*001e*/ 	.short	(.L_300 - .L_299)
.L_299:
        /*0020*/ 	.word	0x00000000
        /*0024*/ 	.short	0x0000
        /*0026*/ 	.short	0x0000
        /*0028*/ 	.byte	0x00, 0xf0, 0x01, 0x0a


	//----- nvinfo : EIATTR_MAXREG_COUNT
	.align		4
.L_300:
        /*002c*/ 	.byte	0x03, 0x1b
        /*002e*/ 	.short	0x00ff


	//----- nvinfo : EIATTR_NUM_BARRIERS
	.align		4
        /*0030*/ 	.byte	0x02, 0x4c
        /*0032*/ 	.byte	0x01
	.zero		1


	//----- nvinfo : EIATTR_ANNOTATIONS
	.align		4
        /*0034*/ 	.byte	0x04, 0x55
        /*0036*/ 	.short	(.L_302 - .L_301)


	//   ....[0]....
.L_301:
        /*0038*/ 	.word	0x00000001
        /*003c*/ 	.byte	0xb0, 0x03, 0x00, 0x00, 0x01, 0x00, 0x00, 0x00, 0xb0, 0x05, 0x00, 0x00, 0x01, 0x00, 0x00, 0x00
        /*004c*/ 	.byte	0xd0, 0x07, 0x00, 0x00, 0x01, 0x00, 0x00, 0x00, 0x30, 0x08, 0x00, 0x00, 0x01, 0x00, 0x00, 0x00
        /*005c*/ 	.byte	0x60, 0x0a, 0x00, 0x00, 0x01, 0x00, 0x00, 0x00, 0x20, 0x27, 0x00, 0x00, 0x01, 0x00, 0x00, 0x00
        /*006c*/ 	.byte	0xc0, 0x36, 0x00, 0x00, 0x01, 0x00, 0x00, 0x00, 0x70, 0x39, 0x00, 0x00, 0x01, 0x00, 0x00, 0x00
        /*007c*/ 	.byte	0x80, 0x39, 0x00, 0x00, 0x01, 0x00, 0x00, 0x00, 0x90, 0x69, 0x00, 0x00, 0x01, 0x00, 0x00, 0x00
        /*008c*/ 	.byte	0xa0, 0x69, 0x00, 0x00, 0x01, 0x00, 0x00, 0x00, 0xb0, 0x69, 0x00, 0x00


	//----- nvinfo : EIATTR_MERCURY_ISA_VERSION
	.align		4
.L_302:
        /*0098*/ 	.byte	0x03, 0x5f
        /*009a*/ 	.short	0x0000


	//----- nvinfo : EIATTR_EXIT_INSTR_OFFSETS
	.align		4
        /*009c*/ 	.byte	0x04, 0x1c
        /*009e*/ 	.short	(.L_304 - .L_303)


	//   ....[0]....
.L_303:
        /*00a0*/ 	.word	0x00000090


	//   ....[1]....
        /*00a4*/ 	.word	0x00007ac0


	//----- nvinfo : EIATTR_CTAIDZ_USED
	.align		4
.L_304:
        /*00a8*/ 	.byte	0x01, 0x04
	.zero		2


	//----- nvinfo : EIATTR_CRS_STACK_SIZE
	.align		4
        /*00ac*/ 	.byte	0x04, 0x1e
        /*00ae*/ 	.short	(.L_306 - .L_305)
.L_305:
        /*00b0*/ 	.word	0x00000000
.L_306:


//--------------------- .nv.info._ZN5flash44flash_bwd_dq_dk_dv_loop_seqk_parallel_kernelI23Flash_bwd_kernel_traitsILi128ELi64ELi64ELi8ELi4ELi2ELi2ELb1ELb0EN7cutlass10bfloat16_tE19Flash_kernel_traitsILi128ELi64ELi64ELi8ES3_EELb0ELb1ELb0ELb0ELb0ELb0ELb1EEEvNS_16Flash_bwd_paramsE --------------------------
	.section	.nv.info._ZN5flash44flash_bwd_dq_dk_dv_loop_seqk_parallel_kernelI23Flash_bwd_kernel_traitsILi128ELi64ELi64ELi8ELi4ELi2ELi2ELb1ELb0EN7cutlass10bfloat16_tE19Flash_kernel_traitsILi128ELi64ELi64ELi8ES3_EELb0ELb1ELb0ELb0ELb0ELb0ELb1EEEvNS_16Flash_bwd_paramsE,"",@"SHT_CUDA_INFO"
	.sectionflags	@""
	.align	4


	//----- nvinfo : EIATTR_CUDA_API_VERSION
	.align		4
        /*0000*/ 	.byte	0x04, 0x37
        /*0002*/ 	.short	(.L_308 - .L_307)
.L_307:
        /*0004*/ 	.word	0x00000082


	//----- nvinfo : EIATTR_SW2861232_WAR
	.align		4
.L_308:
        /*0008*/ 	.byte	0x01, 0x35
	.zero		2


	//----- nvinfo : EIATTR_PARAM_CBANK
	.align		4
        /*000c*/ 	.byte	0x04, 0x0a
        /*000e*/ 	.short	(.L_310 - .L_309)
	.align		4
.L_309:
        /*0010*/ 	.word	index@(.nv.constant0._ZN5flash44flash_bwd_dq_dk_dv_loop_seqk_parallel_kernelI23Flash_bwd_kernel_traitsILi128ELi64ELi64ELi8ELi4ELi2ELi2ELb1ELb0EN7cutlass10bfloat16_tE19Flash_kernel_traitsILi128ELi64ELi64ELi8ES3_EELb0ELb1ELb0ELb0ELb0ELb0ELb1EEEvNS_16Flash_bwd_paramsE)
        /*0014*/ 	.short	0x0160
        /*0016*/ 	.short	0x0280


	//----- nvinfo : EIATTR_CBANK_PARAM_SIZE
	.align		4
.L_310:
        /*0018*/ 	.byte	0x03, 0x19
        /*001a*/ 	.short	0x0280


	//----- nvinfo : EIATTR_KPARAM_INFO
	.align		4
        /*001c*/ 	.byte	0x04, 0x17
        /*001e*/ 	.short	(.L_312 - .L_311)
.L_311:
        /*0020*/ 	.word	0x00000000
        /*0024*/ 	.short	0x0000
        /*0026*/ 	.short	0x0000
        /*0028*/ 	.byte	0x00, 0xf0, 0x01, 0x0a


	//----- nvinfo : EIATTR_MAXREG_COUNT
	.align		4
.L_312:
        /*002c*/ 	.byte	0x03, 0x1b
        /*002e*/ 	.short	0x00ff


	//----- nvinfo : EIATTR_NUM_BARRIERS
	.align		4
        /*0030*/ 	.byte	0x02, 0x4c
        /*0032*/ 	.byte	0x01
	.zero		1


	//----- nvinfo : EIATTR_ANNOTATIONS
	.align		4
        /*0034*/ 	.byte	0x04, 0x55
        /*0036*/ 	.short	(.L_314 - .L_313)


	//   ....[0]....
.L_313:
        /*0038*/ 	.word	0x00000001
        /*003c*/ 	.byte	0xc0, 0x04, 0x00, 0x00, 0x01, 0x00, 0x00, 0x00, 0x40, 0x05, 0x00, 0x00, 0x01, 0x00, 0x00, 0x00
        /*004c*/ 	.byte	0xb0, 0x05, 0x00, 0x00, 0x01, 0x00, 0x00, 0x00, 0x40, 0x08, 0x00, 0x00, 0x01, 0x00, 0x00, 0x00
        /*005c*/ 	.byte	0x80, 0x08, 0x00, 0x00, 0x01, 0x00, 0x00, 0x00, 0xb0, 0x08, 0x00, 0x00, 0x01, 0x00, 0x00, 0x00
        /*006c*/ 	.byte	0xa0, 0x0a, 0x00, 0x00, 0x01, 0x00, 0x00, 0x00, 0x30, 0x14, 0x00, 0x00, 0x01, 0x00, 0x00, 0x00
        /*007c*/ 	.byte	0x70, 0x27, 0x00, 0x00, 0x01, 0x00, 0x00, 0x00, 0x40, 0x2c, 0x00, 0x00, 0x01, 0x00, 0x00, 0x00
        /*008c*/ 	.byte	0x80, 0x38, 0x00, 0x00, 0x01, 0x00, 0x00, 0x00, 0x90, 0x65, 0x00, 0x00, 0x01, 0x00, 0x00, 0x00
        /*009c*/ 	.byte	0xa0, 0x65, 0x00, 0x00, 0x01, 0x00, 0x00, 0x00, 0xb0, 0x65, 0x00, 0x00


	//----- nvinfo : EIATTR_MERCURY_ISA_VERSION
	.align		4
.L_314:
        /*00a8*/ 	.byte	0x03, 0x5f
        /*00aa*/ 	.short	0x0000


	//----- nvinfo : EIATTR_EXIT_INSTR_OFFSETS
	.align		4
        /*00ac*/ 	.byte	0x04, 0x1c
        /*00ae*/ 	.short	(.L_316 - .L_315)


	//   ....[0]....
.L_315:
        /*00b0*/ 	.word	0x00000090


	//   ....[1]....
        /*00b4*/ 	.word	0x00007490


	//----- nvinfo : EIATTR_CTAIDZ_USED
	.align		4
.L_316:
        /*00b8*/ 	.byte	0x01, 0x04
	.zero		2


	//----- nvinfo : EIATTR_CRS_STACK_SIZE
	.align		4
        /*00bc*/ 	.byte	0x04, 0x1e
        /*00be*/ 	.short	(.L_318 - .L_317)
.L_317:
        /*00c0*/ 	.word	0x00000000
.L_318:


//--------------------- .nv.info._ZN5flash44flash_bwd_dq_dk_dv_loop_seqk_parallel_kernelI23Flash_bwd_kernel_traitsILi128ELi64ELi64ELi8ELi4ELi2ELi2ELb1ELb0EN7cutlass10bfloat16_tE19Flash_kernel_traitsILi128ELi64ELi64ELi8ES3_EELb1ELb1ELb0ELb0ELb1ELb1ELb0EEEvNS_16Flash_bwd_paramsE --------------------------
	.section	.nv.info._ZN5flash44flash_bwd_dq_dk_dv_loop_seqk_parallel_kernelI23Flash_bwd_kernel_traitsILi128ELi64ELi64ELi8ELi4ELi2ELi2ELb1ELb0EN7cutlass10bfloat16_tE19Flash_kernel_traitsILi128ELi64ELi64ELi8ES3_EELb1ELb1ELb0ELb0ELb1ELb1ELb0EEEvNS_16Flash_bwd_paramsE,"",@"SHT_CUDA_INFO"
	.sectionflags	@""
	.align	4


	//----- nvinfo : EIATTR_CUDA_API_VERSION
	.align		4
        /*0000*/ 	.byte	0x04, 0x37
        /*0002*/ 	.short	(.L_320 - .L_319)
.L_319:
        /*0004*/ 	.word	0x00000082


	//----- nvinfo : EIATTR_SW2861232_WAR
	.align		4
.L_320:
        /*0008*/ 	.byte	0x01, 0x35
	.zero		2


	//----- nvinfo : EIATTR_PARAM_CBANK
	.align		4
        /*000c*/ 	.byte	0x04, 0x0a
        /*000e*/ 	.short	(.L_322 - .L_321)
	.align		4
.L_321:
        /*0010*/ 	.word	index@(.nv.constant0._ZN5flash44flash_bwd_dq_dk_dv_loop_seqk_parallel_kernelI23Flash_bwd_kernel_traitsILi128ELi64ELi64ELi8ELi4ELi2ELi2ELb1ELb0EN7cutlass10bfloat16_tE19Flash_kernel_traitsILi128ELi64ELi64ELi8ES3_EELb1ELb1ELb0ELb0ELb1ELb1ELb0EEEvNS_16Flash_bwd_paramsE)
        /*0014*/ 	.short	0x0160
        /*0016*/ 	.short	0x0280


	//----- nvinfo : EIATTR_CBANK_PARAM_SIZE
	.align		4
.L_322:
        /*0018*/ 	.byte	0x03, 0x19
        /*001a*/ 	.short	0x0280


	//----- nvinfo : EIATTR_KPARAM_INFO
	.align		4
        /*001c*/ 	.byte	0x04, 0x17
        /*001e*/ 	.short	(.L_324 - .L_323)
.L_323:
        /*0020*/ 	.word	0x00000000
        /*0024*/ 	.short	0x0000
        /*0026*/ 	.short	0x0000
        /*0028*/ 	.byte	0x00, 0xf0, 0x01, 0x0a


	//----- nvinfo : EIATTR_MAXREG_COUNT
	.align		4
.L_324:
        /*002c*/ 	.byte	0x03, 0x1b
        /*002e*/ 	.short	0x00ff


	//----- nvinfo : EIATTR_NUM_BARRIERS
	.align		4
        /*0030*/ 	.byte	0x02, 0x4c
        /*0032*/ 	.byte	0x01
	.zero		1


	//----- nvinfo : EIATTR_ANNOTATIONS
	.align		4
        /*0034*/ 	.byte	0x04, 0x55
        /*0036*/ 	.short	(.L_326 - .L_325)


	//   ....[0]....
.L_325:
        /* <DEDUP_REMOVED lines=13> */


	//----- nvinfo : EIATTR_MERCURY_ISA_VERSION
	.align		4
.L_326:
        /*00f0*/ 	.byte	0x03, 0x5f
        /*00f2*/ 	.short	0x0000


	//----- nvinfo : EIATTR_EXIT_INSTR_OFFSETS
	.align		4
        /*00f4*/ 	.byte	0x04, 0x1c
        /*00f6*/ 	.short	(.L_328 - .L_327)


	//   ....[0]....
.L_327:
        /*00f8*/ 	.word	0x00000090


	//   ....[1]....
        /*00fc*/ 	.word	0x00005c00


	//----- nvinfo : EIATTR_CTAIDZ_USED
	.align		4
.L_328:
        /*0100*/ 	.byte	0x01, 0x04
	.zero		2


//--------------------- .nv.info._ZN5flash44flash_bwd_dq_dk_dv_loop_seqk_parallel_kernelI23Flash_bwd_kernel_traitsILi128ELi64ELi64ELi8ELi4ELi2ELi2ELb1ELb0EN7cutlass10bfloat16_tE19Flash_kernel_traitsILi128ELi64ELi64ELi8ES3_EELb0ELb1ELb0ELb0ELb1ELb1ELb1EEEvNS_16Flash_bwd_paramsE --------------------------
	.section	.nv.info._ZN5flash44flash_bwd_dq_dk_dv_loop_seqk_parallel_kernelI23Flash_bwd_kernel_traitsILi128ELi64ELi64ELi8ELi4ELi2ELi2ELb1ELb0EN7cutlass10bfloat16_tE19Flash_kernel_traitsILi128ELi64ELi64ELi8ES3_EELb0ELb1ELb0ELb0ELb1ELb1ELb1EEEvNS_16Flash_bwd_paramsE,"",@"SHT_CUDA_INFO"
	.sectionflags	@""
	.align	4


	//----- nvinfo : EIATTR_CUDA_API_VERSION
	.align		4
        /*0000*/ 	.byte	0x04, 0x37
        /*0002*/ 	.short	(.L_330 - .L_329)
.L_329:
        /*0004*/ 	.word	0x00000082


	//----- nvinfo : EIATTR_SW2861232_WAR
	.align		4
.L_330:
        /*0008*/ 	.byte	0x01, 0x35
	.zero		2


	//----- nvinfo : EIATTR_PARAM_CBANK
	.align		4
        /*000c*/ 	.byte	0x04, 0x0a
        /*000e*/ 	.short	(.L_332 - .L_331)
	.align		4
.L_331:
        /*0010*/ 	.word	index@(.nv.constant0._ZN5flash44flash_bwd_dq_dk_dv_loop_seqk_parallel_kernelI23Flash_bwd_kernel_traitsILi128ELi64ELi64ELi8ELi4ELi2ELi2ELb1ELb0EN7cutlass10bfloat16_tE19Flash_kernel_traitsILi128ELi64ELi64ELi8ES3_EELb0ELb1ELb0ELb0ELb1ELb1ELb1EEEvNS_16Flash_bwd_paramsE)
        /*0014*/ 	.short	0x0160
        /*0016*/ 	.short	0x0280


	//----- nvinfo : EIATTR_CBANK_PARAM_SIZE
	.align		4
.L_332:
        /*0018*/ 	.byte	0x03, 0x19
        /*001a*/ 	.short	0x0280


	//----- nvinfo : EIATTR_KPARAM_INFO
	.align		4
        /*001c*/ 	.byte	0x04, 0x17
        /*001e*/ 	.short	(.L_334 - .L_333)
.L_333:
        /*0020*/ 	.word	0x00000000
        /*0024*/ 	.short	0x0000
        /*0026*/ 	.short	0x0000
        /*0028*/ 	.byte	0x00, 0xf0, 0x01, 0x0a


	//----- nvinfo : EIATTR_MAXREG_COUNT
	.align		4
.L_334:
        /*002c*/ 	.byte	0x03, 0x1b
        /*002e*/ 	.short	0x00ff


	//----- nvinfo : EIATTR_NUM_BARRIERS
	.align		4
        /*0030*/ 	.byte	0x02, 0x4c
        /*0032*/ 	.byte	0x01
	.zero		1


	//----- nvinfo : EIATTR_ANNOTATIONS
	.align		4
        /*0034*/ 	.byte	0x04, 0x55
        /*0036*/ 	.short	(.L_336 - .L_335)


	//   ....[0]....
.L_335:
        /* <DEDUP_REMOVED lines=9> */


	//----- nvinfo : EIATTR_MERCURY_ISA_VERSION
	.align		4
.L_336:
        /*00b8*/ 	.byte	0x03, 0x5f
        /*00ba*/ 	.short	0x0000


	//----- nvinfo : EIATTR_EXIT_INSTR_OFFSETS
	.align		4
        /*00bc*/ 	.byte	0x04, 0x1c
        /*00be*/ 	.short	(.L_338 - .L_337)


	//   ....[0]....
.L_337:
        /*00c0*/ 	.word	0x00000090


	//   ....[1]....
        /*00c4*/ 	.word	0x000054f0


	//----- nvinfo : EIATTR_CTAIDZ_USED
	.align		4
.L_338:
        /*00c8*/ 	.byte	0x01, 0x04
	.zero		2


//--------------------- .nv.info._ZN5flash44flash_bwd_dq_dk_dv_loop_seqk_parallel_kernelI23Flash_bwd_kernel_traitsILi128ELi64ELi64ELi8ELi4ELi2ELi2ELb1ELb0EN7cutlass10bfloat16_tE19Flash_kernel_traitsILi128ELi64ELi64ELi8ES3_EELb1ELb1ELb0ELb0ELb0ELb1ELb0EEEvNS_16Flash_bwd_paramsE --------------------------
	.section	.nv.info._ZN5flash44flash_bwd_dq_dk_dv_loop_seqk_parallel_kernelI23Flash_bwd_kernel_traitsILi128ELi64ELi64ELi8ELi4ELi2ELi2ELb1ELb0EN7cutlass10bfloat16_tE19Flash_kernel_traitsILi128ELi64ELi64ELi8ES3_EELb1ELb1ELb0ELb0ELb0ELb1ELb0EEEvNS_16Flash_bwd_paramsE,"",@"SHT_CUDA_INFO"
	.sectionflags	@""
	.align	4


	//----- nvinfo : EIATTR_CUDA_API_VERSION
	.align		4
        /*0000*/ 	.byte	0x04, 0x37
        /*0002*/ 	.short	(.L_340 - .L_339)
.L_339:
        /*0004*/ 	.word	0x00000082


	//----- nvinfo : EIATTR_SW2861232_WAR
	.align		4
.L_340:
        /*0008*/ 	.byte	0x01, 0x35
	.zero		2


	//----- nvinfo : EIATTR_PARAM_CBANK
	.align		4
        /*000c*/ 	.byte	0x04, 0x0a
        /*000e*/ 	.short	(.L_342 - .L_341)
	.align		4
.L_341:
        /*0010*/ 	.word	index@(.nv.constant0._ZN5flash44flash_bwd_dq_dk_dv_loop_seqk_parallel_kernelI23Flash_bwd_kernel_traitsILi128ELi64ELi64ELi8ELi4ELi2ELi2ELb1ELb0EN7cutlass10bfloat16_tE19Flash_kernel_traitsILi128ELi64ELi64ELi8ES3_EELb1ELb1ELb0ELb0ELb0ELb1ELb0EEEvNS_16Flash_bwd_paramsE)
        /*0014*/ 	.short	0x0160
        /*0016*/ 	.short	0x0280


	//----- nvinfo : EIATTR_CBANK_PARAM_SIZE
	.align		4
.L_342:
        /*0018*/ 	.byte	0x03, 0x19
        /*001a*/ 	.short	0x0280


	//----- nvinfo : EIATTR_KPARAM_INFO
	.align		4
        /*001c*/ 	.byte	0x04, 0x17
        /*001e*/ 	.short	(.L_344 - .L_343)
.L_343:
        /*0020*/ 	.word	0x00000000
        /*0024*/ 	.short	0x0000
        /*0026*/ 	.short	0x0000
        /*0028*/ 	.byte	0x00, 0xf0, 0x01, 0x0a


	//----- nvinfo : EIATTR_MAXREG_COUNT
	.align		4
.L_344:
        /*002c*/ 	.byte	0x03, 0x1b
        /*002e*/ 	.short	0x00ff


	//----- nvinfo : EIATTR_NUM_BARRIERS
	.align		4
        /*0030*/ 	.byte	0x02, 0x4c
        /*0032*/ 	.byte	0x01
	.zero		1


	//----- nvinfo : EIATTR_ANNOTATIONS
	.align		4
        /*0034*/ 	.byte	0x04, 0x55
        /*0036*/ 	.short	(.L_346 - .L_345)


	//   ....[0]....
.L_345:
        /* <DEDUP_REMOVED lines=10> */


	//----- nvinfo : EIATTR_MERCURY_ISA_VERSION
	.align		4
.L_346:
        /*00c0*/ 	.byte	0x03, 0x5f
        /*00c2*/ 	.short	0x0000


	//----- nvinfo : EIATTR_EXIT_INSTR_OFFSETS
	.align		4
        /*00c4*/ 	.byte	0x04, 0x1c
        /*00c6*/ 	.short	(.L_348 - .L_347)


	//   ....[0]....
.L_347:
        /*00c8*/ 	.word	0x00000090


	//   ....[1]....
        /*00cc*/ 	.word	0x00006cf0


	//----- nvinfo : EIATTR_CTAIDZ_USED
	.align		4
.L_348:
        /*00d0*/ 	.byte	0x01, 0x04
	.zero		2


	//----- nvinfo : EIATTR_CRS_STACK_SIZE
	.align		4
        /*00d4*/ 	.byte	0x04, 0x1e
        /*00d6*/ 	.short	(.L_350 - .L_349)
.L_349:
        /*00d8*/ 	.word	0x00000000
.L_350:


//--------------------- .nv.info._ZN5flash44flash_bwd_dq_dk_dv_loop_seqk_parallel_kernelI23Flash_bwd_kernel_traitsILi128ELi64ELi64ELi8ELi4ELi2ELi2ELb1ELb0EN7cutlass10bfloat16_tE19Flash_kernel_traitsILi128ELi64ELi64ELi8ES3_EELb0ELb1ELb0ELb0ELb0ELb1ELb1EEEvNS_16Flash_bwd_paramsE --------------------------
	.section	.nv.info._ZN5flash44flash_bwd_dq_dk_dv_loop_seqk_parallel_kernelI23Flash_bwd_kernel_traitsILi128ELi64ELi64ELi8ELi4ELi2ELi2ELb1ELb0EN7cutlass10bfloat16_tE19Flash_kernel_traitsILi128ELi64ELi64ELi8ES3_EELb0ELb1ELb0ELb0ELb0ELb1ELb1EEEvNS_16Flash_bwd_paramsE,"",@"SHT_CUDA_INFO"
	.sectionflags	@""
	.align	4


	//----- nvinfo : EIATTR_CUDA_API_VERSION
	.align		4
        /*0000*/ 	.byte	0x04, 0x37
        /*0002*/ 	.short	(.L_352 - .L_351)
.L_351:
        /*0004*/ 	.word	0x00000082


	//----- nvinfo : EIATTR_SW2861232_WAR
	.align		4
.L_352:
        /*0008*/ 	.byte	0x01, 0x35
	.zero		2


	//----- nvinfo : EIATTR_PARAM_CBANK
	.align		4
        /*000c*/ 	.byte	0x04, 0x0a
        /*000e*/ 	.short	(.L_354 - .L_353)
	.align		4
.L_353:
        /*0010*/ 	.word	index@(.nv.constant0._ZN5flash44flash_bwd_dq_dk_dv_loop_seqk_parallel_kernelI23Flash_bwd_kernel_traitsILi128ELi64ELi64ELi8ELi4ELi2ELi2ELb1ELb0EN7cutlass10bfloat16_tE19Flash_kernel_traitsILi128ELi64ELi64ELi8ES3_EELb0ELb1ELb0ELb0ELb0ELb1ELb1EEEvNS_16Flash_bwd_paramsE)
        /*0014*/ 	.short	0x0160
        /*0016*/ 	.short	0x0280


	//----- nvinfo : EIATTR_CBANK_PARAM_SIZE
	.align		4
.L_354:
        /*0018*/ 	.byte	0x03, 0x19
        /*001a*/ 	.short	0x0280


	//----- nvinfo : EIATTR_KPARAM_INFO
	.align		4
        /*001c*/ 	.byte	0x04, 0x17
        /*001e*/ 	.short	(.L_356 - .L_355)
.L_355:
        /*0020*/ 	.word	0x00000000
        /*0024*/ 	.short	0x0000
        /*0026*/ 	.short	0x0000
        /*0028*/ 	.byte	0x00, 0xf0, 0x01, 0x0a


	//----- nvinfo : EIATTR_MAXREG_COUNT
	.align		4
.L_356:
        /*002c*/ 	.byte	0x03, 0x1b
        /*002e*/ 	.short	0x00ff


	//----- nvinfo : EIATTR_NUM_BARRIERS
	.align		4
        /*0030*/ 	.byte	0x02, 0x4c
        /*0032*/ 	.byte	0x01
	.zero		1


	//----- nvinfo : EIATTR_ANNOTATIONS
	.align		4
        /*0034*/ 	.byte	0x04, 0x55
        /*0036*/ 	.short	(.L_358 - .L_357)


	//   ....[0]....
.L_357:
        /* <DEDUP_REMOVED lines=11> */


	//----- nvinfo : EIATTR_MERCURY_ISA_VERSION
	.align		4
.L_358:
        /*00d0*/ 	.byte	0x03, 0x5f
        /*00d2*/ 	.short	0x0000


	//----- nvinfo : EIATTR_EXIT_INSTR_OFFSETS
	.align		4
        /*00d4*/ 	.byte	0x04, 0x1c
        /*00d6*/ 	.short	(.L_360 - .L_359)


	//   ....[0]....
.L_359:
        /*00d8*/ 	.word	0x00000090


	//   ....[1]....
        /*00dc*/ 	.word	0x00006730


	//----- nvinfo : EIATTR_CTAIDZ_USED
	.align		4
.L_360:
        /*00e0*/ 	.byte	0x01, 0x04
	.zero		2


	//----- nvinfo : EIATTR_CRS_STACK_SIZE
	.align		4
        /*00e4*/ 	.byte	0x04, 0x1e
        /*00e6*/ 	.short	(.L_362 - .L_361)
.L_361:
        /*00e8*/ 	.word	0x00000000
.L_362:


//--------------------- .nv.info._ZN5flash44flash_bwd_dq_dk_dv_loop_seqk_parallel_kernelI23Flash_bwd_kernel_traitsILi128ELi64ELi64ELi8ELi4ELi2ELi2ELb1ELb0EN7cutlass10bfloat16_tE19Flash_kernel_traitsILi128ELi64ELi64ELi8ES3_EELb1ELb1ELb0ELb1ELb0ELb0ELb0EEEvNS_16Flash_bwd_paramsE --------------------------
	.section	.nv.info._ZN5flash44flash_bwd_dq_dk_dv_loop_seqk_parallel_kernelI23Flash_bwd_kernel_traitsILi128ELi64ELi64ELi8ELi4ELi2ELi2ELb1ELb0EN7cutlass10bfloat16_tE19Flash_kernel_traitsILi128ELi64ELi64ELi8ES3_EELb1ELb1ELb0ELb1ELb0ELb0ELb0EEEvNS_16Flash_bwd_paramsE,"",@"SHT_CUDA_INFO"
	.sectionflags	@""
	.align	4


	//----- nvinfo : EIATTR_CUDA_API_VERSION
	.align		4
        /*0000*/ 	.byte	0x04, 0x37
        /*0002*/ 	.short	(.L_364 - .L_363)
.L_363:
        /*0004*/ 	.word	0x00000082


	//----- nvinfo : EIATTR_SW2861232_WAR
	.align		4
.L_364:
        /*0008*/ 	.byte	0x01, 0x35
	.zero		2


	//----- nvinfo : EIATTR_PARAM_CBANK
	.align		4
        /*000c*/ 	.byte	0x04, 0x0a
        /*000e*/ 	.short	(.L_366 - .L_365)
	.align		4
.L_365:
        /*0010*/ 	.word	index@(.nv.constant0._ZN5flash44flash_bwd_dq_dk_dv_loop_seqk_parallel_kernelI23Flash_bwd_kernel_traitsILi128ELi64ELi64ELi8ELi4ELi2ELi2ELb1ELb0EN7cutlass10bfloat16_tE19Flash_kernel_traitsILi128ELi64ELi64ELi8ES3_EELb1ELb1ELb0ELb1ELb0ELb0ELb0EEEvNS_16Flash_bwd_paramsE)
        /*0014*/ 	.short	0x0160
        /*0016*/ 	.short	0x0280


	//----- nvinfo : EIATTR_CBANK_PARAM_SIZE
	.align		4
.L_366:
        /*0018*/ 	.byte	0x03, 0x19
        /*001a*/ 	.short	0x0280


	//----- nvinfo : EIATTR_KPARAM_INFO
	.align		4
        /*001c*/ 	.byte	0x04, 0x17
        /*001e*/ 	.short	(.L_368 - .L_367)
.L_367:
        /*0020*/ 	.word	0x00000000
        /*0024*/ 	.short	0x0000
        /*0026*/ 	.short	0x0000
        /*0028*/ 	.byte	0x00, 0xf0, 0x01, 0x0a


	//----- nvinfo : EIATTR_MAXREG_COUNT
	.align		4
.L_368:
        /*002c*/ 	.byte	0x03, 0x1b
        /*002e*/ 	.short	0x00ff


	//----- nvinfo : EIATTR_NUM_BARRIERS
	.align		4
        /*0030*/ 	.byte	0x02, 0x4c
        /*0032*/ 	.byte	0x01
	.zero		1


	//----- nvinfo : EIATTR_ANNOTATIONS
	.align		4
        /*0034*/ 	.byte	0x04, 0x55
        /*0036*/ 	.short	(.L_370 - .L_369)


	//   ....[0]....
.L_369:
        /*0038*/ 	.word	0x00000001
        /*003c*/ 	.byte	0x70, 0x03, 0x00, 0x00, 0x01, 0x00, 0x00, 0x00, 0x20, 0x08, 0x00, 0x00, 0x01, 0x00, 0x00, 0x00
        /*004c*/ 	.byte	0xf0, 0x24, 0x00, 0x00, 0x01, 0x00, 0x00, 0x00, 0xa0, 0x41, 0x00, 0x00, 0x01, 0x00, 0x00, 0x00
        /*005c*/ 	.byte	0xa0, 0x7c, 0x00, 0x00


	//----- nvinfo : EIATTR_MERCURY_ISA_VERSION
	.align		4
.L_370:
        /*0060*/ 	.byte	0x03, 0x5f
        /*0062*/ 	.short	0x0000


	//----- nvinfo : EIATTR_EXIT_INSTR_OFFSETS
	.align		4
        /*0064*/ 	.byte	0x04, 0x1c
        /*0066*/ 	.short	(.L_372 - .L_371)


	//   ....[0]....
.L_371:
        /*0068*/ 	.word	0x000000a0


	//   ....[1]....
        /*006c*/ 	.word	0x00008470


	//----- nvinfo : EIATTR_CTAIDZ_USED
	.align		4
.L_372:
        /*0070*/ 	.byte	0x01, 0x04
	.zero		2


	//----- nvinfo : EIATTR_CRS_STACK_SIZE
	.align		4
        /*0074*/ 	.byte	0x04, 0x1e
        /*0076*/ 	.short	(.L_374 - .L_373)
.L_373:
        /*0078*/ 	.word	0x00000000
.L_374:


//--------------------- .nv.info._ZN5flash44flash_bwd_dq_dk_dv_loop_seqk_parallel_kernelI23Flash_bwd_kernel_traitsILi128ELi64ELi64ELi8ELi4ELi2ELi2ELb1ELb0EN7cutlass10bfloat16_tE19Flash_kernel_traitsILi128ELi64ELi64ELi8ES3_EELb0ELb1ELb0ELb1ELb0ELb0ELb1EEEvNS_16Flash_bwd_paramsE --------------------------
	.section	.nv.info._ZN5flash44flash_bwd_dq_dk_dv_loop_seqk_parallel_kernelI23Flash_bwd_kernel_traitsILi128ELi64ELi64ELi8ELi4ELi2ELi2ELb1ELb0EN7cutlass10bfloat16_tE19Flash_kernel_traitsILi128ELi64ELi64ELi8ES3_EELb0ELb1ELb0ELb1ELb0ELb0ELb1EEEvNS_16Flash_bwd_paramsE,"",@"SHT_CUDA_INFO"
	.sectionflags	@""
	.align	4


	//----- nvinfo : EIATTR_CUDA_API_VERSION
	.align		4
        /*0000*/ 	.byte	0x04, 0x37
        /*0002*/ 	.short	(.L_376 - .L_375)
.L_375:
        /*0004*/ 	.word	0x00000082


	//----- nvinfo : EIATTR_SW2861232_WAR
	.align		4
.L_376:
        /*0008*/ 	.byte	0x01, 0x35
	.zero		2


	//----- nvinfo : EIATTR_PARAM_CBANK
	.align		4
        /*000c*/ 	.byte	0x04, 0x0a
        /*000e*/ 	.short	(.L_378 - .L_377)
	.align		4
.L_377:
        /*0010*/ 	.word	index@(.nv.constant0._ZN5flash44flash_bwd_dq_dk_dv_loop_seqk_parallel_kernelI23Flash_bwd_kernel_traitsILi128ELi64ELi64ELi8ELi4ELi2ELi2ELb1ELb0EN7cutlass10bfloat16_tE19Flash_kernel_traitsILi128ELi64ELi64ELi8ES3_EELb0ELb1ELb0ELb1ELb0ELb0ELb1EEEvNS_16Flash_bwd_paramsE)
        /*0014*/ 	.short	0x0160
        /*0016*/ 	.short	0x0280


	//----- nvinfo : EIATTR_CBANK_PARAM_SIZE
	.align		4
.L_378:
        /*0018*/ 	.byte	0x03, 0x19
        /*001a*/ 	.short	0x0280


	//----- nvinfo : EIATTR_KPARAM_INFO
	.align		4
        /*001c*/ 	.byte	0x04, 0x17
        /*001e*/ 	.short	(.L_380 - .L_379)
.L_379:
        /*0020*/ 	.word	0x00000000
        /*0024*/ 	.short	0x0000
        /*0026*/ 	.short	0x0000
        /*0028*/ 	.byte	0x00, 0xf0, 0x01, 0x0a


	//----- nvinfo : EIATTR_MAXREG_COUNT
	.align		4
.L_380:
        /*002c*/ 	.byte	0x03, 0x1b
        /*002e*/ 	.short	0x00ff


	//----- nvinfo : EIATTR_NUM_BARRIERS
	.align		4
        /*0030*/ 	.byte	0x02, 0x4c
        /*0032*/ 	.byte	0x01
	.zero		1


	//----- nvinfo : EIATTR_ANNOTATIONS
	.align		4
        /*0034*/ 	.byte	0x04, 0x55
        /*0036*/ 	.short	(.L_382 - .L_381)


	//   ....[0]....
.L_381:
        /* <DEDUP_REMOVED lines=12> */


	//----- nvinfo : EIATTR_MERCURY_ISA_VERSION
	.align		4
.L_382:
        /*00e0*/ 	.byte	0x03, 0x5f
        /*00e2*/ 	.short	0x0000


	//----- nvinfo : EIATTR_EXIT_INSTR_OFFSETS
	.align		4
        /*00e4*/ 	.byte	0x04, 0x1c
        /*00e6*/ 	.short	(.L_384 - .L_383)


	//   ....[0]....
.L_383:
        /*00e8*/ 	.word	0x00000090


	//   ....[1]....
        /*00ec*/ 	.word	0x00007880


	//----- nvinfo : EIATTR_CTAIDZ_USED
	.align		4
.L_384:
        /*00f0*/ 	.byte	0x01, 0x04
	.zero		2


	//----- nvinfo : EIATTR_CRS_STACK_SIZE
	.align		4
        /*00f4*/ 	.byte	0x04, 0x1e
        /*00f6*/ 	.short	(.L_386 - .L_385)
.L_385:
        /*00f8*/ 	.word	0x00000000
.L_386:


//--------------------- .nv.info._ZN5flash25flash_bwd_dot_do_o_kernelILb0E23Flash_bwd_kernel_traitsILi128ELi64ELi64ELi8ELi4ELi2ELi2ELb1ELb0EN7cutlass10bfloat16_tE19Flash_kernel_traitsILi128ELi64ELi64ELi8ES3_EEEEvNS_16Flash_bwd_paramsE --------------------------
	.section	.nv.info._ZN5flash25flash_bwd_dot_do_o_kernelILb0E23Flash_bwd_kernel_traitsILi128ELi64ELi64ELi8ELi4ELi2ELi2ELb1ELb0EN7cutlass10bfloat16_tE19Flash_kernel_traitsILi128ELi64ELi64ELi8ES3_EEEEvNS_16Flash_bwd_paramsE,"",@"SHT_CUDA_INFO"
	.sectionflags	@""
	.align	4


	//----- nvinfo : EIATTR_CUDA_API_VERSION
	.align		4
        /*0000*/ 	.byte	0x04, 0x37
        /*0002*/ 	.short	(.L_388 - .L_387)
.L_387:
        /*0004*/ 	.word	0x00000082


	//----- nvinfo : EIATTR_SW2861232_WAR
	.align		4
.L_388:
        /*0008*/ 	.byte	0x01, 0x35
	.zero		2


	//----- nvinfo : EIATTR_PARAM_CBANK
	.align		4
        /*000c*/ 	.byte	0x04, 0x0a
        /*000e*/ 	.short	(.L_390 - .L_389)
	.align		4
.L_389:
        /*0010*/ 	.word	index@(.nv.constant0._ZN5flash25flash_bwd_dot_do_o_kernelILb0E23Flash_bwd_kernel_traitsILi128ELi64ELi64ELi8ELi4ELi2ELi2ELb1ELb0EN7cutlass10bfloat16_tE19Flash_kernel_traitsILi128ELi64ELi64ELi8ES3_EEEEvNS_16Flash_bwd_paramsE)
        /*0014*/ 	.short	0x0160
        /*0016*/ 	.short	0x0280


	//----- nvinfo : EIATTR_CBANK_PARAM_SIZE
	.align		4
.L_390:
        /*0018*/ 	.byte	0x03, 0x19
        /*001a*/ 	.short	0x0280


	//----- nvinfo : EIATTR_KPARAM_INFO
	.align		4
        /*001c*/ 	.byte	0x04, 0x17
        /*001e*/ 	.short	(.L_392 - .L_391)
.L_391:
        /*0020*/ 	.word	0x00000000
        /*0024*/ 	.short	0x0000
        /*0026*/ 	.short	0x0000
        /*0028*/ 	.byte	0x00, 0xf0, 0x01, 0x0a


	//----- nvinfo : EIATTR_MAXREG_COUNT
	.align		4
.L_392:
        /*002c*/ 	.byte	0x03, 0x1b
        /*002e*/ 	.short	0x00ff


	//----- nvinfo : EIATTR_MERCURY_ISA_VERSION
	.align		4
        /*0030*/ 	.byte	0x03, 0x5f
        /*0032*/ 	.short	0x0000


	//----- nvinfo : EIATTR_COOP_GROUP_MASK_REGIDS
	.align		4
        /*0034*/ 	.byte	0x04, 0x29
        /*0036*/ 	.short	(.L_394 - .L_393)


	//   ....[0]....
.L_393:
        /*0038*/ 	.word	0xffffffff


	//   ....[1]....
        /*003c*/ 	.word	0xffffffff


	//   ....[2]....
        /*0040*/ 	.word	0xffffffff


	//   ....[3]....
        /*0044*/ 	.word	0xffffffff


	//   ....[4]....
        /*0048*/ 	.word	0xffffffff


	//   ....[5]....
        /*004c*/ 	.word	0xffffffff


	//----- nvinfo : EIATTR_COOP_GROUP_INSTR_OFFSETS
	.align		4
.L_394:
        /*0050*/ 	.byte	0x04, 0x28
        /*0052*/ 	.short	(.L_396 - .L_395)


	//   ....[0]....
.L_395:
        /*0054*/ 	.word	0x00001030


	//   ....[1]....
        /*0058*/ 	.word	0x00001050


	//   ....[2]....
        /*005c*/ 	.word	0x00001070


	//   ....[3]....
        /*0060*/ 	.word	0x00001090


	//   ....[4]....
        /*0064*/ 	.word	0x000010d0


	//   ....[5]....
        /*0068*/ 	.word	0x00001110


	//----- nvinfo : EIATTR_EXIT_INSTR_OFFSETS
	.align		4
.L_396:
        /*006c*/ 	.byte	0x04, 0x1c
        /*006e*/ 	.short	(.L_398 - .L_397)


	//   ....[0]....
.L_397:
        /*0070*/ 	.word	0x00000120


	//   ....[1]....
        /*0074*/ 	.word	0x00001170


	//   ....[2]....
        /*0078*/ 	.word	0x000011a0


	//----- nvinfo : EIATTR_CTAIDZ_USED
	.align		4
.L_398:
        /*007c*/ 	.byte	0x01, 0x04
	.zero		2


	//----- nvinfo : EIATTR_CRS_STACK_SIZE
	.align		4
        /*0080*/ 	.byte	0x04, 0x1e
        /*0082*/ 	.short	(.L_400 - .L_399)
.L_399:
        /*0084*/ 	.word	0x00000000
.L_400:


//--------------------- .nv.info._ZN5flash25flash_bwd_dot_do_o_kernelILb1E23Flash_bwd_kernel_traitsILi128ELi64ELi64ELi8ELi4ELi2ELi2ELb1ELb0EN7cutlass10bfloat16_tE19Flash_kernel_traitsILi128ELi64ELi64ELi8ES3_EEEEvNS_16Flash_bwd_paramsE --------------------------
	.section	.nv.info._ZN5flash25flash_bwd_dot_do_o_kernelILb1E23Flash_bwd_kernel_traitsILi128ELi64ELi64ELi8ELi4ELi2ELi2ELb1ELb0EN7cutlass10bfloat16_tE19Flash_kernel_traitsILi128ELi64ELi64ELi8ES3_EEEEvNS_16Flash_bwd_paramsE,"",@"SHT_CUDA_INFO"
	.sectionflags	@""
	.align	4


	//----- nvinfo : EIATTR_CUDA_API_VERSION
	.align		4
        /*0000*/ 	.byte	0x04, 0x37
        /*0002*/ 	.short	(.L_402 - .L_401)
.L_401:
        /*0004*/ 	.word	0x00000082


	//----- nvinfo : EIATTR_SW2861232_WAR
	.align		4
.L_402:
        /*0008*/ 	.byte	0x01, 0x35
	.zero		2


	//----- nvinfo : EIATTR_PARAM_CBANK
	.align		4
        /*000c*/ 	.byte	0x04, 0x0a
        /*000e*/ 	.short	(.L_404 - .L_403)
	.align		4
.L_403:
        /*0010*/ 	.word	index@(.nv.constant0._ZN5flash25flash_bwd_dot_do_o_kernelILb1E23Flash_bwd_kernel_traitsILi128ELi64ELi64ELi8ELi4ELi2ELi2ELb1ELb0EN7cutlass10bfloat16_tE19Flash_kernel_traitsILi128ELi64ELi64ELi8ES3_EEEEvNS_16Flash_bwd_paramsE)
        /*0014*/ 	.short	0x0160
        /*0016*/ 	.short	0x0280


	//----- nvinfo : EIATTR_CBANK_PARAM_SIZE
	.align		4
.L_404:
        /*0018*/ 	.byte	0x03, 0x19
        /*001a*/ 	.short	0x0280


	//----- nvinfo : EIATTR_KPARAM_INFO
	.align		4
        /*001c*/ 	.byte	0x04, 0x17
        /*001e*/ 	.short	(.L_406 - .L_405)
.L_405:
        /*0020*/ 	.word	0x00000000
        /*0024*/ 	.short	0x0000
        /*0026*/ 	.short	0x0000
        /*0028*/ 	.byte	0x00, 0xf0, 0x01, 0x0a


	//----- nvinfo : EIATTR_MAXREG_COUNT
	.align		4
.L_406:
        /*002c*/ 	.byte	0x03, 0x1b
        /*002e*/ 	.short	0x00ff


	//----- nvinfo : EIATTR_MERCURY_ISA_VERSION
	.align		4
        /*0030*/ 	.byte	0x03, 0x5f
        /*0032*/ 	.short	0x0000


	//----- nvinfo : EIATTR_COOP_GROUP_MASK_REGIDS
	.align		4
        /*0034*/ 	.byte	0x04, 0x29
        /*0036*/ 	.short	(.L_408 - .L_407)


	//   ....[0]....
.L_407:
        /*0038*/ 	.word	0xffffffff


	//   ....[1]....
        /*003c*/ 	.word	0xffffffff


	//   ....[2]....
        /*0040*/ 	.word	0xffffffff


	//   ....[3]....
        /*0044*/ 	.word	0xffffffff


	//   ....[4]....
        /*0048*/ 	.word	0xffffffff


	//   ....[5]....
        /*004c*/ 	.word	0xffffffff


	//----- nvinfo : EIATTR_COOP_GROUP_INSTR_OFFSETS
	.align		4
.L_408:
        /*0050*/ 	.byte	0x04, 0x28
        /*0052*/ 	.short	(.L_410 - .L_409)


	//   ....[0]....
.L_409:
        /*0054*/ 	.word	0x00001350


	//   ....[1]....
        /*0058*/ 	.word	0x00001360


	//   ....[2]....
        /*005c*/ 	.word	0x00001390


	//   ....[3]....
        /*0060*/ 	.word	0x000013a0


	//   ....[4]....
        /*0064*/ 	.word	0x000013e0


	//   ....[5]....
        /*0068*/ 	.word	0x00001420


	//----- nvinfo : EIATTR_EXIT_INSTR_OFFSETS
	.align		4
.L_410:
        /*006c*/ 	.byte	0x04, 0x1c
        /*006e*/ 	.short	(.L_412 - .L_411)


	//   ....[0]....
.L_411:
        /*0070*/ 	.word	0x00000120


	//   ....[1]....
        /*0074*/ 	.word	0x00001580


	//----- nvinfo : EIATTR_CTAIDZ_USED
	.align		4
.L_412:
        /*0078*/ 	.byte	0x01, 0x04
	.zero		2


	//----- nvinfo : EIATTR_CRS_STACK_SIZE
	.align		4
        /*007c*/ 	.byte	0x04, 0x1e
        /*007e*/ 	.short	(.L_414 - .L_413)
.L_413:
        /*0080*/ 	.word	0x00000000
.L_414:


//--------------------- .nv.info._ZN5flash27flash_bwd_convert_dq_kernelI23Flash_bwd_kernel_traitsILi128ELi64ELi128ELi8ELi2ELi4ELi2ELb0ELb0EN7cutlass10bfloat16_tE19Flash_kernel_traitsILi128ELi64ELi128ELi8ES3_EEEEvNS_16Flash_bwd_paramsEi --------------------------
	.section	.nv.info._ZN5flash27flash_bwd_convert_dq_kernelI23Flash_bwd_kernel_traitsILi128ELi64ELi128ELi8ELi2ELi4ELi2ELb0ELb0EN7cutlass10bfloat16_tE19Flash_kernel_traitsILi128ELi64ELi128ELi8ES3_EEEEvNS_16Flash_bwd_paramsEi,"",@"SHT_CUDA_INFO"
	.sectionflags	@""
	.align	4


	//----- nvinfo : EIATTR_CUDA_API_VERSION
	.align		4
        /*0000*/ 	.byte	0x04, 0x37
        /*0002*/ 	.short	(.L_416 - .L_415)
.L_415:
        /*0004*/ 	.word	0x00000082


	//----- nvinfo : EIATTR_SW2861232_WAR
	.align		4
.L_416:
        /*0008*/ 	.byte	0x01, 0x35
	.zero		2


	//----- nvinfo : EIATTR_PARAM_CBANK
	.align		4
        /*000c*/ 	.byte	0x04, 0x0a
        /*000e*/ 	.short	(.L_418 - .L_417)
	.align		4
.L_417:
        /*0010*/ 	.word	index@(.nv.constant0._ZN5flash27flash_bwd_convert_dq_kernelI23Flash_bwd_kernel_traitsILi128ELi64ELi128ELi8ELi2ELi4ELi2ELb0ELb0EN7cutlass10bfloat16_tE19Flash_kernel_traitsILi128ELi64ELi128ELi8ES3_EEEEvNS_16Flash_bwd_paramsEi)
        /*0014*/ 	.short	0x0160
        /*0016*/ 	.short	0x0284


	//----- nvinfo : EIATTR_CBANK_PARAM_SIZE
	.align		4
.L_418:
        /*0018*/ 	.byte	0x03, 0x19
        /*001a*/ 	.short	0x0284


	//----- nvinfo : EIATTR_KPARAM_INFO
	.align		4
        /*001c*/ 	.byte	0x04, 0x17
        /*001e*/ 	.short	(.L_420 - .L_419)
.L_419:
        /*0020*/ 	.word	0x00000000
        /*0024*/ 	.short	0x0001
        /*0026*/ 	.short	0x0280
        /*0028*/ 	.byte	0x00, 0xf0, 0x11, 0x00


	//----- nvinfo : EIATTR_KPARAM_INFO
	.align		4
.L_420:
        /*002c*/ 	.byte	0x04, 0x17
        /*002e*/ 	.short	(.L_422 - .L_421)
.L_421:
        /*0030*/ 	.word	0x00000000
        /*0034*/ 	.short	0x0000
        /*0036*/ 	.short	0x0000
        /*0038*/ 	.byte	0x00, 0xf0, 0x01, 0x0a


	//----- nvinfo : EIATTR_MAXREG_COUNT
	.align		4
.L_422:
        /*003c*/ 	.byte	0x03, 0x1b
        /*003e*/ 	.short	0x00ff


	//----- nvinfo : EIATTR_NUM_BARRIERS
	.align		4
        /*0040*/ 	.byte	0x02, 0x4c
        /*0042*/ 	.byte	0x01
	.zero		1


	//----- nvinfo : EIATTR_MERCURY_ISA_VERSION
	.align		4
        /*0044*/ 	.byte	0x03, 0x5f
        /*0046*/ 	.short	0x0000


	//----- nvinfo : EIATTR_EXIT_INSTR_OFFSETS
	.align		4
        /*0048*/ 	.byte	0x04, 0x1c
        /*004a*/ 	.short	(.L_424 - .L_423)


	//   ....[0]....
.L_423:
        /*004c*/ 	.word	0x000000f0


	//   ....[1]....
        /*0050*/ 	.word	0x000016c0


	//   ....[2]....
        /*0054*/ 	.word	0x000017a0


	//   ....[3]....
        /*0058*/ 	.word	0x000017c0


	//----- nvinfo : EIATTR_CTAIDZ_USED
	.align		4
.L_424:
        /*005c*/ 	.byte	0x01, 0x04
	.zero		2


	//----- nvinfo : EIATTR_CRS_STACK_SIZE
	.align		4
        /*0060*/ 	.byte	0x04, 0x1e
        /*0062*/ 	.short	(.L_426 - .L_425)
.L_425:
        /*0064*/ 	.word	0x00000000
.L_426:


//--------------------- .nv.info._ZN5flash44flash_bwd_dq_dk_dv_loop_seqk_parallel_kernelI23Flash_bwd_kernel_traitsILi128ELi64ELi128ELi8ELi2ELi4ELi2ELb0ELb0EN7cutlass10bfloat16_tE19Flash_kernel_traitsILi128ELi64ELi128ELi8ES3_EELb1ELb1ELb0ELb0ELb0ELb0ELb0EEEvNS_16Flash_bwd_paramsE --------------------------
	.section	.nv.info._ZN5flash44flash_bwd_dq_dk_dv_loop_seqk_parallel_kernelI23Flash_bwd_kernel_traitsILi128ELi64ELi128ELi8ELi2ELi4ELi2ELb0ELb0EN7cutlass10bfloat16_tE19Flash_kernel_traitsILi128ELi64ELi128ELi8ES3_EELb1ELb1ELb0ELb0ELb0ELb0ELb0EEEvNS_16Flash_bwd_paramsE,"",@"SHT_CUDA_INFO"
	.sectionflags	@""
	.align	4


	//----- nvinfo : EIATTR_CUDA_API_VERSION
	.align		4
        /*0000*/ 	.byte	0x04, 0x37
        /*0002*/ 	.short	(.L_428 - .L_427)
.L_427:
        /*0004*/ 	.word	0x00000082


	//----- nvinfo : EIATTR_SW2861232_WAR
	.align		4
.L_428:
        /*0008*/ 	.byte	0x01, 0x35
	.zero		2


	//----- nvinfo : EIATTR_PARAM_CBANK
	.align		4
        /*000c*/ 	.byte	0x04, 0x0a
        /*000e*/ 	.short	(.L_430 - .L_429)
	.align		4
.L_429:
        /*0010*/ 	.word	index@(.nv.constant0._ZN5flash44flash_bwd_dq_dk_dv_loop_seqk_parallel_kernelI23Flash_bwd_kernel_traitsILi128ELi64ELi128ELi8ELi2ELi4ELi2ELb0ELb0EN7cutlass10bfloat16_tE19Flash_kernel_traitsILi128ELi64ELi128ELi8ES3_EELb1ELb1ELb0ELb0ELb0ELb0ELb0EEEvNS_16Flash_bwd_paramsE)
        /*0014*/ 	.short	0x0160
        /*0016*/ 	.short	0x0280


	//----- nvinfo : EIATTR_CBANK_PARAM_SIZE
	.align		4
.L_430:
        /*0018*/ 	.byte	0x03, 0x19
        /*001a*/ 	.short	0x0280


	//----- nvinfo : EIATTR_KPARAM_INFO
	.align		4
        /*001c*/ 	.byte	0x04, 0x17
        /*001e*/ 	.short	(.L_432 - .L_431)
.L_431:
        /*0020*/ 	.word	0x00000000
        /*0024*/ 	.short	0x0000
        /*0026*/ 	.short	0x0000
        /*0028*/ 	.byte	0x00, 0xf0, 0x01, 0x0a


	//----- nvinfo : EIATTR_MAXREG_COUNT
	.align		4
.L_432:
        /*002c*/ 	.byte	0x03, 0x1b
        /*002e*/ 	.short	0x00ff


	//----- nvinfo : EIATTR_NUM_BARRIERS
	.align		4
        /*0030*/ 	.byte	0x02, 0x4c
        /*0032*/ 	.byte	0x01
	.zero		1


	//----- nvinfo : EIATTR_ANNOTATIONS
	.align		4
        /*0034*/ 	.byte	0x04, 0x55
        /*0036*/ 	.short	(.L_434 - .L_433)


	//   ....[0]....
.L_433:
        /* <DEDUP_REMOVED lines=8> */


	//----- nvinfo : EIATTR_MERCURY_ISA_VERSION
	.align		4
.L_434:
        /*00a8*/ 	.byte	0x03, 0x5f
        /*00aa*/ 	.short	0x0000


	//----- nvinfo : EIATTR_EXIT_INSTR_OFFSETS
	.align		4
        /*00ac*/ 	.byte	0x04, 0x1c
        /*00ae*/ 	.short	(.L_436 - .L_435)


	//   ....[0]....
.L_435:
        /*00b0*/ 	.word	0x000000a0


	//   ....[1]....
        /*00b4*/ 	.word	0x0000bcd0


	//----- nvinfo : EIATTR_CTAIDZ_USED
	.align		4
.L_436:
        /*00b8*/ 	.byte	0x01, 0x04
	.zero		2


	//----- nvinfo : EIATTR_CRS_STACK_SIZE
	.align		4
        /*00bc*/ 	.byte	0x04, 0x1e
        /*00be*/ 	.short	(.L_438 - .L_437)
.L_437:
        /*00c0*/ 	.word	0x00000000
.L_438:


//--------------------- .nv.info._ZN5flash44flash_bwd_dq_dk_dv_loop_seqk_parallel_kernelI23Flash_bwd_kernel_traitsILi128ELi64ELi128ELi8ELi2ELi4ELi2ELb0ELb0EN7cutlass10bfloat16_tE19Flash_kernel_traitsILi128ELi64ELi128ELi8ES3_EELb0ELb1ELb0ELb0ELb0ELb0ELb1EEEvNS_16Flash_bwd_paramsE --------------------------
	.section	.nv.info._ZN5flash44flash_bwd_dq_dk_dv_loop_seqk_parallel_kernelI23Flash_bwd_kernel_traitsILi128ELi64ELi128ELi8ELi2ELi4ELi2ELb0ELb0EN7cutlass10bfloat16_tE19Flash_kernel_traitsILi128ELi64ELi128ELi8ES3_EELb0ELb1ELb0ELb0ELb0ELb0ELb1EEEvNS_16Flash_bwd_paramsE,"",@"SHT_CUDA_INFO"
	.sectionflags	@""
	.align	4


	//----- nvinfo : EIATTR_CUDA_API_VERSION
	.align		4
        /*0000*/ 	.byte	0x04, 0x37
        /*0002*/ 	.short	(.L_440 - .L_439)
.L_439:
        /*0004*/ 	.word	0x00000082


	//----- nvinfo : EIATTR_SW2861232_WAR
	.align		4
.L_440:
        /*0008*/ 	.byte	0x01, 0x35
	.zero		2


	//----- nvinfo : EIATTR_PARAM_CBANK
	.align		4
        /*000c*/ 	.byte	0x04, 0x0a
        /*000e*/ 	.short	(.L_442 - .L_441)
	.align		4
.L_441:
        /*0010*/ 	.word	index@(.nv.constant0._ZN5flash44flash_bwd_dq_dk_dv_loop_seqk_parallel_kernelI23Flash_bwd_kernel_traitsILi128ELi64ELi128ELi8ELi2ELi4ELi2ELb0ELb0EN7cutlass10bfloat16_tE19Flash_kernel_traitsILi128ELi64ELi128ELi8ES3_EELb0ELb1ELb0ELb0ELb0ELb0ELb1EEEvNS_16Flash_bwd_paramsE)
        /*0014*/ 	.short	0x0160
        /*0016*/ 	.short	0x0280


	//----- nvinfo : EIATTR_CBANK_PARAM_SIZE
	.align		4
.L_442:
        /*0018*/ 	.byte	0x03, 0x19
        /*001a*/ 	.short	0x0280


	//----- nvinfo : EIATTR_KPARAM_INFO
	.align		4
        /*001c*/ 	.byte	0x04, 0x17
        /*001e*/ 	.short	(.L_444 - .L_443)
.L_443:
        /*0020*/ 	.word	0x00000000
        /*0024*/ 	.short	0x0000
        /*0026*/ 	.short	0x0000
        /*0028*/ 	.byte	0x00, 0xf0, 0x01, 0x0a


	//----- nvinfo : EIATTR_MAXREG_COUNT
	.align		4
.L_444:
        /*002c*/ 	.byte	0x03, 0x1b
        /*002e*/ 	.short	0x00ff


	//----- nvinfo : EIATTR_NUM_BARRIERS
	.align		4
        /*0030*/ 	.byte	0x02, 0x4c
        /*0032*/ 	.byte	0x01
	.zero		1


	//----- nvinfo : EIATTR_ANNOTATIONS
	.align		4
        /*0034*/ 	.byte	0x04, 0x55
        /*0036*/ 	.short	(.L_446 - .L_445)


	//   ....[0]....
.L_445:
        /* <DEDUP_REMOVED lines=57> */


	//----- nvinfo : EIATTR_MERCURY_ISA_VERSION
	.align		4
.L_446:
        /*03b8*/ 	.byte	0x03, 0x5f
        /*03ba*/ 	.short	0x0000


	//----- nvinfo : EIATTR_EXIT_INSTR_OFFSETS
	.align		4
        /*03bc*/ 	.byte	0x04, 0x1c
        /*03be*/ 	.short	(.L_448 - .L_447)


	//   ....[0]....
.L_447:
        /*03c0*/ 	.word	0x000000a0


	//   ....[1]....
        /*03c4*/ 	.word	0x0000bb50


	//----- nvinfo : EIATTR_CTAIDZ_USED
	.align		4
.L_448:
        /*03c8*/ 	.byte	0x01, 0x04
	.zero		2


	//----- nvinfo : EIATTR_CRS_STACK_SIZE
	.align		4
        /*03cc*/ 	.byte	0x04, 0x1e
        /*03ce*/ 	.short	(.L_450 - .L_449)
.L_449:
        /*03d0*/ 	.word	0x00000000
.L_450:


//--------------------- .nv.info._ZN5flash44flash_bwd_dq_dk_dv_loop_seqk_parallel_kernelI23Flash_bwd_kernel_traitsILi128ELi64ELi128ELi8ELi2ELi4ELi2ELb0ELb0EN7cutlass10bfloat16_tE19Flash_kernel_traitsILi128ELi64ELi128ELi8ES3_EELb1ELb1ELb0ELb0ELb1ELb1ELb0EEEvNS_16Flash_bwd_paramsE --------------------------
	.section	.nv.info._ZN5flash44flash_bwd_dq_dk_dv_loop_seqk_parallel_kernelI23Flash_bwd_kernel_traitsILi128ELi64ELi128ELi8ELi2ELi4ELi2ELb0ELb0EN7cutlass10bfloat16_tE19Flash_kernel_traitsILi128ELi64ELi128ELi8ES3_EELb1ELb1ELb0ELb0ELb1ELb1ELb0EEEvNS_16Flash_bwd_paramsE,"",@"SHT_CUDA_INFO"
	.sectionflags	@""
	.align	4


	//----- nvinfo : EIATTR_CUDA_API_VERSION
	.align		4
        /*0000*/ 	.byte	0x04, 0x37
        /*0002*/ 	.short	(.L_452 - .L_451)
.L_451:
        /*0004*/ 	.word	0x00000082


	//----- nvinfo : EIATTR_SW2861232_WAR
	.align		4
.L_452:
        /*0008*/ 	.byte	0x01, 0x35
	.zero		2


	//----- nvinfo : EIATTR_PARAM_CBANK
	.align		4
        /*000c*/ 	.byte	0x04, 0x0a
        /*000e*/ 	.short	(.L_454 - .L_453)
	.align		4
.L_453:
        /*0010*/ 	.word	index@(.nv.constant0._ZN5flash44flash_bwd_dq_dk_dv_loop_seqk_parallel_kernelI23Flash_bwd_kernel_traitsILi128ELi64ELi128ELi8ELi2ELi4ELi2ELb0ELb0EN7cutlass10bfloat16_tE19Flash_kernel_traitsILi128ELi64ELi128ELi8ES3_EELb1ELb1ELb0ELb0ELb1ELb1ELb0EEEvNS_16Flash_bwd_paramsE)
        /*0014*/ 	.short	0x0160
        /*0016*/ 	.short	0x0280


	//----- nvinfo : EIATTR_CBANK_PARAM_SIZE
	.align		4
.L_454:
        /*0018*/ 	.byte	0x03, 0x19
        /*001a*/ 	.short	0x0280


	//----- nvinfo : EIATTR_KPARAM_INFO
	.align		4
        /*001c*/ 	.byte	0x04, 0x17
        /*001e*/ 	.short	(.L_456 - .L_455)
.L_455:
        /*0020*/ 	.word	0x00000000
        /*0024*/ 	.short	0x0000
        /*0026*/ 	.short	0x0000
        /*0028*/ 	.byte	0x00, 0xf0, 0x01, 0x0a


	//----- nvinfo : EIATTR_MAXREG_COUNT
	.align		4
.L_456:
        /*002c*/ 	.byte	0x03, 0x1b
        /*002e*/ 	.short	0x00ff


	//----- nvinfo : EIATTR_NUM_BARRIERS
	.align		4
        /*0030*/ 	.byte	0x02, 0x4c
        /*0032*/ 	.byte	0x01
	.zero		1


	//----- nvinfo : EIATTR_ANNOTATIONS
	.align		4
        /*0034*/ 	.byte	0x04, 0x55
        /*0036*/ 	.short	(.L_458 - .L_457)


	//   ....[0]....
.L_457:
        /* <DEDUP_REMOVED lines=16> */


	//----- nvinfo : EIATTR_MERCURY_ISA_VERSION
	.align		4
.L_458:
        /*0120*/ 	.byte	0x03, 0x5f
        /*0122*/ 	.short	0x0000


	//----- nvinfo : EIATTR_EXIT_INSTR_OFFSETS
	.align		4
        /*0124*/ 	.byte	0x04, 0x1c
        /*0126*/ 	.short	(.L_460 - .L_459)


	//   ....[0]....
.L_459:
        /*0128*/ 	.word	0x000000a0


	//   ....[1]....
        /*012c*/ 	.word	0x00008c00


	//----- nvinfo : EIATTR_CTAIDZ_USED
	.align		4
.L_460:
        /*0130*/ 	.byte	0x01, 0x04
	.zero		2


//--------------------- .nv.info._ZN5flash44flash_bwd_dq_dk_dv_loop_seqk_parallel_kernelI23Flash_bwd_kernel_traitsILi128ELi64ELi128ELi8ELi2ELi4ELi2ELb0ELb0EN7cutlass10bfloat16_tE19Flash_kernel_traitsILi128ELi64ELi128ELi8ES3_EELb0ELb1ELb0ELb0ELb1ELb1ELb1EEEvNS_16Flash_bwd_paramsE --------------------------
	.section	.nv.info._ZN5flash44flash_bwd_dq_dk_dv_loop_seqk_parallel_kernelI23Flash_bwd_kernel_traitsILi128ELi64ELi128ELi8ELi2ELi4ELi2ELb0ELb0EN7cutlass10bfloat16_tE19Flash_kernel_traitsILi128ELi64ELi128ELi8ES3_EELb0ELb1ELb0ELb0ELb1ELb1ELb1EEEvNS_16Flash_bwd_paramsE,"",@"SHT_CUDA_INFO"
	.sectionflags	@""
	.align	4


	//----- nvinfo : EIATTR_CUDA_API_VERSION
	.align		4
        /*0000*/ 	.byte	0x04, 0x37
        /*0002*/ 	.short	(.L_462 - .L_461)
.L_461:
        /*0004*/ 	.word	0x00000082


	//----- nvinfo : EIATTR_SW2861232_WAR
	.align		4
.L_462:
        /*0008*/ 	.byte	0x01, 0x35
	.zero		2


	//----- nvinfo : EIATTR_PARAM_CBANK
	.align		4
        /*000c*/ 	.byte	0x04, 0x0a
        /*000e*/ 	.short	(.L_464 - .L_463)
	.align		4
.L_463:
        /*0010*/ 	.word	index@(.nv.constant0._ZN5flash44flash_bwd_dq_dk_dv_loop_seqk_parallel_kernelI23Flash_bwd_kernel_traitsILi128ELi64ELi128ELi8ELi2ELi4ELi2ELb0ELb0EN7cutlass10bfloat16_tE19Flash_kernel_traitsILi128ELi64ELi128ELi8ES3_EELb0ELb1ELb0ELb0ELb1ELb1ELb1EEEvNS_16Flash_bwd_paramsE)
        /*0014*/ 	.short	0x0160
        /*0016*/ 	.short	0x0280


	//----- nvinfo : EIATTR_CBANK_PARAM_SIZE
	.align		4
.L_464:
        /*0018*/ 	.byte	0x03, 0x19
        /*001a*/ 	.short	0x0280


	//----- nvinfo : EIATTR_KPARAM_INFO
	.align		4
        /*001c*/ 	.byte	0x04, 0x17
        /*001e*/ 	.short	(.L_466 - .L_465)
.L_465:
        /*0020*/ 	.word	0x00000000
        /*0024*/ 	.short	0x0000
        /*0026*/ 	.short	0x0000
        /*0028*/ 	.byte	0x00, 0xf0, 0x01, 0x0a


	//----- nvinfo : EIATTR_MAXREG_COUNT
	.align		4
.L_466:
        /*002c*/ 	.byte	0x03, 0x1b
        /*002e*/ 	.short	0x00ff


	//----- nvinfo : EIATTR_NUM_BARRIERS
	.align		4
        /*0030*/ 	.byte	0x02, 0x4c
        /*0032*/ 	.byte	0x01
	.zero		1


	//----- nvinfo : EIATTR_ANNOTATIONS
	.align		4
        /*0034*/ 	.byte	0x04, 0x55
        /*0036*/ 	.short	(.L_468 - .L_467)


	//   ....[0]....
.L_467:
        /* <DEDUP_REMOVED lines=51> */


	//----- nvinfo : EIATTR_MERCURY_ISA_VERSION
	.align		4
.L_468:
        /*0350*/ 	.byte	0x03, 0x5f
        /*0352*/ 	.short	0x0000


	//----- nvinfo : EIATTR_EXIT_INSTR_OFFSETS
	.align		4
        /*0354*/ 	.byte	0x04, 0x1c
        /*0356*/ 	.short	(.L_470 - .L_469)


	//   ....[0]....
.L_469:
        /*0358*/ 	.word	0x000000a0


	//   ....[1]....
        /*035c*/ 	.word	0x00008890


	//----- nvinfo : EIATTR_CTAIDZ_USED
	.align		4
.L_470:
        /*0360*/ 	.byte	0x01, 0x04
	.zero		2


//--------------------- .nv.info._ZN5flash44flash_bwd_dq_dk_dv_loop_seqk_parallel_kernelI23Flash_bwd_kernel_traitsILi128ELi64ELi128ELi8ELi2ELi4ELi2ELb0ELb0EN7cutlass10bfloat16_tE19Flash_kernel_traitsILi128ELi64ELi128ELi8ES3_EELb1ELb1ELb0ELb0ELb0ELb1ELb0EEEvNS_16Flash_bwd_paramsE --------------------------
	.section	.nv.info._ZN5flash44flash_bwd_dq_dk_dv_loop_seqk_parallel_kernelI23Flash_bwd_kernel_traitsILi128ELi64ELi128ELi8ELi2ELi4ELi2ELb0ELb0EN7cutlass10bfloat16_tE19Flash_kernel_traitsILi128ELi64ELi128ELi8ES3_EELb1ELb1ELb0ELb0ELb0ELb1ELb0EEEvNS_16Flash_bwd_paramsE,"",@"SHT_CUDA_INFO"
	.sectionflags	@""
	.align	4


	//----- nvinfo : EIATTR_CUDA_API_VERSION
	.align		4
        /*0000*/ 	.byte	0x04, 0x37
        /*0002*/ 	.short	(.L_472 - .L_471)
.L_471:
        /*0004*/ 	.word	0x00000082


	//----- nvinfo : EIATTR_SW2861232_WAR
	.align		4
.L_472:
        /*0008*/ 	.byte	0x01, 0x35
	.zero		2


	//----- nvinfo : EIATTR_PARAM_CBANK
	.align		4
        /*000c*/ 	.byte	0x04, 0x0a
        /*000e*/ 	.short	(.L_474 - .L_473)
	.align		4
.L_473:
        /*0010*/ 	.word	index@(.nv.constant0._ZN5flash44flash_bwd_dq_dk_dv_loop_seqk_parallel_kernelI23Flash_bwd_kernel_traitsILi128ELi64ELi128ELi8ELi2ELi4ELi2ELb0ELb0EN7cutlass10bfloat16_tE19Flash_kernel_traitsILi128ELi64ELi128ELi8ES3_EELb1ELb1ELb0ELb0ELb0ELb1ELb0EEEvNS_16Flash_bwd_paramsE)
        /*0014*/ 	.short	0x0160
        /*0016*/ 	.short	0x0280


	//----- nvinfo : EIATTR_CBANK_PARAM_SIZE
	.align		4
.L_474:
        /*0018*/ 	.byte	0x03, 0x19
        /*001a*/ 	.short	0x0280


	//----- nvinfo : EIATTR_KPARAM_INFO
	.align		4
        /*001c*/ 	.byte	0x04, 0x17
        /*001e*/ 	.short	(.L_476 - .L_475)
.L_475:
        /*0020*/ 	.word	0x00000000
        /*0024*/ 	.short	0x0000
        /*0026*/ 	.short	0x0000
        /*0028*/ 	.byte	0x00, 0xf0, 0x01, 0x0a


	//----- nvinfo : EIATTR_MAXREG_COUNT
	.align		4
.L_476:
        /*002c*/ 	.byte	0x03, 0x1b
        /*002e*/ 	.short	0x00ff


	//----- nvinfo : EIATTR_NUM_BARRIERS
	.align		4
        /*0030*/ 	.byte	0x02, 0x4c
        /*0032*/ 	.byte	0x01
	.zero		1


	//----- nvinfo : EIATTR_ANNOTATIONS
	.align		4
        /*0034*/ 	.byte	0x04, 0x55
        /*0036*/ 	.short	(.L_478 - .L_477)


	//   ....[0]....
.L_477:
        /* <DEDUP_REMOVED lines=14> */


	//----- nvinfo : EIATTR_MERCURY_ISA_VERSION
	.align		4
.L_478:
        /*0108*/ 	.byte	0x03, 0x5f
        /*010a*/ 	.short	0x0000


	//----- nvinfo : EIATTR_EXIT_INSTR_OFFSETS
	.align		4
        /*010c*/ 	.byte	0x04, 0x1c
        /*010e*/ 	.short	(.L_480 - .L_479)


	//   ....[0]....
.L_479:
        /*0110*/ 	.word	0x000000a0


	//   ....[1]....
        /*0114*/ 	.word	0x0000ad20


	//----- nvinfo : EIATTR_CTAIDZ_USED
	.align		4
.L_480:
        /*0118*/ 	.byte	0x01, 0x04
	.zero		2


	//----- nvinfo : EIATTR_CRS_STACK_SIZE
	.align		4
        /*011c*/ 	.byte	0x04, 0x1e
        /*011e*/ 	.short	(.L_482 - .L_481)
.L_481:
        /*0120*/ 	.word	0x00000000
.L_482:


//--------------------- .nv.info._ZN5flash44flash_bwd_dq_dk_dv_loop_seqk_parallel_kernelI23Flash_bwd_kernel_traitsILi128ELi64ELi128ELi8ELi2ELi4ELi2ELb0ELb0EN7cutlass10bfloat16_tE19Flash_kernel_traitsILi128ELi64ELi128ELi8ES3_EELb0ELb1ELb0ELb0ELb0ELb1ELb1EEEvNS_16Flash_bwd_paramsE --------------------------
	.section	.nv.info._ZN5flash44flash_bwd_dq_dk_dv_loop_seqk_parallel_kernelI23Flash_bwd_kernel_traitsILi128ELi64ELi128ELi8ELi2ELi4ELi2ELb0ELb0EN7cutlass10bfloat16_tE19Flash_kernel_traitsILi128ELi64ELi128ELi8ES3_EELb0ELb1ELb0ELb0ELb0ELb1ELb1EEEvNS_16Flash_bwd_paramsE,"",@"SHT_CUDA_INFO"
	.sectionflags	@""
	.align	4


	//----- nvinfo : EIATTR_CUDA_API_VERSION
	.align		4
        /*0000*/ 	.byte	0x04, 0x37
        /*0002*/ 	.short	(.L_484 - .L_483)
.L_483:
        /*0004*/ 	.word	0x00000082


	//----- nvinfo : EIATTR_SW2861232_WAR
	.align		4
.L_484:
        /*0008*/ 	.byte	0x01, 0x35
	.zero		2


	//----- nvinfo : EIATTR_PARAM_CBANK
	.align		4
        /*000c*/ 	.byte	0x04, 0x0a
        /*000e*/ 	.short	(.L_486 - .L_485)
	.align		4
.L_485:
        /*0010*/ 	.word	index@(.nv.constant0._ZN5flash44flash_bwd_dq_dk_dv_loop_seqk_parallel_kernelI23Flash_bwd_kernel_traitsILi128ELi64ELi128ELi8ELi2ELi4ELi2ELb0ELb0EN7cutlass10bfloat16_tE19Flash_kernel_traitsILi128ELi64ELi128ELi8ES3_EELb0ELb1ELb0ELb0ELb0ELb1ELb1EEEvNS_16Flash_bwd_paramsE)
        /*0014*/ 	.short	0x0160
        /*0016*/ 	.short	0x0280


	//----- nvinfo : EIATTR_CBANK_PARAM_SIZE
	.align		4
.L_486:
        /*0018*/ 	.byte	0x03, 0x19
        /*001a*/ 	.short	0x0280


	//----- nvinfo : EIATTR_KPARAM_INFO
	.align		4
        /*001c*/ 	.byte	0x04, 0x17
        /*001e*/ 	.short	(.L_488 - .L_487)
.L_487:
        /*0020*/ 	.word	0x00000000
        /*0024*/ 	.short	0x0000
        /*0026*/ 	.short	0x0000
        /*0028*/ 	.byte	0x00, 0xf0, 0x01, 0x0a


	//----- nvinfo : EIATTR_MAXREG_COUNT
	.align		4
.L_488:
        /*002c*/ 	.byte	0x03, 0x1b
        /*002e*/ 	.short	0x00ff


	//----- nvinfo : EIATTR_NUM_BARRIERS
	.align		4
        /*0030*/ 	.byte	0x02, 0x4c
        /*0032*/ 	.byte	0x01
	.zero		1


	//----- nvinfo : EIATTR_ANNOTATIONS
	.align		4
        /*0034*/ 	.byte	0x04, 0x55
        /*0036*/ 	.short	(.L_490 - .L_489)


	//   ....[0]....
.L_489:
        /* <DEDUP_REMOVED lines=49> */


	//----- nvinfo : EIATTR_MERCURY_ISA_VERSION
	.align		4
.L_490:
        /*0338*/ 	.byte	0x03, 0x5f
        /*033a*/ 	.short	0x0000


	//----- nvinfo : EIATTR_EXIT_INSTR_OFFSETS
	.align		4
        /*033c*/ 	.byte	0x04, 0x1c
        /*033e*/ 	.short	(.L_492 - .L_491)


	//   ....[0]....
.L_491:
        /*0340*/ 	.word	0x000000a0


	//   ....[1]....
        /*0344*/ 	.word	0x0000a9a0


	//----- nvinfo : EIATTR_CTAIDZ_USED
	.align		4
.L_492:
        /*0348*/ 	.byte	0x01, 0x04
	.zero		2


	//----- nvinfo : EIATTR_CRS_STACK_SIZE
	.align		4
        /*034c*/ 	.byte	0x04, 0x1e
        /*034e*/ 	.short	(.L_494 - .L_493)
.L_493:
        /*0350*/ 	.word	0x00000000
.L_494:


//--------------------- .nv.info._ZN5flash44flash_bwd_dq_dk_dv_loop_seqk_parallel_kernelI23Flash_bwd_kernel_traitsILi128ELi64ELi128ELi8ELi2ELi4ELi2ELb0ELb0EN7cutlass10bfloat16_tE19Flash_kernel_traitsILi128ELi64ELi128ELi8ES3_EELb1ELb1ELb0ELb1ELb0ELb0ELb0EEEvNS_16Flash_bwd_paramsE --------------------------
	.section	.nv.info._ZN5flash44flash_bwd_dq_dk_dv_loop_seqk_parallel_kernelI23Flash_bwd_kernel_traitsILi128ELi64ELi128ELi8ELi2ELi4ELi2ELb0ELb0EN7cutlass10bfloat16_tE19Flash_kernel_traitsILi128ELi64ELi128ELi8ES3_EELb1ELb1ELb0ELb1ELb0ELb0ELb0EEEvNS_16Flash_bwd_paramsE,"",@"SHT_CUDA_INFO"
	.sectionflags	@""
	.align	4


	//----- nvinfo : EIATTR_CUDA_API_VERSION
	.align		4
        /*0000*/ 	.byte	0x04, 0x37
        /*0002*/ 	.short	(.L_496 - .L_495)
.L_495:
        /*0004*/ 	.word	0x00000082


	//----- nvinfo : EIATTR_SW2861232_WAR
	.align		4
.L_496:
        /*0008*/ 	.byte	0x01, 0x35
	.zero		2


	//----- nvinfo : EIATTR_PARAM_CBANK
	.align		4
        /*000c*/ 	.byte	0x04, 0x0a
        /*000e*/ 	.short	(.L_498 - .L_497)
	.align		4
.L_497:
        /*0010*/ 	.word	index@(.nv.constant0._ZN5flash44flash_bwd_dq_dk_dv_loop_seqk_parallel_kernelI23Flash_bwd_kernel_traitsILi128ELi64ELi128ELi8ELi2ELi4ELi2ELb0ELb0EN7cutlass10bfloat16_tE19Flash_kernel_traitsILi128ELi64ELi128ELi8ES3_EELb1ELb1ELb0ELb1ELb0ELb0ELb0EEEvNS_16Flash_bwd_paramsE)
        /*0014*/ 	.short	0x0160
        /*0016*/ 	.short	0x0280


	//----- nvinfo : EIATTR_CBANK_PARAM_SIZE
	.align		4
.L_498:
        /*0018*/ 	.byte	0x03, 0x19
        /*001a*/ 	.short	0x0280


	//----- nvinfo : EIATTR_KPARAM_INFO
	.align		4
        /*001c*/ 	.byte	0x04, 0x17
        /*001e*/ 	.short	(.L_500 - .L_499)
.L_499:
        /*0020*/ 	.word	0x00000000
        /*0024*/ 	.short	0x0000
        /*0026*/ 	.short	0x0000
        /*0028*/ 	.byte	0x00, 0xf0, 0x01, 0x0a


	//----- nvinfo : EIATTR_MAXREG_COUNT
	.align		4
.L_500:
        /*002c*/ 	.byte	0x03, 0x1b
        /*002e*/ 	.short	0x00ff


	//----- nvinfo : EIATTR_NUM_BARRIERS
	.align		4
        /*0030*/ 	.byte	0x02, 0x4c
        /*0032*/ 	.byte	0x01
	.zero		1


	//----- nvinfo : EIATTR_ANNOTATIONS
	.align		4
        /*0034*/ 	.byte	0x04, 0x55
        /*0036*/ 	.short	(.L_502 - .L_501)


	//   ....[0]....
.L_501:
        /* <DEDUP_REMOVED lines=36> */


	//----- nvinfo : EIATTR_MERCURY_ISA_VERSION
	.align		4
.L_502:
        /*0260*/ 	.byte	0x03, 0x5f
        /*0262*/ 	.short	0x0000


	//----- nvinfo : EIATTR_EXIT_INSTR_OFFSETS
	.align		4
        /*0264*/ 	.byte	0x04, 0x1c
        /*0266*/ 	.short	(.L_504 - .L_503)


	//   ....[0]....
.L_503:
        /*0268*/ 	.word	0x000000a0


	//   ....[1]....
        /*026c*/ 	.word	0x0000c480


	//----- nvinfo : EIATTR_CTAIDZ_USED
	.align		4
.L_504:
        /*0270*/ 	.byte	0x01, 0x04
	.zero		2


	//----- nvinfo : EIATTR_CRS_STACK_SIZE
	.align		4
        /*0274*/ 	.byte	0x04, 0x1e
        /*0276*/ 	.short	(.L_506 - .L_505)
.L_505:
        /*0278*/ 	.word	0x00000000
.L_506:


//--------------------- .nv.info._ZN5flash44flash_bwd_dq_dk_dv_loop_seqk_parallel_kernelI23Flash_bwd_kernel_traitsILi128ELi64ELi128ELi8ELi2ELi4ELi2ELb0ELb0EN7cutlass10bfloat16_tE19Flash_kernel_traitsILi128ELi64ELi128ELi8ES3_EELb0ELb1ELb0ELb1ELb0ELb0ELb1EEEvNS_16Flash_bwd_paramsE --------------------------
	.section	.nv.info._ZN5flash44flash_bwd_dq_dk_dv_loop_seqk_parallel_kernelI23Flash_bwd_kernel_traitsILi128ELi64ELi128ELi8ELi2ELi4ELi2ELb0ELb0EN7cutlass10bfloat16_tE19Flash_kernel_traitsILi128ELi64ELi128ELi8ES3_EELb0ELb1ELb0ELb1ELb0ELb0ELb1EEEvNS_16Flash_bwd_paramsE,"",@"SHT_CUDA_INFO"
	.sectionflags	@""
	.align	4


	//----- nvinfo : EIATTR_CUDA_API_VERSION
	.align		4
        /*0000*/ 	.byte	0x04, 0x37
        /*0002*/ 	.short	(.L_508 - .L_507)
.L_507:
        /*0004*/ 	.word	0x00000082


	//----- nvinfo : EIATTR_SW2861232_WAR
	.align		4
.L_508:
        /*0008*/ 	.byte	0x01, 0x35
	.zero		2


	//----- nvinfo : EIATTR_PARAM_CBANK
	.align		4
        /*000c*/ 	.byte	0x04, 0x0a
        /*000e*/ 	.short	(.L_510 - .L_509)
	.align		4
.L_509:
        /*0010*/ 	.word	index@(.nv.constant0._ZN5flash44flash_bwd_dq_dk_dv_loop_seqk_parallel_kernelI23Flash_bwd_kernel_traitsILi128ELi64ELi128ELi8ELi2ELi4ELi2ELb0ELb0EN7cutlass10bfloat16_tE19Flash_kernel_traitsILi128ELi64ELi128ELi8ES3_EELb0ELb1ELb0ELb1ELb0ELb0ELb1EEEvNS_16Flash_bwd_paramsE)
        /*0014*/ 	.short	0x0160
        /*0016*/ 	.short	0x0280


	//----- nvinfo : EIATTR_CBANK_PARAM_SIZE
	.align		4
.L_510:
        /*0018*/ 	.byte	0x03, 0x19
        /*001a*/ 	.short	0x0280


	//----- nvinfo : EIATTR_KPARAM_INFO
	.align		4
        /*001c*/ 	.byte	0x04, 0x17
        /*001e*/ 	.short	(.L_512 - .L_511)
.L_511:
        /*0020*/ 	.word	0x00000000
        /*0024*/ 	.short	0x0000
        /*0026*/ 	.short	0x0000
        /*0028*/ 	.byte	0x00, 0xf0, 0x01, 0x0a


	//----- nvinfo : EIATTR_MAXREG_COUNT
	.align		4
.L_512:
        /*002c*/ 	.byte	0x03, 0x1b
        /*002e*/ 	.short	0x00ff


	//----- nvinfo : EIATTR_NUM_BARRIERS
	.align		4
        /*0030*/ 	.byte	0x02, 0x4c
        /*0032*/ 	.byte	0x01
	.zero		1


	//----- nvinfo : EIATTR_ANNOTATIONS
	.align		4
        /*0034*/ 	.byte	0x04, 0x55
        /*0036*/ 	.short	(.L_514 - .L_513)


	//   ....[0]....
.L_513:
        /* <DEDUP_REMOVED lines=56> */


	//----- nvinfo : EIATTR_MERCURY_ISA_VERSION
	.align		4
.L_514:
        /*03a8*/ 	.byte	0x03, 0x5f
        /*03aa*/ 	.short	0x0000


	//----- nvinfo : EIATTR_EXIT_INSTR_OFFSETS
	.align		4
        /*03ac*/ 	.byte	0x04, 0x1c
        /*03ae*/ 	.short	(.L_516 - .L_515)


	//   ....[0]....
.L_515:
        /*03b0*/ 	.word	0x000000a0


	//   ....[1]....
        /*03b4*/ 	.word	0x0000bd00


	//----- nvinfo : EIATTR_CTAIDZ_USED
	.align		4
.L_516:
        /*03b8*/ 	.byte	0x01, 0x04
	.zero		2


	//----- nvinfo : EIATTR_CRS_STACK_SIZE
	.align		4
        /*03bc*/ 	.byte	0x04, 0x1e
        /*03be*/ 	.short	(.L_518 - .L_517)
.L_517:
        /*03c0*/ 	.word	0x00000000
.L_518:


//--------------------- .nv.info._ZN5flash25flash_bwd_dot_do_o_kernelILb0E23Flash_bwd_kernel_traitsILi128ELi64ELi128ELi8ELi2ELi4ELi2ELb0ELb0EN7cutlass10bfloat16_tE19Flash_kernel_traitsILi128ELi64ELi128ELi8ES3_EEEEvNS_16Flash_bwd_paramsE --------------------------
	.section	.nv.info._ZN5flash25flash_bwd_dot_do_o_kernelILb0E23Flash_bwd_kernel_traitsILi128ELi64ELi128ELi8ELi2ELi4ELi2ELb0ELb0EN7cutlass10bfloat16_tE19Flash_kernel_traitsILi128ELi64ELi128ELi8ES3_EEEEvNS_16Flash_bwd_paramsE,"",@"SHT_CUDA_INFO"
	.sectionflags	@""
	.align	4


	//----- nvinfo : EIATTR_CUDA_API_VERSION
	.align		4
        /*0000*/ 	.byte	0x04, 0x37
        /*0002*/ 	.short	(.L_520 - .L_519)
.L_519:
        /*0004*/ 	.word	0x00000082


	//----- nvinfo : EIATTR_SW2861232_WAR
	.align		4
.L_520:
        /*0008*/ 	.byte	0x01, 0x35
	.zero		2


	//----- nvinfo : EIATTR_PARAM_CBANK
	.align		4
        /*000c*/ 	.byte	0x04, 0x0a
        /*000e*/ 	.short	(.L_522 - .L_521)
	.align		4
.L_521:
        /*0010*/ 	.word	index@(.nv.constant0._ZN5flash25flash_bwd_dot_do_o_kernelILb0E23Flash_bwd_kernel_traitsILi128ELi64ELi128ELi8ELi2ELi4ELi2ELb0ELb0EN7cutlass10bfloat16_tE19Flash_kernel_traitsILi128ELi64ELi128ELi8ES3_EEEEvNS_16Flash_bwd_paramsE)
        /*0014*/ 	.short	0x0160
        /*0016*/ 	.short	0x0280


	//----- nvinfo : EIATTR_CBANK_PARAM_SIZE
	.align		4
.L_522:
        /*0018*/ 	.byte	0x03, 0x19
        /*001a*/ 	.short	0x0280


	//----- nvinfo : EIATTR_KPARAM_INFO
	.align		4
        /*001c*/ 	.byte	0x04, 0x17
        /*001e*/ 	.short	(.L_524 - .L_523)
.L_523:
        /*0020*/ 	.word	0x00000000
        /*0024*/ 	.short	0x0000
        /*0026*/ 	.short	0x0000
        /*0028*/ 	.byte	0x00, 0xf0, 0x01, 0x0a


	//----- nvinfo : EIATTR_MAXREG_COUNT
	.align		4
.L_524:
        /*002c*/ 	.byte	0x03, 0x1b
        /*002e*/ 	.short	0x00ff


	//----- nvinfo : EIATTR_MERCURY_ISA_VERSION
	.align		4
        /*0030*/ 	.byte	0x03, 0x5f
        /*0032*/ 	.short	0x0000


	//----- nvinfo : EIATTR_COOP_GROUP_MASK_REGIDS
	.align		4
        /*0034*/ 	.byte	0x04, 0x29
        /*0036*/ 	.short	(.L_526 - .L_525)


	//   ....[0]....
.L_525:
        /*0038*/ 	.word	0xffffffff


	//   ....[1]....
        /*003c*/ 	.word	0xffffffff


	//   ....[2]....
        /*0040*/ 	.word	0xffffffff


	//   ....[3]....
        /*0044*/ 	.word	0xffffffff


	//   ....[4]....
        /*0048*/ 	.word	0xffffffff


	//   ....[5]....
        /*004c*/ 	.word	0xffffffff


	//----- nvinfo : EIATTR_COOP_GROUP_INSTR_OFFSETS
	.align		4
.L_526:
        /*0050*/ 	.byte	0x04, 0x28
        /*0052*/ 	.short	(.L_528 - .L_527)


	//   ....[0]....
.L_527:
        /*0054*/ 	.word	0x00001030


	//   ....[1]....
        /*0058*/ 	.word	0x00001050


	//   ....[2]....
        /*005c*/ 	.word	0x00001070


	//   ....[3]....
        /*0060*/ 	.word	0x00001090


	//   ....[4]....
        /*0064*/ 	.word	0x000010d0


	//   ....[5]....
        /*0068*/ 	.word	0x00001110


	//----- nvinfo : EIATTR_EXIT_INSTR_OFFSETS
	.align		4
.L_528:
        /*006c*/ 	.byte	0x04, 0x1c
        /*006e*/ 	.short	(.L_530 - .L_529)


	//   ....[0]....
.L_529:
        /*0070*/ 	.word	0x00000120


	//   ....[1]....
        /*0074*/ 	.word	0x00001170


	//   ....[2]....
        /*0078*/ 	.word	0x000011a0


	//----- nvinfo : EIATTR_CTAIDZ_USED
	.align		4
.L_530:
        /*007c*/ 	.byte	0x01, 0x04
	.zero		2


	//----- nvinfo : EIATTR_CRS_STACK_SIZE
	.align		4
        /*0080*/ 	.byte	0x04, 0x1e
        /*0082*/ 	.short	(.L_532 - .L_531)
.L_531:
        /*0084*/ 	.word	0x00000000
.L_532:


//--------------------- .nv.info._ZN5flash25flash_bwd_dot_do_o_kernelILb1E23Flash_bwd_kernel_traitsILi128ELi64ELi128ELi8ELi2ELi4ELi2ELb0ELb0EN7cutlass10bfloat16_tE19Flash_kernel_traitsILi128ELi64ELi128ELi8ES3_EEEEvNS_16Flash_bwd_paramsE --------------------------
	.section	.nv.info._ZN5flash25flash_bwd_dot_do_o_kernelILb1E23Flash_bwd_kernel_traitsILi128ELi64ELi128ELi8ELi2ELi4ELi2ELb0ELb0EN7cutlass10bfloat16_tE19Flash_kernel_traitsILi128ELi64ELi128ELi8ES3_EEEEvNS_16Flash_bwd_paramsE,"",@"SHT_CUDA_INFO"
	.sectionflags	@""
	.align	4


	//----- nvinfo : EIATTR_CUDA_API_VERSION
	.align		4
        /*0000*/ 	.byte	0x04, 0x37
        /*0002*/ 	.short	(.L_534 - .L_533)
.L_533:
        /*0004*/ 	.word	0x00000082


	//----- nvinfo : EIATTR_SW2861232_WAR
	.align		4
.L_534:
        /*0008*/ 	.byte	0x01, 0x35
	.zero		2


	//----- nvinfo : EIATTR_PARAM_CBANK
	.align		4
        /*000c*/ 	.byte	0x04, 0x0a
        /*000e*/ 	.short	(.L_536 - .L_535)
	.align		4
.L_535:
        /*0010*/ 	.word	index@(.nv.constant0._ZN5flash25flash_bwd_dot_do_o_kernelILb1E23Flash_bwd_kernel_traitsILi128ELi64ELi128ELi8ELi2ELi4ELi2ELb0ELb0EN7cutlass10bfloat16_tE19Flash_kernel_traitsILi128ELi64ELi128ELi8ES3_EEEEvNS_16Flash_bwd_paramsE)
        /*0014*/ 	.short	0x0160
        /*0016*/ 	.short	0x0280


	//----- nvinfo : EIATTR_CBANK_PARAM_SIZE
	.align		4
.L_536:
        /*0018*/ 	.byte	0x03, 0x19
        /*001a*/ 	.short	0x0280


	//----- nvinfo : EIATTR_KPARAM_INFO
	.align		4
        /*001c*/ 	.byte	0x04, 0x17
        /*001e*/ 	.short	(.L_538 - .L_537)
.L_537:
        /*0020*/ 	.word	0x00000000
        /*0024*/ 	.short	0x0000
        /*0026*/ 	.short	0x0000
        /*0028*/ 	.byte	0x00, 0xf0, 0x01, 0x0a


	//----- nvinfo : EIATTR_MAXREG_COUNT
	.align		4
.L_538:
        /*002c*/ 	.byte	0x03, 0x1b
        /*002e*/ 	.short	0x00ff


	//----- nvinfo : EIATTR_MERCURY_ISA_VERSION
	.align		4
        /*0030*/ 	.byte	0x03, 0x5f
        /*0032*/ 	.short	0x0000


	//----- nvinfo : EIATTR_COOP_GROUP_MASK_REGIDS
	.align		4
        /*0034*/ 	.byte	0x04, 0x29
        /*0036*/ 	.short	(.L_540 - .L_539)


	//   ....[0]....
.L_539:
        /*0038*/ 	.word	0xffffffff


	//   ....[1]....
        /*003c*/ 	.word	0xffffffff


	//   ....[2]....
        /*0040*/ 	.word	0xffffffff


	//   ....[3]....
        /*0044*/ 	.word	0xffffffff


	//   ....[4]....
        /*0048*/ 	.word	0xffffffff


	//   ....[5]....
        /*004c*/ 	.word	0xffffffff


	//----- nvinfo : EIATTR_COOP_GROUP_INSTR_OFFSETS
	.align		4
.L_540:
        /*0050*/ 	.byte	0x04, 0x28
        /*0052*/ 	.short	(.L_542 - .L_541)


	//   ....[0]....
.L_541:
        /*0054*/ 	.word	0x00001350


	//   ....[1]....
        /*0058*/ 	.word	0x00001360


	//   ....[2]....
        /*005c*/ 	.word	0x00001390


	//   ....[3]....
        /*0060*/ 	.word	0x000013a0


	//   ....[4]....
        /*0064*/ 	.word	0x000013e0


	//   ....[5]....
        /*0068*/ 	.word	0x00001420


	//----- nvinfo : EIATTR_EXIT_INSTR_OFFSETS
	.align		4
.L_542:
        /*006c*/ 	.byte	0x04, 0x1c
        /*006e*/ 	.short	(.L_544 - .L_543)


	//   ....[0]....
.L_543:
        /*0070*/ 	.word	0x00000120


	//   ....[1]....
        /*0074*/ 	.word	0x00001580


	//----- nvinfo : EIATTR_CTAIDZ_USED
	.align		4
.L_544:
        /*0078*/ 	.byte	0x01, 0x04
	.zero		2


	//----- nvinfo : EIATTR_CRS_STACK_SIZE
	.align		4
        /*007c*/ 	.byte	0x04, 0x1e
        /*007e*/ 	.short	(.L_546 - .L_545)
.L_545:
        /*0080*/ 	.word	0x00000000
.L_546:


//--------------------- .nv.callgraph             --------------------------
	.section	.nv.callgraph,"",@"SHT_CUDA_CALLGRAPH"
	.align	4
	.sectionentsize	8
	.align		4
        /*0000*/ 	.word	0x00000000
	.align		4
        /*0004*/ 	.word	0xffffffff
	.align		4
        /*0008*/ 	.word	0x00000000
	.align		4
        /*000c*/ 	.word	0xfffffffe
	.align		4
        /*0010*/ 	.word	0x00000000
	.align		4
        /*0014*/ 	.word	0xfffffffd
	.align		4
        /*0018*/ 	.word	0x00000000
	.align		4
        /*001c*/ 	.word	0xfffffffc


//--------------------- .nv.rel.action            --------------------------
	.section	.nv.rel.action,"",@"SHT_CUDA_RELOCINFO"
	.align	8
	.sectionentsize	8
        /*0000*/ 	.byte	0x73, 0x00, 0x00, 0x00, 0x00, 0x00, 0x00, 0x00, 0x00, 0x00, 0x00, 0x11, 0x25, 0x00, 0x05, 0x36


//--------------------- .nv.constant4             --------------------------
	.section	.nv.constant4,"a",@progbits
	.align	8
	.align		8
.nv.constant4:
        /*0000*/ 	.dword	_ZN73_INTERNAL_b970be25_37_flash_bwd_hdim128_bf16_causal_sm80_cu_9afb97bd_32974cuda3std3__45__cpo5beginE
	.align		8
        /*0008*/ 	.dword	_ZN73_INTERNAL_b970be25_37_flash_bwd_hdim128_bf16_causal_sm80_cu_9afb97bd_32974cuda3std3__45__cpo3endE
	.align		8
        /*0010*/ 	.dword	_ZN73_INTERNAL_b970be25_37_flash_bwd_hdim128_bf16_causal_sm80_cu_9afb97bd_32974cuda3std3__45__cpo6cbeginE
	.align		8
        /*0018*/ 	.dword	_ZN73_INTERNAL_b970be25_37_flash_bwd_hdim128_bf16_causal_sm80_cu_9afb97bd_32974cuda3std3__45__cpo4cendE
	.align		8
        /*0020*/ 	.dword	_ZN73_INTERNAL_b970be25_37_flash_bwd_hdim128_bf16_causal_sm80_cu_9afb97bd_32974cuda3std3__475_GLOBAL__N__b970be25_37_flash_bwd_hdim128_bf16_causal_sm80_cu_9afb97bd_32976ignoreE
	.align		8
        /*0028*/ 	.dword	_ZN73_INTERNAL_b970be25_37_flash_bwd_hdim128_bf16_causal_sm80_cu_9afb97bd_32974cuda3std3__419piecewise_constructE
	.align		8
        /*0030*/ 	.dword	_ZN73_INTERNAL_b970be25_37_flash_bwd_hdim128_bf16_causal_sm80_cu_9afb97bd_32974cuda3std3__48in_placeE
	.align		8
        /*0038*/ 	.dword	_ZN73_INTERNAL_b970be25_37_flash_bwd_hdim128_bf16_causal_sm80_cu_9afb97bd_32974cuda3std6ranges3__45__cpo4swapE
	.align		8
        /*0040*/ 	.dword	_ZN73_INTERNAL_b970be25_37_flash_bwd_hdim128_bf16_causal_sm80_cu_9afb97bd_32974cuda3std6ranges3__45__cpo9iter_moveE
	.align		8
        /*0048*/ 	.dword	_ZN73_INTERNAL_b970be25_37_flash_bwd_hdim128_bf16_causal_sm80_cu_9afb97bd_32974cute7productE
	.align		8
        /*0050*/ 	.dword	_ZN73_INTERNAL_b970be25_37_flash_bwd_hdim128_bf16_causal_sm80_cu_9afb97bd_32974cute1_E


//--------------------- .nv.constant0._ZN5flash44flash_bwd_dq_dk_dv_loop_seqk_parallel_kernelI23Flash_bwd_kernel_traitsILi128ELi64ELi64ELi8ELi4ELi2ELi2ELb1ELb0EN7cutlass10bfloat16_tE19Flash_kernel_traitsILi128ELi64ELi64ELi8ES3_EELb0ELb1ELb0ELb0ELb0ELb0ELb0EEEvNS_16Flash_bwd_paramsE --------------------------
	.section	.nv.constant0._ZN5flash44flash_bwd_dq_dk_dv_loop_seqk_parallel_kernelI23Flash_bwd_kernel_traitsILi128ELi64ELi64ELi8ELi4ELi2ELi2ELb1ELb0EN7cutlass10bfloat16_tE19Flash_kernel_traitsILi128ELi64ELi64ELi8ES3_EELb0ELb1ELb0ELb0ELb0ELb0ELb0EEEvNS_16Flash_bwd_paramsE,"a",@progbits
	.sectionflags	@""
	.align	4
.nv.constant0._ZN5flash44flash_bwd_dq_dk_dv_loop_seqk_parallel_kernelI23Flash_bwd_kernel_traitsILi128ELi64ELi64ELi8ELi4ELi2ELi2ELb1ELb0EN7cutlass10bfloat16_tE19Flash_kernel_traitsILi128ELi64ELi64ELi8ES3_EELb0ELb1ELb0ELb0ELb0ELb0ELb0EEEvNS_16Flash_bwd_paramsE:
	.zero		992


//--------------------- .nv.constant0._ZN5flash44flash_bwd_dq_dk_dv_loop_seqk_parallel_kernelI23Flash_bwd_kernel_traitsILi128ELi64ELi64ELi8ELi4ELi2ELi2ELb1ELb0EN7cutlass10bfloat16_tE19Flash_kernel_traitsILi128ELi64ELi64ELi8ES3_EELb0ELb1ELb0ELb0ELb1ELb1ELb0EEEvNS_16Flash_bwd_paramsE --------------------------
	.section	.nv.constant0._ZN5flash44flash_bwd_dq_dk_dv_loop_seqk_parallel_kernelI23Flash_bwd_kernel_traitsILi128ELi64ELi64ELi8ELi4ELi2ELi2ELb1ELb0EN7cutlass10bfloat16_tE19Flash_kernel_traitsILi128ELi64ELi64ELi8ES3_EELb0ELb1ELb0ELb0ELb1ELb1ELb0EEEvNS_16Flash_bwd_paramsE,"a",@progbits
	.sectionflags	@""
	.align	4
.nv.constant0._ZN5flash44flash_bwd_dq_dk_dv_loop_seqk_parallel_kernelI23Flash_bwd_kernel_traitsILi128ELi64ELi64ELi8ELi4ELi2ELi2ELb1ELb0EN7cutlass10bfloat16_tE19Flash_kernel_traitsILi128ELi64ELi64ELi8ES3_EELb0ELb1ELb0ELb0ELb1ELb1ELb0EEEvNS_16Flash_bwd_paramsE:
	.zero		992


//--------------------- .nv.constant0._ZN5flash44flash_bwd_dq_dk_dv_loop_seqk_parallel_kernelI23Flash_bwd_kernel_traitsILi128ELi64ELi64ELi8ELi4ELi2ELi2ELb1ELb0EN7cutlass10bfloat16_tE19Flash_kernel_traitsILi128ELi64ELi64ELi8ES3_EELb0ELb1ELb0ELb0ELb0ELb1ELb0EEEvNS_16Flash_bwd_paramsE --------------------------
	.section	.nv.constant0._ZN5flash44flash_bwd_dq_dk_dv_loop_seqk_parallel_kernelI23Flash_bwd_kernel_traitsILi128ELi64ELi64ELi8ELi4ELi2ELi2ELb1ELb0EN7cutlass10bfloat16_tE19Flash_kernel_traitsILi128ELi64ELi64ELi8ES3_EELb0ELb1ELb0ELb0ELb0ELb1ELb0EEEvNS_16Flash_bwd_paramsE,"a",@progbits
	.sectionflags	@""
	.align	4
.nv.constant0._ZN5flash44flash_bwd_dq_dk_dv_loop_seqk_parallel_kernelI23Flash_bwd_kernel_traitsILi128ELi64ELi64ELi8ELi4ELi2ELi2ELb1ELb0EN7cutlass10bfloat16_tE19Flash_kernel_traitsILi128ELi64ELi64ELi8ES3_EELb0ELb1ELb0ELb0ELb0ELb1ELb0EEEvNS_16Flash_bwd_paramsE:
	.zero		992


//--------------------- .nv.constant0._ZN5flash44flash_bwd_dq_dk_dv_loop_seqk_parallel_kernelI23Flash_bwd_kernel_traitsILi128ELi64ELi64ELi8ELi4ELi2ELi2ELb1ELb0EN7cutlass10bfloat16_tE19Flash_kernel_traitsILi128ELi64ELi64ELi8ES3_EELb0ELb1ELb0ELb1ELb0ELb0ELb0EEEvNS_16Flash_bwd_paramsE --------------------------
	.section	.nv.constant0._ZN5flash44flash_bwd_dq_dk_dv_loop_seqk_parallel_kernelI23Flash_bwd_kernel_traitsILi128ELi64ELi64ELi8ELi4ELi2ELi2ELb1ELb0EN7cutlass10bfloat16_tE19Flash_kernel_traitsILi128ELi64ELi64ELi8ES3_EELb0ELb1ELb0ELb1ELb0ELb0ELb0EEEvNS_16Flash_bwd_paramsE,"a",@progbits
	.sectionflags	@""
	.align	4
.nv.constant0._ZN5flash44flash_bwd_dq_dk_dv_loop_seqk_parallel_kernelI23Flash_bwd_kernel_traitsILi128ELi64ELi64ELi8ELi4ELi2ELi2ELb1ELb0EN7cutlass10bfloat16_tE19Flash_kernel_traitsILi128ELi64ELi64ELi8ES3_EELb0ELb1ELb0ELb1ELb0ELb0ELb0EEEvNS_16Flash_bwd_paramsE:
	.zero		992


//--------------------- .nv.constant0._ZN5flash44flash_bwd_dq_dk_dv_loop_seqk_parallel_kernelI23Flash_bwd_kernel_traitsILi128ELi64ELi128ELi8ELi2ELi4ELi2ELb0ELb0EN7cutlass10bfloat16_tE19Flash_kernel_traitsILi128ELi64ELi128ELi8ES3_EELb0ELb1ELb0ELb0ELb0ELb0ELb0EEEvNS_16Flash_bwd_paramsE --------------------------
	.section	.nv.constant0._ZN5flash44flash_bwd_dq_dk_dv_loop_seqk_parallel_kernelI23Flash_bwd_kernel_traitsILi128ELi64ELi128ELi8ELi2ELi4ELi2ELb0ELb0EN7cutlass10bfloat16_tE19Flash_kernel_traitsILi128ELi64ELi128ELi8ES3_EELb0ELb1ELb0ELb0ELb0ELb0ELb0EEEvNS_16Flash_bwd_paramsE,"a",@progbits
	.sectionflags	@""
	.align	4
.nv.constant0._ZN5flash44flash_bwd_dq_dk_dv_loop_seqk_parallel_kernelI23Flash_bwd_kernel_traitsILi128ELi64ELi128ELi8ELi2ELi4ELi2ELb0ELb0EN7cutlass10bfloat16_tE19Flash_kernel_traitsILi128ELi64ELi128ELi8ES3_EELb0ELb1ELb0ELb0ELb0ELb0ELb0EEEvNS_16Flash_bwd_paramsE:
	.zero		992


//--------------------- .nv.constant0._ZN5flash44flash_bwd_dq_dk_dv_loop_seqk_parallel_kernelI23Flash_bwd_kernel_traitsILi128ELi64ELi128ELi8ELi2ELi4ELi2ELb0ELb0EN7cutlass10bfloat16_tE19Flash_kernel_traitsILi128ELi64ELi128ELi8ES3_EELb0ELb1ELb0ELb0ELb1ELb1ELb0EEEvNS_16Flash_bwd_paramsE --------------------------
	.section	.nv.constant0._ZN5flash44flash_bwd_dq_dk_dv_loop_seqk_parallel_kernelI23Flash_bwd_kernel_traitsILi128ELi64ELi128ELi8ELi2ELi4ELi2ELb0ELb0EN7cutlass10bfloat16_tE19Flash_kernel_traitsILi128ELi64ELi128ELi8ES3_EELb0ELb1ELb0ELb0ELb1ELb1ELb0EEEvNS_16Flash_bwd_paramsE,"a",@progbits
	.sectionflags	@""
	.align	4
.nv.constant0._ZN5flash44flash_bwd_dq_dk_dv_loop_seqk_parallel_kernelI23Flash_bwd_kernel_traitsILi128ELi64ELi128ELi8ELi2ELi4ELi2ELb0ELb0EN7cutlass10bfloat16_tE19Flash_kernel_traitsILi128ELi64ELi128ELi8ES3_EELb0ELb1ELb0ELb0ELb1ELb1ELb0EEEvNS_16Flash_bwd_paramsE:
	.zero		992


//--------------------- .nv.constant0._ZN5flash44flash_bwd_dq_dk_dv_loop_seqk_parallel_kernelI23Flash_bwd_kernel_traitsILi128ELi64ELi128ELi8ELi2ELi4ELi2ELb0ELb0EN7cutlass10bfloat16_tE19Flash_kernel_traitsILi128ELi64ELi128ELi8ES3_EELb0ELb1ELb0ELb0ELb0ELb1ELb0EEEvNS_16Flash_bwd_paramsE --------------------------
	.section	.nv.constant0._ZN5flash44flash_bwd_dq_dk_dv_loop_seqk_parallel_kernelI23Flash_bwd_kernel_traitsILi128ELi64ELi128ELi8ELi2ELi4ELi2ELb0ELb0EN7cutlass10bfloat16_tE19Flash_kernel_traitsILi128ELi64ELi128ELi8ES3_EELb0ELb1ELb0ELb0ELb0ELb1ELb0EEEvNS_16Flash_bwd_paramsE,"a",@progbits
	.sectionflags	@""
	.align	4
.nv.constant0._ZN5flash44flash_bwd_dq_dk_dv_loop_seqk_parallel_kernelI23Flash_bwd_kernel_traitsILi128ELi64ELi128ELi8ELi2ELi4ELi2ELb0ELb0EN7cutlass10bfloat16_tE19Flash_kernel_traitsILi128ELi64ELi128ELi8ES3_EELb0ELb1ELb0ELb0ELb0ELb1ELb0EEEvNS_16Flash_bwd_paramsE:
	.zero		992


//--------------------- .nv.constant0._ZN5flash44flash_bwd_dq_dk_dv_loop_seqk_parallel_kernelI23Flash_bwd_kernel_traitsILi128ELi64ELi128ELi8ELi2ELi4ELi2ELb0ELb0EN7cutlass10bfloat16_tE19Flash_kernel_traitsILi128ELi64ELi128ELi8ES3_EELb0ELb1ELb0ELb1ELb0ELb0ELb0EEEvNS_16Flash_bwd_paramsE --------------------------
	.section	.nv.constant0._ZN5flash44flash_bwd_dq_dk_dv_loop_seqk_parallel_kernelI23Flash_bwd_kernel_traitsILi128ELi64ELi128ELi8ELi2ELi4ELi2ELb0ELb0EN7cutlass10bfloat16_tE19Flash_kernel_traitsILi128ELi64ELi128ELi8ES3_EELb0ELb1ELb0ELb1ELb0ELb0ELb0EEEvNS_16Flash_bwd_paramsE,"a",@progbits
	.sectionflags	@""
	.align	4
.nv.constant0._ZN5flash44flash_bwd_dq_dk_dv_loop_seqk_parallel_kernelI23Flash_bwd_kernel_traitsILi128ELi64ELi128ELi8ELi2ELi4ELi2ELb0ELb0EN7cutlass10bfloat16_tE19Flash_kernel_traitsILi128ELi64ELi128ELi8ES3_EELb0ELb1ELb0ELb1ELb0ELb0ELb0EEEvNS_16Flash_bwd_paramsE:
	.zero		992


//--------------------- .nv.constant0._ZN5flash27flash_bwd_convert_dq_kernelI23Flash_bwd_kernel_traitsILi128ELi64ELi64ELi8ELi4ELi2ELi2ELb1ELb0EN7cutlass10bfloat16_tE19Flash_kernel_traitsILi128ELi64ELi64ELi8ES3_EEEEvNS_16Flash_bwd_paramsEi --------------------------
	.section	.nv.constant0._ZN5flash27flash_bwd_convert_dq_kernelI23Flash_bwd_kernel_traitsILi128ELi64ELi64ELi8ELi4ELi2ELi2ELb1ELb0EN7cutlass10bfloat16_tE19Flash_kernel_traitsILi128ELi64ELi64ELi8ES3_EEEEvNS_16Flash_bwd_paramsEi,"a",@progbits
	.sectionflags	@""
	.align	4
.nv.constant0._ZN5flash27flash_bwd_convert_dq_kernelI23Flash_bwd_kernel_traitsILi128ELi64ELi64ELi8ELi4ELi2ELi2ELb1ELb0EN7cutlass10bfloat16_tE19Flash_kernel_traitsILi128ELi64ELi64ELi8ES3_EEEEvNS_16Flash_bwd_paramsEi:
	.zero		996


//--------------------- .nv.constant0._ZN5flash44flash_bwd_dq_dk_dv_loop_seqk_parallel_kernelI23Flash_bwd_kernel_traitsILi128ELi64ELi64ELi8ELi4ELi2ELi2ELb1ELb0EN7cutlass10bfloat16_tE19Flash_kernel_traitsILi128ELi64ELi64ELi8ES3_EELb1ELb1ELb0ELb0ELb0ELb0ELb0EEEvNS_16Flash_bwd_paramsE --------------------------
	.section	.nv.constant0._ZN5flash44flash_bwd_dq_dk_dv_loop_seqk_parallel_kernelI23Flash_bwd_kernel_traitsILi128ELi64ELi64ELi8ELi4ELi2ELi2ELb1ELb0EN7cutlass10bfloat16_tE19Flash_kernel_traitsILi128ELi64ELi64ELi8ES3_EELb1ELb1ELb0ELb0ELb0ELb0ELb0EEEvNS_16Flash_bwd_paramsE,"a",@progbits
	.sectionflags	@""
	.align	4
.nv.constant0._ZN5flash44flash_bwd_dq_dk_dv_loop_seqk_parallel_kernelI23Flash_bwd_kernel_traitsILi128ELi64ELi64ELi8ELi4ELi2ELi2ELb1ELb0EN7cutlass10bfloat16_tE19Flash_kernel_traitsILi128ELi64ELi64ELi8ES3_EELb1ELb1ELb0ELb0ELb0ELb0ELb0EEEvNS_16Flash_bwd_paramsE:
	.zero		992


//--------------------- .nv.constant0._ZN5flash44flash_bwd_dq_dk_dv_loop_seqk_parallel_kernelI23Flash_bwd_kernel_traitsILi128ELi64ELi64ELi8ELi4ELi2ELi2ELb1ELb0EN7cutlass10bfloat16_tE19Flash_kernel_traitsILi128ELi64ELi64ELi8ES3_EELb0ELb1ELb0ELb0ELb0ELb0ELb1EEEvNS_16Flash_bwd_paramsE --------------------------
	.section	.nv.constant0._ZN5flash44flash_bwd_dq_dk_dv_loop_seqk_parallel_kernelI23Flash_bwd_kernel_traitsILi128ELi64ELi64ELi8ELi4ELi2ELi2ELb1ELb0EN7cutlass10bfloat16_tE19Flash_kernel_traitsILi128ELi64ELi64ELi8ES3_EELb0ELb1ELb0ELb0ELb0ELb0ELb1EEEvNS_16Flash_bwd_paramsE,"a",@progbits
	.sectionflags	@""
	.align	4
.nv.constant0._ZN5flash44flash_bwd_dq_dk_dv_loop_seqk_parallel_kernelI23Flash_bwd_kernel_traitsILi128ELi64ELi64ELi8ELi4ELi2ELi2ELb1ELb0EN7cutlass10bfloat16_tE19Flash_kernel_traitsILi128ELi64ELi64ELi8ES3_EELb0ELb1ELb0ELb0ELb0ELb0ELb1EEEvNS_16Flash_bwd_paramsE:
	.zero		992


//--------------------- .nv.constant0._ZN5flash44flash_bwd_dq_dk_dv_loop_seqk_parallel_kernelI23Flash_bwd_kernel_traitsILi128ELi64ELi64ELi8ELi4ELi2ELi2ELb1ELb0EN7cutlass10bfloat16_tE19Flash_kernel_traitsILi128ELi64ELi64ELi8ES3_EELb1ELb1ELb0ELb0ELb1ELb1ELb0EEEvNS_16Flash_bwd_paramsE --------------------------
	.section	.nv.constant0._ZN5flash44flash_bwd_dq_dk_dv_loop_seqk_parallel_kernelI23Flash_bwd_kernel_traitsILi128ELi64ELi64ELi8ELi4ELi2ELi2ELb1ELb0EN7cutlass10bfloat16_tE19Flash_kernel_traitsILi128ELi64ELi64ELi8ES3_EELb1ELb1ELb0ELb0ELb1ELb1ELb0EEEvNS_16Flash_bwd_paramsE,"a",@progbits
	.sectionflags	@""
	.align	4
.nv.constant0._ZN5flash44flash_bwd_dq_dk_dv_loop_seqk_parallel_kernelI23Flash_bwd_kernel_traitsILi128ELi64ELi64ELi8ELi4ELi2ELi2ELb1ELb0EN7cutlass10bfloat16_tE19Flash_kernel_traitsILi128ELi64ELi64ELi8ES3_EELb1ELb1ELb0ELb0ELb1ELb1ELb0EEEvNS_16Flash_bwd_paramsE:
	.zero		992


//--------------------- .nv.constant0._ZN5flash44flash_bwd_dq_dk_dv_loop_seqk_parallel_kernelI23Flash_bwd_kernel_traitsILi128ELi64ELi64ELi8ELi4ELi2ELi2ELb1ELb0EN7cutlass10bfloat16_tE19Flash_kernel_traitsILi128ELi64ELi64ELi8ES3_EELb0ELb1ELb0ELb0ELb1ELb1ELb1EEEvNS_16Flash_bwd_paramsE --------------------------
	.section	.nv.constant0._ZN5flash44flash_bwd_dq_dk_dv_loop_seqk_parallel_kernelI23Flash_bwd_kernel_traitsILi128ELi64ELi64ELi8ELi4ELi2ELi2ELb1ELb0EN7cutlass10bfloat16_tE19Flash_kernel_traitsILi128ELi64ELi64ELi8ES3_EELb0ELb1ELb0ELb0ELb1ELb1ELb1EEEvNS_16Flash_bwd_paramsE,"a",@progbits
	.sectionflags	@""
	.align	4
.nv.constant0._ZN5flash44flash_bwd_dq_dk_dv_loop_seqk_parallel_kernelI23Flash_bwd_kernel_traitsILi128ELi64ELi64ELi8ELi4ELi2ELi2ELb1ELb0EN7cutlass10bfloat16_tE19Flash_kernel_traitsILi128ELi64ELi64ELi8ES3_EELb0ELb1ELb0ELb0ELb1ELb1ELb1EEEvNS_16Flash_bwd_paramsE:
	.zero		992


//--------------------- .nv.constant0._ZN5flash44flash_bwd_dq_dk_dv_loop_seqk_parallel_kernelI23Flash_bwd_kernel_traitsILi128ELi64ELi64ELi8ELi4ELi2ELi2ELb1ELb0EN7cutlass10bfloat16_tE19Flash_kernel_traitsILi128ELi64ELi64ELi8ES3_EELb1ELb1ELb0ELb0ELb0ELb1ELb0EEEvNS_16Flash_bwd_paramsE --------------------------
	.section	.nv.constant0._ZN5flash44flash_bwd_dq_dk_dv_loop_seqk_parallel_kernelI23Flash_bwd_kernel_traitsILi128ELi64ELi64ELi8ELi4ELi2ELi2ELb1ELb0EN7cutlass10bfloat16_tE19Flash_kernel_traitsILi128ELi64ELi64ELi8ES3_EELb1ELb1ELb0ELb0ELb0ELb1ELb0EEEvNS_16Flash_bwd_paramsE,"a",@progbits
	.sectionflags	@""
	.align	4
.nv.constant0._ZN5flash44flash_bwd_dq_dk_dv_loop_seqk_parallel_kernelI23Flash_bwd_kernel_traitsILi128ELi64ELi64ELi8ELi4ELi2ELi2ELb1ELb0EN7cutlass10bfloat16_tE19Flash_kernel_traitsILi128ELi64ELi64ELi8ES3_EELb1ELb1ELb0ELb0ELb0ELb1ELb0EEEvNS_16Flash_bwd_paramsE:
	.zero		992


//--------------------- .nv.constant0._ZN5flash44flash_bwd_dq_dk_dv_loop_seqk_parallel_kernelI23Flash_bwd_kernel_traitsILi128ELi64ELi64ELi8ELi4ELi2ELi2ELb1ELb0EN7cutlass10bfloat16_tE19Flash_kernel_traitsILi128ELi64ELi64ELi8ES3_EELb0ELb1ELb0ELb0ELb0ELb1ELb1EEEvNS_16Flash_bwd_paramsE --------------------------
	.section	.nv.constant0._ZN5flash44flash_bwd_dq_dk_dv_loop_seqk_parallel_kernelI23Flash_bwd_kernel_traitsILi128ELi64ELi64ELi8ELi4ELi2ELi2ELb1ELb0EN7cutlass10bfloat16_tE19Flash_kernel_traitsILi128ELi64ELi64ELi8ES3_EELb0ELb1ELb0ELb0ELb0ELb1ELb1EEEvNS_16Flash_bwd_paramsE,"a",@progbits
	.sectionflags	@""
	.align	4
.nv.constant0._ZN5flash44flash_bwd_dq_dk_dv_loop_seqk_parallel_kernelI23Flash_bwd_kernel_traitsILi128ELi64ELi64ELi8ELi4ELi2ELi2ELb1ELb0EN7cutlass10bfloat16_tE19Flash_kernel_traitsILi128ELi64ELi64ELi8ES3_EELb0ELb1ELb0ELb0ELb0ELb1ELb1EEEvNS_16Flash_bwd_paramsE:
	.zero		992


//--------------------- .nv.constant0._ZN5flash44flash_bwd_dq_dk_dv_loop_seqk_parallel_kernelI23Flash_bwd_kernel_traitsILi128ELi64ELi64ELi8ELi4ELi2ELi2ELb1ELb0EN7cutlass10bfloat16_tE19Flash_kernel_traitsILi128ELi64ELi64ELi8ES3_EELb1ELb1ELb0ELb1ELb0ELb0ELb0EEEvNS_16Flash_bwd_paramsE --------------------------
	.section	.nv.constant0._ZN5flash44flash_bwd_dq_dk_dv_loop_seqk_parallel_kernelI23Flash_bwd_kernel_traitsILi128ELi64ELi64ELi8ELi4ELi2ELi2ELb1ELb0EN7cutlass10bfloat16_tE19Flash_kernel_traitsILi128ELi64ELi64ELi8ES3_EELb1ELb1ELb0ELb1ELb0ELb0ELb0EEEvNS_16Flash_bwd_paramsE,"a",@progbits
	.sectionflags	@""
	.align	4
.nv.constant0._ZN5flash44flash_bwd_dq_dk_dv_loop_seqk_parallel_kernelI23Flash_bwd_kernel_traitsILi128ELi64ELi64ELi8ELi4ELi2ELi2ELb1ELb0EN7cutlass10bfloat16_tE19Flash_kernel_traitsILi128ELi64ELi64ELi8ES3_EELb1ELb1ELb0ELb1ELb0ELb0ELb0EEEvNS_16Flash_bwd_paramsE:
	.zero		992


//--------------------- .nv.constant0._ZN5flash44flash_bwd_dq_dk_dv_loop_seqk_parallel_kernelI23Flash_bwd_kernel_traitsILi128ELi64ELi64ELi8ELi4ELi2ELi2ELb1ELb0EN7cutlass10bfloat16_tE19Flash_kernel_traitsILi128ELi64ELi64ELi8ES3_EELb0ELb1ELb0ELb1ELb0ELb0ELb1EEEvNS_16Flash_bwd_paramsE --------------------------
	.section	.nv.constant0._ZN5flash44flash_bwd_dq_dk_dv_loop_seqk_parallel_kernelI23Flash_bwd_kernel_traitsILi128ELi64ELi64ELi8ELi4ELi2ELi2ELb1ELb0EN7cutlass10bfloat16_tE19Flash_kernel_traitsILi128ELi64ELi64ELi8ES3_EELb0ELb1ELb0ELb1ELb0ELb0ELb1EEEvNS_16Flash_bwd_paramsE,"a",@progbits
	.sectionflags	@""
	.align	4
.nv.constant0._ZN5flash44flash_bwd_dq_dk_dv_loop_seqk_parallel_kernelI23Flash_bwd_kernel_traitsILi128ELi64ELi64ELi8ELi4ELi2ELi2ELb1ELb0EN7cutlass10bfloat16_tE19Flash_kernel_traitsILi128ELi64ELi64ELi8ES3_EELb0ELb1ELb0ELb1ELb0ELb0ELb1EEEvNS_16Flash_bwd_paramsE:
	.zero		992


//--------------------- .nv.constant0._ZN5flash25flash_bwd_dot_do_o_kernelILb0E23Flash_bwd_kernel_traitsILi128ELi64ELi64ELi8ELi4ELi2ELi2ELb1ELb0EN7cutlass10bfloat16_tE19Flash_kernel_traitsILi128ELi64ELi64ELi8ES3_EEEEvNS_16Flash_bwd_paramsE --------------------------
	.section	.nv.constant0._ZN5flash25flash_bwd_dot_do_o_kernelILb0E23Flash_bwd_kernel_traitsILi128ELi64ELi64ELi8ELi4ELi2ELi2ELb1ELb0EN7cutlass10bfloat16_tE19Flash_kernel_traitsILi128ELi64ELi64ELi8ES3_EEEEvNS_16Flash_bwd_paramsE,"a",@progbits
	.sectionflags	@""
	.align	4
.nv.constant0._ZN5flash25flash_bwd_dot_do_o_kernelILb0E23Flash_bwd_kernel_traitsILi128ELi64ELi64ELi8ELi4ELi2ELi2ELb1ELb0EN7cutlass10bfloat16_tE19Flash_kernel_traitsILi128ELi64ELi64ELi8ES3_EEEEvNS_16Flash_bwd_paramsE:
	.zero		992


//--------------------- .nv.constant0._ZN5flash25flash_bwd_dot_do_o_kernelILb1E23Flash_bwd_kernel_traitsILi128ELi64ELi64ELi8ELi4ELi2ELi2ELb1ELb0EN7cutlass10bfloat16_tE19Flash_kernel_traitsILi128ELi64ELi64ELi8ES3_EEEEvNS_16Flash_bwd_paramsE --------------------------
	.section	.nv.constant0._ZN5flash25flash_bwd_dot_do_o_kernelILb1E23Flash_bwd_kernel_traitsILi128ELi64ELi64ELi8ELi4ELi2ELi2ELb1ELb0EN7cutlass10bfloat16_tE19Flash_kernel_traitsILi128ELi64ELi64ELi8ES3_EEEEvNS_16Flash_bwd_paramsE,"a",@progbits
	.sectionflags	@""
	.align	4
.nv.constant0._ZN5flash25flash_bwd_dot_do_o_kernelILb1E23Flash_bwd_kernel_traitsILi128ELi64ELi64ELi8ELi4ELi2ELi2ELb1ELb0EN7cutlass10bfloat16_tE19Flash_kernel_traitsILi128ELi64ELi64ELi8ES3_EEEEvNS_16Flash_bwd_paramsE:
	.zero		992


//--------------------- .nv.constant0._ZN5flash27flash_bwd_convert_dq_kernelI23Flash_bwd_kernel_traitsILi128ELi64ELi128ELi8ELi2ELi4ELi2ELb0ELb0EN7cutlass10bfloat16_tE19Flash_kernel_traitsILi128ELi64ELi128ELi8ES3_EEEEvNS_16Flash_bwd_paramsEi --------------------------
	.section	.nv.constant0._ZN5flash27flash_bwd_convert_dq_kernelI23Flash_bwd_kernel_traitsILi128ELi64ELi128ELi8ELi2ELi4ELi2ELb0ELb0EN7cutlass10bfloat16_tE19Flash_kernel_traitsILi128ELi64ELi128ELi8ES3_EEEEvNS_16Flash_bwd_paramsEi,"a",@progbits
	.sectionflags	@""
	.align	4
.nv.constant0._ZN5flash27flash_bwd_convert_dq_kernelI23Flash_bwd_kernel_traitsILi128ELi64ELi128ELi8ELi2ELi4ELi2ELb0ELb0EN7cutlass10bfloat16_tE19Flash_kernel_traitsILi128ELi64ELi128ELi8ES3_EEEEvNS_16Flash_bwd_paramsEi:
	.zero		996


//--------------------- .nv.constant0._ZN5flash44flash_bwd_dq_dk_dv_loop_seqk_parallel_kernelI23Flash_bwd_kernel_traitsILi128ELi64ELi128ELi8ELi2ELi4ELi2ELb0ELb0EN7cutlass10bfloat16_tE19Flash_kernel_traitsILi128ELi64ELi128ELi8ES3_EELb1ELb1ELb0ELb0ELb0ELb0ELb0EEEvNS_16Flash_bwd_paramsE --------------------------
	.section	.nv.constant0._ZN5flash44flash_bwd_dq_dk_dv_loop_seqk_parallel_kernelI23Flash_bwd_kernel_traitsILi128ELi64ELi128ELi8ELi2ELi4ELi2ELb0ELb0EN7cutlass10bfloat16_tE19Flash_kernel_traitsILi128ELi64ELi128ELi8ES3_EELb1ELb1ELb0ELb0ELb0ELb0ELb0EEEvNS_16Flash_bwd_paramsE,"a",@progbits
	.sectionflags	@""
	.align	4
.nv.constant0._ZN5flash44flash_bwd_dq_dk_dv_loop_seqk_parallel_kernelI23Flash_bwd_kernel_traitsILi128ELi64ELi128ELi8ELi2ELi4ELi2ELb0ELb0EN7cutlass10bfloat16_tE19Flash_kernel_traitsILi128ELi64ELi128ELi8ES3_EELb1ELb1ELb0ELb0ELb0ELb0ELb0EEEvNS_16Flash_bwd_paramsE:
	.zero		992


//--------------------- .nv.constant0._ZN5flash44flash_bwd_dq_dk_dv_loop_seqk_parallel_kernelI23Flash_bwd_kernel_traitsILi128ELi64ELi128ELi8ELi2ELi4ELi2ELb0ELb0EN7cutlass10bfloat16_tE19Flash_kernel_traitsILi128ELi64ELi128ELi8ES3_EELb0ELb1ELb0ELb0ELb0ELb0ELb1EEEvNS_16Flash_bwd_paramsE --------------------------
	.section	.nv.constant0._ZN5flash44flash_bwd_dq_dk_dv_loop_seqk_parallel_kernelI23Flash_bwd_kernel_traitsILi128ELi64ELi128ELi8ELi2ELi4ELi2ELb0ELb0EN7cutlass10bfloat16_tE19Flash_kernel_traitsILi128ELi64ELi128ELi8ES3_EELb0ELb1ELb0ELb0ELb0ELb0ELb1EEEvNS_16Flash_bwd_paramsE,"a",@progbits
	.sectionflags	@""
	.align	4
.nv.constant0._ZN5flash44flash_bwd_dq_dk_dv_loop_seqk_parallel_kernelI23Flash_bwd_kernel_traitsILi128ELi64ELi128ELi8ELi2ELi4ELi2ELb0ELb0EN7cutlass10bfloat16_tE19Flash_kernel_traitsILi128ELi64ELi128ELi8ES3_EELb0ELb1ELb0ELb0ELb0ELb0ELb1EEEvNS_16Flash_bwd_paramsE:
	.zero		992


//--------------------- .nv.constant0._ZN5flash44flash_bwd_dq_dk_dv_loop_seqk_parallel_kernelI23Flash_bwd_kernel_traitsILi128ELi64ELi128ELi8ELi2ELi4ELi2ELb0ELb0EN7cutlass10bfloat16_tE19Flash_kernel_traitsILi128ELi64ELi128ELi8ES3_EELb1ELb1ELb0ELb0ELb1ELb1ELb0EEEvNS_16Flash_bwd_paramsE --------------------------
	.section	.nv.constant0._ZN5flash44flash_bwd_dq_dk_dv_loop_seqk_parallel_kernelI23Flash_bwd_kernel_traitsILi128ELi64ELi128ELi8ELi2ELi4ELi2ELb0ELb0EN7cutlass10bfloat16_tE19Flash_kernel_traitsILi128ELi64ELi128ELi8ES3_EELb1ELb1ELb0ELb0ELb1ELb1ELb0EEEvNS_16Flash_bwd_paramsE,"a",@progbits
	.sectionflags	@""
	.align	4
.nv.constant0._ZN5flash44flash_bwd_dq_dk_dv_loop_seqk_parallel_kernelI23Flash_bwd_kernel_traitsILi128ELi64ELi128ELi8ELi2ELi4ELi2ELb0ELb0EN7cutlass10bfloat16_tE19Flash_kernel_traitsILi128ELi64ELi128ELi8ES3_EELb1ELb1ELb0ELb0ELb1ELb1ELb0EEEvNS_16Flash_bwd_paramsE:
	.zero		992


//--------------------- .nv.constant0._ZN5flash44flash_bwd_dq_dk_dv_loop_seqk_parallel_kernelI23Flash_bwd_kernel_traitsILi128ELi64ELi128ELi8ELi2ELi4ELi2ELb0ELb0EN7cutlass10bfloat16_tE19Flash_kernel_traitsILi128ELi64ELi128ELi8ES3_EELb0ELb1ELb0ELb0ELb1ELb1ELb1EEEvNS_16Flash_bwd_paramsE --------------------------
	.section	.nv.constant0._ZN5flash44flash_bwd_dq_dk_dv_loop_seqk_parallel_kernelI23Flash_bwd_kernel_traitsILi128ELi64ELi128ELi8ELi2ELi4ELi2ELb0ELb0EN7cutlass10bfloat16_tE19Flash_kernel_traitsILi128ELi64ELi128ELi8ES3_EELb0ELb1ELb0ELb0ELb1ELb1ELb1EEEvNS_16Flash_bwd_paramsE,"a",@progbits
	.sectionflags	@""
	.align	4
.nv.constant0._ZN5flash44flash_bwd_dq_dk_dv_loop_seqk_parallel_kernelI23Flash_bwd_kernel_traitsILi128ELi64ELi128ELi8ELi2ELi4ELi2ELb0ELb0EN7cutlass10bfloat16_tE19Flash_kernel_traitsILi128ELi64ELi128ELi8ES3_EELb0ELb1ELb0ELb0ELb1ELb1ELb1EEEvNS_16Flash_bwd_paramsE:
	.zero		992


//--------------------- .nv.constant0._ZN5flash44flash_bwd_dq_dk_dv_loop_seqk_parallel_kernelI23Flash_bwd_kernel_traitsILi128ELi64ELi128ELi8ELi2ELi4ELi2ELb0ELb0EN7cutlass10bfloat16_tE19Flash_kernel_traitsILi128ELi64ELi128ELi8ES3_EELb1ELb1ELb0ELb0ELb0ELb1ELb0EEEvNS_16Flash_bwd_paramsE --------------------------
	.section	.nv.constant0._ZN5flash44flash_bwd_dq_dk_dv_loop_seqk_parallel_kernelI23Flash_bwd_kernel_traitsILi128ELi64ELi128ELi8ELi2ELi4ELi2ELb0ELb0EN7cutlass10bfloat16_tE19Flash_kernel_traitsILi128ELi64ELi128ELi8ES3_EELb1ELb1ELb0ELb0ELb0ELb1ELb0EEEvNS_16Flash_bwd_paramsE,"a",@progbits
	.sectionflags	@""
	.align	4
.nv.constant0._ZN5flash44flash_bwd_dq_dk_dv_loop_seqk_parallel_kernelI23Flash_bwd_kernel_traitsILi128ELi64ELi128ELi8ELi2ELi4ELi2ELb0ELb0EN7cutlass10bfloat16_tE19Flash_kernel_traitsILi128ELi64ELi128ELi8ES3_EELb1ELb1ELb0ELb0ELb0ELb1ELb0EEEvNS_16Flash_bwd_paramsE:
	.zero		992


//--------------------- .nv.constant0._ZN5flash44flash_bwd_dq_dk_dv_loop_seqk_parallel_kernelI23Flash_bwd_kernel_traitsILi128ELi64ELi128ELi8ELi2ELi4ELi2ELb0ELb0EN7cutlass10bfloat16_tE19Flash_kernel_traitsILi128ELi64ELi128ELi8ES3_EELb0ELb1ELb0ELb0ELb0ELb1ELb1EEEvNS_16Flash_bwd_paramsE --------------------------
	.section	.nv.constant0._ZN5flash44flash_bwd_dq_dk_dv_loop_seqk_parallel_kernelI23Flash_bwd_kernel_traitsILi128ELi64ELi128ELi8ELi2ELi4ELi2ELb0ELb0EN7cutlass10bfloat16_tE19Flash_kernel_traitsILi128ELi64ELi128ELi8ES3_EELb0ELb1ELb0ELb0ELb0ELb1ELb1EEEvNS_16Flash_bwd_paramsE,"a",@progbits
	.sectionflags	@""
	.align	4
.nv.constant0._ZN5flash44flash_bwd_dq_dk_dv_loop_seqk_parallel_kernelI23Flash_bwd_kernel_traitsILi128ELi64ELi128ELi8ELi2ELi4ELi2ELb0ELb0EN7cutlass10bfloat16_tE19Flash_kernel_traitsILi128ELi64ELi128ELi8ES3_EELb0ELb1ELb0ELb0ELb0ELb1ELb1EEEvNS_16Flash_bwd_paramsE:
	.zero		992


//--------------------- .nv.constant0._ZN5flash44flash_bwd_dq_dk_dv_loop_seqk_parallel_kernelI23Flash_bwd_kernel_traitsILi128ELi64ELi128ELi8ELi2ELi4ELi2ELb0ELb0EN7cutlass10bfloat16_tE19Flash_kernel_traitsILi128ELi64ELi128ELi8ES3_EELb1ELb1ELb0ELb1ELb0ELb0ELb0EEEvNS_16Flash_bwd_paramsE --------------------------
	.section	.nv.constant0._ZN5flash44flash_bwd_dq_dk_dv_loop_seqk_parallel_kernelI23Flash_bwd_kernel_traitsILi128ELi64ELi128ELi8ELi2ELi4ELi2ELb0ELb0EN7cutlass10bfloat16_tE19Flash_kernel_traitsILi128ELi64ELi128ELi8ES3_EELb1ELb1ELb0ELb1ELb0ELb0ELb0EEEvNS_16Flash_bwd_paramsE,"a",@progbits
	.sectionflags	@""
	.align	4
.nv.constant0._ZN5flash44flash_bwd_dq_dk_dv_loop_seqk_parallel_kernelI23Flash_bwd_kernel_traitsILi128ELi64ELi128ELi8ELi2ELi4ELi2ELb0ELb0EN7cutlass10bfloat16_tE19Flash_kernel_traitsILi128ELi64ELi128ELi8ES3_EELb1ELb1ELb0ELb1ELb0ELb0ELb0EEEvNS_16Flash_bwd_paramsE:
	.zero		992


//--------------------- .nv.constant0._ZN5flash44flash_bwd_dq_dk_dv_loop_seqk_parallel_kernelI23Flash_bwd_kernel_traitsILi128ELi64ELi128ELi8ELi2ELi4ELi2ELb0ELb0EN7cutlass10bfloat16_tE19Flash_kernel_traitsILi128ELi64ELi128ELi8ES3_EELb0ELb1ELb0ELb1ELb0ELb0ELb1EEEvNS_16Flash_bwd_paramsE --------------------------
	.section	.nv.constant0._ZN5flash44flash_bwd_dq_dk_dv_loop_seqk_parallel_kernelI23Flash_bwd_kernel_traitsILi128ELi64ELi128ELi8ELi2ELi4ELi2ELb0ELb0EN7cutlass10bfloat16_tE19Flash_kernel_traitsILi128ELi64ELi128ELi8ES3_EELb0ELb1ELb0ELb1ELb0ELb0ELb1EEEvNS_16Flash_bwd_paramsE,"a",@progbits
	.sectionflags	@""
	.align	4
.nv.constant0._ZN5flash44flash_bwd_dq_dk_dv_loop_seqk_parallel_kernelI23Flash_bwd_kernel_traitsILi128ELi64ELi128ELi8ELi2ELi4ELi2ELb0ELb0EN7cutlass10bfloat16_tE19Flash_kernel_traitsILi128ELi64ELi128ELi8ES3_EELb0ELb1ELb0ELb1ELb0ELb0ELb1EEEvNS_16Flash_bwd_paramsE:
	.zero		992


//--------------------- .nv.constant0._ZN5flash25flash_bwd_dot_do_o_kernelILb0E23Flash_bwd_kernel_traitsILi128ELi64ELi128ELi8ELi2ELi4ELi2ELb0ELb0EN7cutlass10bfloat16_tE19Flash_kernel_traitsILi128ELi64ELi128ELi8ES3_EEEEvNS_16Flash_bwd_paramsE --------------------------
	.section	.nv.constant0._ZN5flash25flash_bwd_dot_do_o_kernelILb0E23Flash_bwd_kernel_traitsILi128ELi64ELi128ELi8ELi2ELi4ELi2ELb0ELb0EN7cutlass10bfloat16_tE19Flash_kernel_traitsILi128ELi64ELi128ELi8ES3_EEEEvNS_16Flash_bwd_paramsE,"a",@progbits
	.sectionflags	@""
	.align	4
.nv.constant0._ZN5flash25flash_bwd_dot_do_o_kernelILb0E23Flash_bwd_kernel_traitsILi128ELi64ELi128ELi8ELi2ELi4ELi2ELb0ELb0EN7cutlass10bfloat16_tE19Flash_kernel_traitsILi128ELi64ELi128ELi8ES3_EEEEvNS_16Flash_bwd_paramsE:
	.zero		992


//--------------------- .nv.constant0._ZN5flash25flash_bwd_dot_do_o_kernelILb1E23Flash_bwd_kernel_traitsILi128ELi64ELi128ELi8ELi2ELi4ELi2ELb0ELb0EN7cutlass10bfloat16_tE19Flash_kernel_traitsILi128ELi64ELi128ELi8ES3_EEEEvNS_16Flash_bwd_paramsE --------------------------
	.section	.nv.constant0._ZN5flash25flash_bwd_dot_do_o_kernelILb1E23Flash_bwd_kernel_traitsILi128ELi64ELi128ELi8ELi2ELi4ELi2ELb0ELb0EN7cutlass10bfloat16_tE19Flash_kernel_traitsILi128ELi64ELi128ELi8ES3_EEEEvNS_16Flash_bwd_paramsE,"a",@progbits
	.sectionflags	@""
	.align	4
.nv.constant0._ZN5flash25flash_bwd_dot_do_o_kernelILb1E23Flash_bwd_kernel_traitsILi128ELi64ELi128ELi8ELi2ELi4ELi2ELb0ELb0EN7cutlass10bfloat16_tE19Flash_kernel_traitsILi128ELi64ELi128ELi8ES3_EEEEvNS_16Flash_bwd_paramsE:
	.zero		992


//--------------------- .text._ZN5flash44flash_bwd_dq_dk_dv_loop_seqk_parallel_kernelI23Flash_bwd_kernel_traitsILi128ELi64ELi64ELi8ELi4ELi2ELi2ELb1ELb0EN7cutlass10bfloat16_tE19Flash_kernel_traitsILi128ELi64ELi64ELi8ES3_EELb0ELb1ELb0ELb0ELb0ELb0ELb0EEEvNS_16Flash_bwd_paramsE --------------------------
	.section	.text._ZN5flash44flash_bwd_dq_dk_dv_loop_seqk_parallel_kernelI23Flash_bwd_kernel_traitsILi128ELi64ELi64ELi8ELi4ELi2ELi2ELb1ELb0EN7cutlass10bfloat16_tE19Flash_kernel_traitsILi128ELi64ELi64ELi8ES3_EELb0ELb1ELb0ELb0ELb0ELb0ELb0EEEvNS_16Flash_bwd_paramsE,"ax",@progbits
	.sectioninfo	@"SHI_REGISTERS=255"
	.align	128
        .global         _ZN5flash44flash_bwd_dq_dk_dv_loop_seqk_parallel_kernelI23Flash_bwd_kernel_traitsILi128ELi64ELi64ELi8ELi4ELi2ELi2ELb1ELb0EN7cutlass10bfloat16_tE19Flash_kernel_traitsILi128ELi64ELi64ELi8ES3_EELb0ELb1ELb0ELb0ELb0ELb0ELb0EEEvNS_16Flash_bwd_paramsE
        .type           _ZN5flash44flash_bwd_dq_dk_dv_loop_seqk_parallel_kernelI23Flash_bwd_kernel_traitsILi128ELi64ELi64ELi8ELi4ELi2ELi2ELb1ELb0EN7cutlass10bfloat16_tE19Flash_kernel_traitsILi128ELi64ELi64ELi8ES3_EELb0ELb1ELb0ELb0ELb0ELb0ELb0EEEvNS_16Flash_bwd_paramsE,@function
        .size           _ZN5flash44flash_bwd_dq_dk_dv_loop_seqk_parallel_kernelI23Flash_bwd_kernel_traitsILi128ELi64ELi64ELi8ELi4ELi2ELi2ELb1ELb0EN7cutlass10bfloat16_tE19Flash_kernel_traitsILi128ELi64ELi64ELi8ES3_EELb0ELb1ELb0ELb0ELb0ELb0ELb0EEEvNS_16Flash_bwd_paramsE,(.L_x_1062 - _ZN5flash44flash_bwd_dq_dk_dv_loop_seqk_parallel_kernelI23Flash_bwd_kernel_traitsILi128ELi64ELi64ELi8ELi4ELi2ELi2ELb1ELb0EN7cutlass10bfloat16_tE19Flash_kernel_traitsILi128ELi64ELi64ELi8ES3_EELb0ELb1ELb0ELb0ELb0ELb0ELb0EEEvNS_16Flash_bwd_paramsE)
        .other          _ZN5flash44flash_bwd_dq_dk_dv_loop_seqk_parallel_kernelI23Flash_bwd_kernel_traitsILi128ELi64ELi64ELi8ELi4ELi2ELi2ELb1ELb0EN7cutlass10bfloat16_tE19Flash_kernel_traitsILi128ELi64ELi64ELi8ES3_EELb0ELb1ELb0ELb0ELb0ELb0ELb0EEEvNS_16Flash_bwd_paramsE,@"STO_CUDA_ENTRY STV_DEFAULT"
_ZN5flash44flash_bwd_dq_dk_dv_loop_seqk_parallel_kernelI23Flash_bwd_kernel_traitsILi128ELi64ELi64ELi8ELi4ELi2ELi2ELb1ELb0EN7cutlass10bfloat16_tE19Flash_kernel_traitsILi128ELi64ELi64ELi8ES3_EELb0ELb1ELb0ELb0ELb0ELb0ELb0EEEvNS_16Flash_bwd_paramsE:
.text._ZN5flash44flash_bwd_dq_dk_dv_loop_seqk_parallel_kernelI23Flash_bwd_kernel_traitsILi128ELi64ELi64ELi8ELi4ELi2ELi2ELb1ELb0EN7cutlass10bfloat16_tE19Flash_kernel_traitsILi128ELi64ELi64ELi8ES3_EELb0ELb1ELb0ELb0ELb0ELb0ELb0EEEvNS_16Flash_bwd_paramsE:
[----:B------:R-:W-:Y:S02]  /*0000*/  MOV R1, c[0x0][0x28] ;  /* 0x00000a0000017a02 */ /* 0x000fe40000000f00 */
[----:B------:R-:W1:Y:S01]  /*0010*/  S2R R243, SR_CTAID.X ;  /* 0x0000000000f37919 */ /* 0x000e620000002500 */
[----:B------:R-:W-:Y:S01]  /*0020*/  ULDC UR5, c[0x0][0x218] ;  /* 0x0000860000057ab9 */ /* 0x000fe20000000800 */
[----:B------:R-:W-:Y:S01]  /*0030*/  IADD3 R1, R1, -0x18, RZ ;  /* 0xffffffe801017810 */ /* 0x000fe20007ffe0ff */
[----:B------:R-:W-:-:S04]  /*0040*/  UIADD3 UR5, UR5, 0x3f, URZ ;  /* 0x0000003f05057890 */ /* 0x000fc8000fffe03f */
[----:B------:R-:W-:-:S04]  /*0050*/  USHF.R.S32.HI UR4, URZ, 0x1f, UR5 ;  /* 0x0000001f3f047899 */ /* 0x000fc80008011405 */
[----:B------:R-:W-:-:S04]  /*0060*/  ULEA.HI UR4, UR4, UR5, URZ, 0x6 ;  /* 0x0000000504047291 */ /* 0x000fc8000f8f303f */
[----:B------:R-:W-:-:S06]  /*0070*/  USHF.R.S32.HI UR4, URZ, 0x6, UR4 ;  /* 0x000000063f047899 */ /* 0x000fcc0008011404 */
[----:B-1----:R-:W-:-:S13]  /*0080*/  ISETP.GE.AND P0, PT, R243, UR4, PT ;  /* 0x00000004f3007c0c */ /* 0x002fda000bf06270 */
[----:B------:R-:W-:Y:S05]  /*0090*/  @P0 EXIT ;  /* 0x000000000000094d */ /* 0x000fea0003800000 */
[----:B------:R-:W1:Y:S01]  /*00a0*/  S2R R14, SR_TID.X ;  /* 0x00000000000e7919 */ /* 0x000e620000002100 */
[----:B------:R-:W-:Y:S01]  /*00b0*/  IMAD.MOV.U32 R185, RZ, RZ, 0x40 ;  /* 0x00000040ffb97424 */ /* 0x000fe200078e00ff */
[----:B------:R-:W-:Y:S01]  /*00c0*/  ULDC.64 UR6, c[0x0][0x118] ;  /* 0x0000460000067ab9 */ /* 0x000fe20000000a00 */
[----:B------:R-:W-:Y:S01]  /*00d0*/  IMAD.MOV.U32 R221, RZ, RZ, -0x10 ;  /* 0xfffffff0ffdd7424 */ /* 0x000fe200078e00ff */
[----:B-1----:R-:W-:-:S04]  /*00e0*/  SHF.R.S32.HI R15, RZ, 0x1f, R14 ;  /* 0x0000001fff0f7819 */ /* 0x002fc8000001140e */
[CC--:B------:R-:W-:Y:S02]  /*00f0*/  LEA.HI R13, R15.reuse, R14.reuse, RZ, 0x5 ;  /* 0x0000000e0f0d7211 */ /* 0x0c0fe400078f28ff */
[----:B------:R-:W-:Y:S02]  /*0100*/  LEA.HI R6, R15, R14, RZ, 0x4 ;  /* 0x0000000e0f067211 */ /* 0x000fe400078f20ff */
[--C-:B------:R-:W-:Y:S02]  /*0110*/  SHF.R.S32.HI R4, RZ, 0x5, R13.reuse ;  /* 0x00000005ff047819 */ /* 0x100fe4000001140d */
[----:B------:R-:W-:Y:S02]  /*0120*/  SHF.R.S32.HI R0, RZ, 0x1f, R13 ;  /* 0x0000001fff007819 */ /* 0x000fe4000001140d */
[-C--:B------:R-:W-:Y:S02]  /*0130*/  LEA.HI R3, R13, R4.reuse, RZ, 0x1 ;  /* 0x000000040d037211 */ /* 0x080fe400078f08ff */
[----:B------:R-:W-:-:S02]  /*0140*/  LEA.HI R0, R0, R4, RZ, 0x2 ;  /* 0x0000000400007211 */ /* 0x000fc400078f10ff */
[----:B------:R-:W-:Y:S02]  /*0150*/  SHF.R.S32.HI R5, RZ, 0x4, R6 ;  /* 0x00000004ff057819 */ /* 0x000fe40000011406 */
[----:B------:R-:W-:Y:S02]  /*0160*/  LOP3.LUT R2, R0, 0xfffffffc, RZ, 0xc0, !PT ;  /* 0xfffffffc00027812 */ /* 0x000fe400078ec0ff */
[----:B------:R-:W-:Y:S02]  /*0170*/  LOP3.LUT R0, R3, 0xfffffffe, RZ, 0xc0, !PT ;  /* 0xfffffffe03007812 */ /* 0x000fe400078ec0ff */
[CC--:B------:R-:W-:Y:S01]  /*0180*/  LEA.HI R16, R15.reuse, R14.reuse, RZ, 0x3 ;  /* 0x0000000e0f107211 */ /* 0x0c0fe200078f18ff */
[C---:B------:R-:W-:Y:S01]  /*0190*/  IMAD.IADD R203, R4.reuse, 0x1, -R2 ;  /* 0x0000000104cb7824 */ /* 0x040fe200078e0a02 */
[----:B------:R-:W-:Y:S01]  /*01a0*/  LEA.HI R17, R15, R14, RZ, 0x2 ;  /* 0x0000000e0f117211 */ /* 0x000fe200078f10ff */
[----:B------:R-:W-:Y:S01]  /*01b0*/  IMAD.IADD R194, R4, 0x1, -R0 ;  /* 0x0000000104c27824 */ /* 0x000fe200078e0a00 */
[----:B------:R-:W-:-:S02]  /*01c0*/  LEA.HI R0, R6, R5, RZ, 0x1 ;  /* 0x0000000506007211 */ /* 0x000fc400078f08ff */
[----:B------:R-:W-:Y:S02]  /*01d0*/  SHF.R.S32.HI R241, RZ, 0x3, R16 ;  /* 0x00000003fff17819 */ /* 0x000fe40000011410 */
[----:B------:R-:W-:Y:S02]  /*01e0*/  LOP3.LUT R0, R0, 0xfffffffe, RZ, 0xc0, !PT ;  /* 0xfffffffe00007812 */ /* 0x000fe400078ec0ff */
[--C-:B------:R-:W-:Y:S01]  /*01f0*/  SHF.R.S32.HI R7, RZ, 0x2, R17.reuse ;  /* 0x00000002ff077819 */ /* 0x100fe20000011411 */
[----:B------:R-:W-:Y:S01]  /*0200*/  IMAD.SHL.U32 R2, R241, 0x40, RZ ;  /* 0x00000040f1027824 */ /* 0x000fe200078e00ff */
[----:B------:R-:W-:Y:S01]  /*0210*/  SHF.R.S32.HI R3, RZ, 0x1f, R17 ;  /* 0x0000001fff037819 */ /* 0x000fe20000011411 */
[----:B------:R-:W-:Y:S01]  /*0220*/  IMAD.IADD R10, R5, 0x1, -R0 ;  /* 0x00000001050a7824 */ /* 0x000fe200078e0a00 */
[----:B------:R-:W-:Y:S02]  /*0230*/  LOP3.LUT R4, R16, 0xfffffff8, RZ, 0xc0, !PT ;  /* 0xfffffff810047812 */ /* 0x000fe400078ec0ff */
[----:B------:R-:W-:-:S02]  /*0240*/  LEA.HI R3, R3, R7, RZ, 0x3 ;  /* 0x0000000703037211 */ /* 0x000fc400078f18ff */
[----:B------:R-:W-:Y:S01]  /*0250*/  LOP3.LUT R5, R6, 0xfffffff0, RZ, 0xc0, !PT ;  /* 0xfffffff006057812 */ /* 0x000fe200078ec0ff */
[----:B------:R-:W-:Y:S01]  /*0260*/  IMAD.IADD R0, R14, 0x1, -R4 ;  /* 0x000000010e007824 */ /* 0x000fe200078e0a04 */
[----:B------:R-:W-:Y:S02]  /*0270*/  LOP3.LUT R4, R3, 0xfffffff8, RZ, 0xc0, !PT ;  /* 0xfffffff803047812 */ /* 0x000fe400078ec0ff */
[----:B------:R-:W-:Y:S01]  /*0280*/  LOP3.LUT R3, R2, 0x1c0, RZ, 0xc0, !PT ;  /* 0x000001c002037812 */ /* 0x000fe200078ec0ff */
[C---:B------:R-:W-:Y:S01]  /*0290*/  IMAD.SHL.U32 R216, R0.reuse, 0x8, RZ ;  /* 0x0000000800d87824 */ /* 0x040fe200078e00ff */
[----:B------:R-:W-:Y:S01]  /*02a0*/  LOP3.LUT P4, RZ, R0, 0x2, RZ, 0xc0, !PT ;  /* 0x0000000200ff7812 */ /* 0x000fe2000788c0ff */
[----:B------:R-:W-:Y:S01]  /*02b0*/  IMAD.IADD R2, R14, 0x1, -R5 ;  /* 0x000000010e027824 */ /* 0x000fe200078e0a05 */
[C---:B------:R-:W-:Y:S01]  /*02c0*/  LOP3.LUT P3, RZ, R0.reuse, 0x4, RZ, 0xc0, !PT ;  /* 0x0000000400ff7812 */ /* 0x040fe2000786c0ff */
[----:B------:R-:W-:Y:S01]  /*02d0*/  IMAD.IADD R7, R7, 0x1, -R4 ;  /* 0x0000000107077824 */ /* 0x000fe200078e0a04 */
[----:B------:R-:W-:Y:S01]  /*02e0*/  LOP3.LUT R4, R3, 0x38, R216, 0xf8, !PT ;  /* 0x0000003803047812 */ /* 0x000fe200078ef8d8 */
[----:B------:R-:W-:Y:S01]  /*02f0*/  IMAD.SHL.U32 R0, R0, 0x40, RZ ;  /* 0x0000004000007824 */ /* 0x000fe200078e00ff */
[----:B------:R-:W-:-:S02]  /*0300*/  SHF.R.U32.HI R3, RZ, 0x3, R3 ;  /* 0x00000003ff037819 */ /* 0x000fc40000011603 */
[----:B------:R-:W-:Y:S02]  /*0310*/  SHF.R.S32.HI R5, RZ, 0x1f, R2 ;  /* 0x0000001fff057819 */ /* 0x000fe40000011402 */
[----:B------:R-:W-:Y:S01]  /*0320*/  LOP3.LUT R9, R4, R3, RZ, 0x3c, !PT ;  /* 0x0000000304097212 */ /* 0x000fe200078e3cff */
[----:B------:R-:W-:Y:S01]  /*0330*/  IMAD.SHL.U32 R3, R194, 0x10, RZ ;  /* 0x00000010c2037824 */ /* 0x000fe200078e00ff */
[----:B------:R-:W-:Y:S02]  /*0340*/  LEA.HI R11, R5, R2, RZ, 0x3 ;  /* 0x00000002050b7211 */ /* 0x000fe400078f18ff */
[----:B------:R-:W-:Y:S02]  /*0350*/  LOP3.LUT R0, R0, 0x1c0, RZ, 0xc0, !PT ;  /* 0x000001c000007812 */ /* 0x000fe400078ec0ff */
[----:B------:R-:W-:Y:S02]  /*0360*/  LEA.HI R8, R15, R14, RZ, 0x7 ;  /* 0x0000000e0f087211 */ /* 0x000fe400078f38ff */
[----:B------:R-:W-:-:S02]  /*0370*/  LOP3.LUT R5, R11, 0xfffffff8, RZ, 0xc0, !PT ;  /* 0xfffffff80b057812 */ /* 0x000fc400078ec0ff */
[----:B------:R-:W-:Y:S02]  /*0380*/  LOP3.LUT R4, R7, 0x1, RZ, 0xc0, !PT ;  /* 0x0000000107047812 */ /* 0x000fe400078ec0ff */
[----:B------:R-:W-:Y:S01]  /*0390*/  LOP3.LUT R6, R0, 0x10, R3, 0xf8, !PT ;  /* 0x0000001000067812 */ /* 0x000fe200078ef803 */
[----:B------:R-:W-:Y:S01]  /*03a0*/  IMAD.SHL.U32 R3, R10, 0x200, RZ ;  /* 0x000002000a037824 */ /* 0x000fe200078e00ff */
[----:B------:R-:W-:Y:S01]  /*03b0*/  SHF.R.S32.HI R8, RZ, 0x7, R8 ;  /* 0x00000007ff087819 */ /* 0x000fe20000011408 */
[----:B------:R-:W-:Y:S01]  /*03c0*/  IMAD.IADD R12, R2, 0x1, -R5 ;  /* 0x00000001020c7824 */ /* 0x000fe200078e0a05 */
[----:B------:R-:W-:Y:S02]  /*03d0*/  LOP3.LUT R189, R0, 0x8, R16, 0xf8, !PT ;  /* 0x0000000800bd7812 */ /* 0x000fe400078ef810 */
[----:B------:R-:W-:Y:S01]  /*03e0*/  SHF.R.U32.HI R186, RZ, 0x3, R0 ;  /* 0x00000003ffba7819 */ /* 0x000fe20000011600 */
[----:B------:R-:W-:Y:S01]  /*03f0*/  IMAD R0, R8, 0x800, R3 ;  /* 0x0000080008007824 */ /* 0x000fe200078e0203 */
[----:B------:R-:W-:-:S02]  /*0400*/  ISETP.NE.U32.AND P0, PT, R4, 0x1, PT ;  /* 0x000000010400780c */ /* 0x000fc40003f05070 */
[----:B------:R-:W-:Y:S02]  /*0410*/  LOP3.LUT R2, R6, 0x8, R16, 0xf8, !PT ;  /* 0x0000000806027812 */ /* 0x000fe400078ef810 */
[----:B------:R-:W-:Y:S02]  /*0420*/  LOP3.LUT R4, R13, 0xffffffe0, RZ, 0xc0, !PT ;  /* 0xffffffe00d047812 */ /* 0x000fe400078ec0ff */
[----:B------:R-:W-:Y:S02]  /*0430*/  LOP3.LUT R189, R189, R186, RZ, 0x3c, !PT ;  /* 0x000000babdbd7212 */ /* 0x000fe400078e3cff */
[----:B------:R-:W-:Y:S01]  /*0440*/  LEA.HI R5, R15, R14, RZ, 0x6 ;  /* 0x0000000e0f057211 */ /* 0x000fe200078f30ff */
[----:B------:R-:W-:Y:S01]  /*0450*/  IMAD.IADD R4, R14, 0x1, -R4 ;  /* 0x000000010e047824 */ /* 0x000fe200078e0a04 */
[----:B------:R-:W-:Y:S01]  /*0460*/  LOP3.LUT R186, R3, R2, R186, 0xf6, !PT ;  /* 0x0000000203ba7212 */ /* 0x000fe200078ef6ba */
[----:B------:R-:W-:Y:S01]  /*0470*/  IMAD.IADD R189, R0, 0x1, R189 ;  /* 0x0000000100bd7824 */ /* 0x000fe200078e02bd */
[----:B------:R-:W-:-:S02]  /*0480*/  LOP3.LUT R3, R17, 0x7ffffffc, RZ, 0xc0, !PT ;  /* 0x7ffffffc11037812 */ /* 0x000fc400078ec0ff */
[----:B------:R-:W-:Y:S01]  /*0490*/  SHF.R.S32.HI R0, RZ, 0x6, R5 ;  /* 0x00000006ff007819 */ /* 0x000fe20000011405 */
[----:B------:R1:W-:Y:S01]  /*04a0*/  STL [R1+0x10], R4 ;  /* 0x0000100401007387 */ /* 0x0003e20000100800 */
[----:B------:R-:W-:Y:S01]  /*04b0*/  R2P PR, R7, 0x6 ;  /* 0x0000000607007804 */ /* 0x000fe20000000000 */
[C---:B------:R-:W-:Y:S01]  /*04c0*/  IMAD.IADD R3, R14.reuse, 0x1, -R3 ;  /* 0x000000010e037824 */ /* 0x040fe200078e0a03 */
[----:B------:R-:W-:Y:S01]  /*04d0*/  SEL R185, R185, 0xffffffc0, !P3 ;  /* 0xffffffc0b9b97807 */ /* 0x000fe20005800000 */
[----:B------:R-:W-:Y:S01]  /*04e0*/  IMAD.SHL.U32 R14, R14, 0x2, RZ ;  /* 0x000000020e0e7824 */ /* 0x000fe200078e00ff */
[----:B------:R-:W-:Y:S01]  /*04f0*/  SEL R221, R221, 0x10, !P0 ;  /* 0x00000010dddd7807 */ /* 0x000fe20004000000 */
[----:B------:R-:W-:Y:S01]  /*0500*/  IMAD R13, R0, 0x200, R9 ;  /* 0x00000200000d7824 */ /* 0x000fe200078e0209 */
[----:B------:R-:W-:Y:S01]  /*0510*/  IADD3 R228, R216, 0x40, RZ ;  /* 0x00000040d8e47810 */ /* 0x000fe20007ffe0ff */
[----:B------:R-:W-:Y:S02]  /*0520*/  IMAD.SHL.U32 R2, R0, 0x8, RZ ;  /* 0x0000000800027824 */ /* 0x000fe400078e00ff */
[----:B------:R-:W-:Y:S01]  /*0530*/  IMAD.SHL.U32 R0, R7, 0x40, RZ ;  /* 0x0000004007007824 */ /* 0x000fe200078e00ff */
[----:B------:R-:W-:Y:S01]  /*0540*/  STL [R1+0x14], R13 ;  /* 0x0000140d01007387 */ /* 0x000fe20000100800 */
[----:B------:R-:W-:Y:S01]  /*0550*/  IMAD.SHL.U32 R7, R3, 0x2, RZ ;  /* 0x0000000203077824 */ /* 0x000fe200078e00ff */
[----:B------:R-:W-:Y:S01]  /*0560*/  LOP3.LUT R2, R2, 0x18, RZ, 0xc0, !PT ;  /* 0x0000001802027812 */ /* 0x000fe200078ec0ff */
[----:B------:R-:W-:Y:S01]  /*0570*/  IMAD.SHL.U32 R5, R10, 0x20, RZ ;  /* 0x000000200a057824 */ /* 0x000fe200078e00ff */
[----:B------:R-:W-:Y:S01]  /*0580*/  LOP3.LUT R0, R0, 0x1c0, RZ, 0xc0, !PT ;  /* 0x000001c000007812 */ /* 0x000fe200078ec0ff */
[----:B------:R-:W-:-:S02]  /*0590*/  IMAD.SHL.U32 R189, R189, 0x2, RZ ;  /* 0x00000002bdbd7824 */ /* 0x000fc400078e00ff */
[----:B------:R-:W-:Y:S01]  /*05a0*/  IMAD.SHL.U32 R207, R13, 0x2, RZ ;  /* 0x000000020dcf7824 */ /* 0x000fe200078e00ff */
[----:B------:R-:W-:Y:S01]  /*05b0*/  SHF.R.U32.HI R3, RZ, 0x3, R0 ;  /* 0x00000003ff037819 */ /* 0x000fe20000011600 */
[----:B------:R-:W-:-:S03]  /*05c0*/  IMAD.IADD R188, R189, 0x1, R185 ;  /* 0x00000001bdbc7824 */ /* 0x000fc600078e02b9 */
[----:B------:R-:W-:Y:S01]  /*05d0*/  LOP3.LUT R9, R3, R0, R2, 0x1e, !PT ;  /* 0x0000000003097212 */ /* 0x000fe200078e1e02 */
[----:B-1----:R-:W-:Y:S01]  /*05e0*/  IMAD.SHL.U32 R4, R8, 0x20, RZ ;  /* 0x0000002008047824 */ /* 0x002fe200078e00ff */
[----:B------:R-:W-:Y:S01]  /*05f0*/  LOP3.LUT R8, R2, 0x20, R5, 0xf8, !PT ;  /* 0x0000002002087812 */ /* 0x000fe200078ef805 */
[----:B------:R-:W-:-:S03]  /*0600*/  IMAD.SHL.U32 R5, R11, 0x40, RZ ;  /* 0x000000400b057824 */ /* 0x000fc600078e00ff */
[----:B------:R-:W-:Y:S02]  /*0610*/  LOP3.LUT R6, R4, 0x6, R14, 0xf8, !PT ;  /* 0x0000000604067812 */ /* 0x000fe400078ef80e */
[----:B------:R-:W-:-:S03]  /*0620*/  LOP3.LUT R4, R0, 0x20, R4, 0xf8, !PT ;  /* 0x0000002000047812 */ /* 0x000fc600078ef804 */
[----:B------:R1:W-:Y:S01]  /*0630*/  STL [R1+0x8], R6 ;  /* 0x0000080601007387 */ /* 0x0003e20000100800 */
[----:B------:R-:W-:Y:S01]  /*0640*/  LOP3.LUT R0, R4, R3, RZ, 0x3c, !PT ;  /* 0x0000000304007212 */ /* 0x000fe200078e3cff */
[----:B------:R-:W-:-:S04]  /*0650*/  IMAD R4, R203, 0x400, R7 ;  /* 0x00000400cb047824 */ /* 0x000fc800078e0207 */
[----:B------:R-:W-:Y:S01]  /*0660*/  IMAD.IADD R219, R4, 0x1, R0 ;  /* 0x0000000104db7824 */ /* 0x000fe200078e0200 */
[----:B------:R-:W-:Y:S01]  /*0670*/  LOP3.LUT R0, R5, 0xfffffe00, RZ, 0xc0, !PT ;  /* 0xfffffe0005007812 */ /* 0x000fe200078ec0ff */
[C---:B------:R-:W-:Y:S02]  /*0680*/  IMAD R4, R194.reuse, 0x400, R7 ;  /* 0x00000400c2047824 */ /* 0x040fe400078e0207 */
[----:B------:R-:W-:Y:S02]  /*0690*/  IMAD.SHL.U32 R219, R219, 0x2, RZ ;  /* 0x00000002dbdb7824 */ /* 0x000fe400078e00ff */
[--C-:B------:R-:W-:Y:S02]  /*06a0*/  IMAD R203, R203, 0x400, R0.reuse ;  /* 0x00000400cbcb7824 */ /* 0x100fe400078e0200 */
[----:B------:R-:W-:Y:S01]  /*06b0*/  IMAD R194, R194, 0x400, R0 ;  /* 0x00000400c2c27824 */ /* 0x000fe200078e0200 */
[C---:B------:R-:W-:Y:S01]  /*06c0*/  IADD3 R220, R219.reuse, 0x20, RZ ;  /* 0x00000020dbdc7810 */ /* 0x040fe20007ffe0ff */
[----:B------:R-:W-:Y:S01]  /*06d0*/  IMAD.IADD R4, R4, 0x1, R9 ;  /* 0x0000000104047824 */ /* 0x000fe200078e0209 */
[C---:B------:R-:W-:Y:S01]  /*06e0*/  @P1 IADD3 R220, R219.reuse, -0x20, RZ ;  /* 0xffffffe0dbdc1810 */ /* 0x040fe20007ffe0ff */
[----:B------:R-:W-:-:S04]  /*06f0*/  IMAD.IADD R222, R219, 0x1, R221 ;  /* 0x00000001dbde7824 */ /* 0x000fc800078e02dd */
[----:B------:R-:W-:Y:S02]  /*0700*/  IMAD.IADD R221, R221, 0x1, R220 ;  /* 0x00000001dddd7824 */ /* 0x000fe400078e02dc */
[----:B-1----:R-:W-:-:S05]  /*0710*/  IMAD.SHL.U32 R6, R12, 0x40, RZ ;  /* 0x000000400c067824 */ /* 0x002fca00078e00ff */
[----:B------:R-:W-:Y:S01]  /*0720*/  LOP3.LUT R2, R6, 0x1c0, RZ, 0xc0, !PT ;  /* 0x000001c006027812 */ /* 0x000fe200078ec0ff */
[----:B------:R-:W-:-:S03]  /*0730*/  IMAD.SHL.U32 R6, R10, 0x8, RZ ;  /* 0x000000080a067824 */ /* 0x000fc600078e00ff */
[----:B------:R-:W-:Y:S02]  /*0740*/  SHF.R.U32.HI R3, RZ, 0x3, R2 ;  /* 0x00000003ff037819 */ /* 0x000fe40000011602 */
[----:B------:R-:W-:Y:S02]  /*0750*/  LOP3.LUT R6, R2, 0x8, R6, 0xf8, !PT ;  /* 0x0000000802067812 */ /* 0x000fe400078ef806 */
[----:B------:R-:W-:Y:S02]  /*0760*/  LOP3.LUT R2, R3, R8, R2, 0x1e, !PT ;  /* 0x0000000803027212 */ /* 0x000fe400078e1e02 */
[----:B------:R-:W-:Y:S02]  /*0770*/  LOP3.LUT R3, R6, R3, RZ, 0x3c, !PT ;  /* 0x0000000306037212 */ /* 0x000fe400078e3cff */
[----:B------:R-:W-:Y:S01]  /*0780*/  LOP3.LUT R202, R2, R0, RZ, 0xfc, !PT ;  /* 0x0000000002ca7212 */ /* 0x000fe200078efcff */
[----:B------:R-:W-:Y:S01]  /*0790*/  IMAD.MOV.U32 R0, RZ, RZ, 0x20 ;  /* 0x00000020ff007424 */ /* 0x000fe200078e00ff */
[----:B------:R-:W-:Y:S01]  /*07a0*/  LEA R2, R4, 0xc000, 0x1 ;  /* 0x0000c00004027811 */ /* 0x000fe200078e08ff */
[----:B------:R-:W-:-:S02]  /*07b0*/  IMAD.IADD R194, R3, 0x1, R194 ;  /* 0x0000000103c27824 */ /* 0x000fc400078e02c2 */
[----:B------:R-:W-:Y:S01]  /*07c0*/  IMAD.IADD R203, R203, 0x1, R3 ;  /* 0x00000001cbcb7824 */ /* 0x000fe200078e0203 */
[----:B------:R-:W-:Y:S01]  /*07d0*/  SEL R0, R0, 0xffffffe0, !P4 ;  /* 0xffffffe000007807 */ /* 0x000fe20006000000 */
[----:B------:R1:W-:Y:S01]  /*07e0*/  STL [R1], R2 ;  /* 0x0000000201007387 */ /* 0x0003e20000100800 */
[----:B------:R-:W-:Y:S02]  /*07f0*/  LEA R194, R194, 0x10000, 0x1 ;  /* 0x00010000c2c27811 */ /* 0x000fe400078e08ff */
[--C-:B------:R-:W-:Y:S01]  /*0800*/  IADD3 R191, R185, R189, R0.reuse ;  /* 0x000000bdb9bf7210 */ /* 0x100fe20007ffe000 */
[----:B------:R-:W-:Y:S01]  /*0810*/  IMAD.IADD R190, R189, 0x1, R0 ;  /* 0x00000001bdbe7824 */ /* 0x000fe200078e0200 */
[----:B------:R-:W-:Y:S01]  /*0820*/  IADD3 R0, R2, 0x40, RZ ;  /* 0x0000004002007810 */ /* 0x000fe20007ffe0ff */
[----:B------:R-:W-:Y:S01]  /*0830*/  IMAD R185, R186, 0x2, R185 ;  /* 0x00000002bab97824 */ /* 0x000fe200078e02b9 */
[----:B------:R-:W-:Y:S01]  /*0840*/  @P2 IADD3 R0, R2, -0x40, RZ ;  /* 0xffffffc002002810 */ /* 0x000fe20007ffe0ff */
[----:B------:R-:W-:-:S04]  /*0850*/  IMAD.SHL.U32 R186, R186, 0x2, RZ ;  /* 0x00000002baba7824 */ /* 0x000fc800078e00ff */
[----:B------:R1:W-:Y:S03]  /*0860*/  STL [R1+0x4], R0 ;  /* 0x0000040001007387 */ /* 0x0003e60000100800 */
.L_x_46:
[----:B-12---:R-:W2:Y:S01]  /*0870*/  S2R R36, SR_CTAID.Y ;  /* 0x0000000000247919 */ /* 0x006ea20000002600 */
[----:B-1----:R-:W1:Y:S01]  /*0880*/  LDC.U8 R0, c[0x0][0x312] ;  /* 0x0000c480ff007b82 */ /* 0x002e620000000000 */
[----:B------:R-:W-:Y:S02]  /*0890*/  ISETP.NE.U32.AND P2, PT, RZ, c[0x0][0x240], PT ;  /* 0x00009000ff007a0c */ /* 0x000fe40003f45070 */
[----:B------:R-:W-:Y:S02]  /*08a0*/  ISETP.EQ.U32.AND P5, PT, RZ, c[0x0][0x248], PT ;  /* 0x00009200ff007a0c */ /* 0x000fe40003fa2070 */
[----:B------:R-:W-:Y:S02]  /*08b0*/  ISETP.NE.AND.EX P2, PT, RZ, c[0x0][0x244], PT, P2 ;  /* 0x00009100ff007a0c */ /* 0x000fe40003f45320 */
[----:B------:R-:W-:Y:S01]  /*08c0*/  ISETP.NE.U32.AND P3, PT, RZ, c[0x0][0x250], PT ;  /* 0x00009400ff007a0c */ /* 0x000fe20003f65070 */
[----:B------:R-:W-:-:S03]  /*08d0*/  IMAD.MOV.U32 R37, RZ, RZ, -0x1 ;  /* 0xffffffffff257424 */ /* 0x000fc600078e00ff */
[----:B------:R-:W-:Y:S01]  /*08e0*/  ISETP.NE.AND.EX P3, PT, RZ, c[0x0][0x254], PT, P3 ;  /* 0x00009500ff007a0c */ /* 0x000fe20003f65330 */
[----:B--2---:R-:W-:Y:S01]  /*08f0*/  IMAD.SHL.U32 R8, R36, 0x4, RZ ;  /* 0x0000000424087824 */ /* 0x004fe200078e00ff */
[----:B---3--:R-:W-:Y:S02]  /*0900*/  SHF.R.S32.HI R29, RZ, 0x1f, R36 ;  /* 0x0000001fff1d7819 */ /* 0x008fe40000011424 */
[----:B-1----:R-:W-:Y:S01]  /*0910*/  ISETP.NE.AND P4, PT, R0, RZ, PT ;  /* 0x000000ff0000720c */ /* 0x002fe20003f85270 */
[----:B------:R-:W-:Y:S01]  /*0920*/  IMAD.MOV.U32 R0, RZ, RZ, -0x1 ;  /* 0xffffffffff007424 */ /* 0x000fe200078e00ff */
[----:B------:R-:W-:Y:S02]  /*0930*/  SHF.L.U64.HI R7, R36, 0x2, R29 ;  /* 0x0000000224077819 */ /* 0x000fe4000001021d */
[----:B------:R-:W-:Y:S02]  /*0940*/  IADD3 R2, P0, R8, c[0x0][0x240], RZ ;  /* 0x0000900008027a10 */ /* 0x000fe40007f1e0ff */
[----:B------:R-:W-:-:S02]  /*0950*/  ISETP.EQ.OR.EX P5, PT, RZ, c[0x0][0x24c], !P4, P5 ;  /* 0x00009300ff007a0c */ /* 0x000fc400067a2750 */
[----:B------:R-:W-:Y:S02]  /*0960*/  IADD3.X R3, R7, c[0x0][0x244], RZ, P0, !PT ;  /* 0x0000910007037a10 */ /* 0x000fe400007fe4ff */
[----:B------:R-:W-:-:S03]  /*0970*/  @P3 IADD3 R4, P0, R8, c[0x0][0x250], RZ ;  /* 0x0000940008043a10 */ /* 0x000fc60007f1e0ff */
[----:B------:R1:W2:Y:S04]  /*0980*/  @P2 LDG.E R0, [R2.64] ;  /* 0x0000000602002981 */ /* 0x0002a8000c1e1900 */
[----:B------:R1:W2:Y:S01]  /*0990*/  @P2 LDG.E R6, [R2.64+0x4] ;  /* 0x0000040602062981 */ /* 0x0002a2000c1e1900 */
[----:B------:R-:W-:Y:S01]  /*09a0*/  @P3 IADD3.X R5, R7, c[0x0][0x254], RZ, P0, !PT ;  /* 0x0000950007053a10 */ /* 0x000fe200007fe4ff */
[----:B------:R-:W-:Y:S01]  /*09b0*/  IMAD.MOV.U32 R242, RZ, RZ, RZ ;  /* 0x000000fffff27224 */ /* 0x000fe200078e00ff */
[----:B-1----:R-:W-:-:S05]  /*09c0*/  IADD3 R2, P1, R8, c[0x0][0x248], RZ ;  /* 0x0000920008027a10 */ /* 0x002fca0007f3e0ff */
[----:B-----5:R1:W5:Y:S01]  /*09d0*/  @P3 LDG.E R242, [R4.64] ;  /* 0x0000000604f23981 */ /* 0x020362000c1e1900 */
[----:B------:R-:W-:-:S05]  /*09e0*/  IADD3.X R3, R7, c[0x0][0x24c], RZ, P1, !PT ;  /* 0x0000930007037a10 */ /* 0x000fca0000ffe4ff */
[----:B------:R-:W3:Y:S01]  /*09f0*/  @!P5 LDG.E R37, [R2.64] ;  /* 0x000000060225d981 */ /* 0x000ee2000c1e1900 */
[----:B------:R-:W-:-:S04]  /*0a00*/  ISETP.NE.U32.AND P0, PT, RZ, c[0x0][0x248], PT ;  /* 0x00009200ff007a0c */ /* 0x000fc80003f05070 */
[----:B------:R-:W-:Y:S01]  /*0a10*/  ISETP.NE.AND.EX P0, PT, RZ, c[0x0][0x24c], PT, P0 ;  /* 0x00009300ff007a0c */ /* 0x000fe20003f05300 */
[----:B-1----:R-:W-:Y:S02]  /*0a20*/  IMAD.MOV.U32 R4, RZ, RZ, c[0x0][0x218] ;  /* 0x00008600ff047624 */ /* 0x002fe400078e00ff */
[----:B--2---:R-:W-:Y:S02]  /*0a30*/  @P2 IMAD.IADD R20, R6, 0x1, -R0 ;  /* 0x0000000106142824 */ /* 0x004fe400078e0a00 */
[----:B------:R-:W-:Y:S01]  /*0a40*/  @!P2 IMAD.MOV.U32 R20, RZ, RZ, c[0x0][0x214] ;  /* 0x00008500ff14a624 */ /* 0x000fe200078e00ff */
[----:B---3--:R1:W-:Y:S07]  /*0a50*/  STL [R1+0xc], R37 ;  /* 0x00000c2501007387 */ /* 0x0083ee0000100800 */
[----:B----4-:R-:W-:Y:S05]  /*0a60*/  @!P0 BRA `(.L_x_0) ;  /* 0x0000003000008947 */ /* 0x010fea0003800000 */
[----:B------:R-:W2:Y:S02]  /*0a70*/  @P4 LDG.E R4, [R2.64+0x4] ;  /* 0x0000040602044981 */ /* 0x000ea4000c1e1900 */
[----:B--2---:R-:W-:-:S06]  /*0a80*/  @P4 IADD3 R4, R4, -R37, RZ ;  /* 0x8000002504044210 */ /* 0x004fcc0007ffe0ff */
[----:B------:R2:W5:Y:S02]  /*0a90*/  @!P4 LDG.E R4, [R2.64] ;  /* 0x000000060204c981 */ /* 0x000564000c1e1900 */
.L_x_0:
[----:B------:R-:W-:-:S04]  /*0aa0*/  ISETP.NE.U32.AND P1, PT, RZ, c[0x0][0x258], PT ;  /* 0x00009600ff007a0c */ /* 0x000fc80003f25070 */
[----:B------:R-:W-:-:S13]  /*0ab0*/  ISETP.NE.AND.EX P1, PT, RZ, c[0x0][0x25c], PT, P1 ;  /* 0x00009700ff007a0c */ /* 0x000fda0003f25310 */
[----:B--2---:R-:W-:-:S04]  /*0ac0*/  @P1 IADD3 R2, P0, R8, c[0x0][0x258], RZ ;  /* 0x0000960008021a10 */ /* 0x004fc80007f1e0ff */
[----:B------:R-:W-:-:S06]  /*0ad0*/  @P1 IADD3.X R3, R7, c[0x0][0x25c], RZ, P0, !PT ;  /* 0x0000970007031a10 */ /* 0x000fcc00007fe4ff */
[----:B------:R-:W2:Y:S01]  /*0ae0*/  @P1 LDG.E R3, [R2.64] ;  /* 0x0000000602031981 */ /* 0x000ea2000c1e1900 */
[----:B------:R-:W-:Y:S01]  /*0af0*/  @!P1 ISETP.NE.U32.AND P0, PT, RZ, c[0x0][0x268], PT ;  /* 0x00009a00ff009a0c */ /* 0x000fe20003f05070 */
[----:B------:R-:W-:-:S03]  /*0b00*/  IMAD.SHL.U32 R251, R243, 0x40, RZ ;  /* 0x00000040f3fb7824 */ /* 0x000fc600078e00ff */
[----:B------:R-:W-:-:S04]  /*0b10*/  @!P1 ISETP.NE.AND.EX P0, PT, RZ, c[0x0][0x26c], PT, P0 ;  /* 0x00009b00ff009a0c */ /* 0x000fc80003f05300 */
[----:B------:R-:W-:Y:S01]  /*0b20*/  @!P1 SEL R2, RZ, c[0x0][0x21c], !P0 ;  /* 0x00008700ff029a07 */ /* 0x000fe20004000000 */
[----:B--2--5:R-:W-:-:S03]  /*0b30*/  @P1 IMAD.IADD R227, R3, 0x1, -R242 ;  /* 0x0000000103e31824 */ /* 0x024fc600078e0af2 */
[----:B------:R-:W-:-:S04]  /*0b40*/  @!P1 IADD3 R227, R2, R4, -R242 ;  /* 0x0000000402e39210 */ /* 0x000fc80007ffe8f2 */
[----:B------:R-:W-:-:S13]  /*0b50*/  ISETP.GT.AND P0, PT, R227, R251, PT ;  /* 0x000000fbe300720c */ /* 0x000fda0003f04270 */
[----:B------:R-:W-:Y:S05]  /*0b60*/  @!P0 BRA `(.L_x_1) ;  /* 0x0000625000008947 */ /* 0x000fea0003800000 */
[----:B------:R-:W-:Y:S01]  /*0b70*/  ISETP.NE.AND P0, PT, R37, -0x1, PT ;  /* 0xffffffff2500780c */ /* 0x000fe20003f05270 */
[----:B------:R-:W-:Y:S01]  /*0b80*/  IMAD R3, R29, c[0x0][0x178], RZ ;  /* 0x00005e001d037a24 */ /* 0x000fe200078e02ff */
[----:B------:R-:W-:Y:S01]  /*0b90*/  IADD3 R2, R20, 0x3f, RZ ;  /* 0x0000003f14027810 */ /* 0x000fe20007ffe0ff */
[----:B------:R-:W-:Y:S01]  /*0ba0*/  IMAD.WIDE.U32 R10, R36, c[0x0][0x178], RZ ;  /* 0x00005e00240a7a25 */ /* 0x000fe200078e00ff */
[----:B------:R-:W-:Y:S02]  /*0bb0*/  ISETP.NE.AND P1, PT, R0, -0x1, PT ;  /* 0xffffffff0000780c */ /* 0x000fe40003f25270 */
[----:B------:R-:W-:Y:S01]  /*0bc0*/  SHF.R.S32.HI R7, RZ, 0x1f, R2 ;  /* 0x0000001fff077819 */ /* 0x000fe20000011402 */
[----:B------:R-:W-:Y:S02]  /*0bd0*/  IMAD R3, R36, c[0x0][0x17c], R3 ;  /* 0x00005f0024037a24 */ /* 0x000fe400078e0203 */
[----:B------:R-:W-:Y:S01]  /*0be0*/  IMAD.WIDE.U32 R4, R0, c[0x0][0x190], RZ ;  /* 0x0000640000047a25 */ /* 0x000fe200078e00ff */
[----:B------:R-:W-:-:S03]  /*0bf0*/  LEA.HI R7, R7, R2, RZ, 0x6 ;  /* 0x0000000207077211 */ /* 0x000fc600078f30ff */
[----:B------:R-:W-:Y:S01]  /*0c00*/  IMAD R9, R0, c[0x0][0x194], RZ ;  /* 0x0000650000097a24 */ /* 0x000fe200078e02ff */
[----:B------:R-:W-:Y:S01]  /*0c10*/  LOP3.LUT R8, R7, 0xffffffc0, RZ, 0xc0, !PT ;  /* 0xffffffc007087812 */ /* 0x000fe200078ec0ff */
[----:B------:R-:W-:Y:S01]  /*0c20*/  @P0 IMAD.IADD R6, R242, 0x1, R37 ;  /* 0x00000001f2060824 */ /* 0x000fe200078e0225 */
[----:B------:R-:W-:Y:S01]  /*0c30*/  SEL R25, R10, R4, !P1 ;  /* 0x000000040a197207 */ /* 0x000fe20004800000 */
[----:B------:R-:W-:Y:S01]  /*0c40*/  IMAD.IADD R22, R11, 0x1, R3 ;  /* 0x000000010b167824 */ /* 0x000fe200078e0203 */
[----:B------:R-:W-:Y:S01]  /*0c50*/  @P1 IADD3 R22, R5, R9, RZ ;  /* 0x0000000905161210 */ /* 0x000fe20007ffe0ff */
[----:B------:R-:W-:Y:S01]  /*0c60*/  @P0 IMAD.WIDE.U32 R2, R6, c[0x0][0x198], RZ ;  /* 0x0000660006020a25 */ /* 0x000fe200078e00ff */
[----:B------:R-:W-:Y:S02]  /*0c70*/  IADD3 R9, R8, -0x40, RZ ;  /* 0xffffffc008097810 */ /* 0x000fe40007ffe0ff */
[----:B------:R-:W-:Y:S01]  /*0c80*/  SHF.R.S32.HI R208, RZ, 0x6, R7 ;  /* 0x00000006ffd07819 */ /* 0x000fe20000011407 */
[----:B------:R-:W-:Y:S01]  /*0c90*/  @P0 IMAD R27, R6, c[0x0][0x19c], R3 ;  /* 0x00006700061b0a24 */ /* 0x000fe200078e0203 */
[----:B------:R-:W-:Y:S01]  /*0ca0*/  SHF.R.S32.HI R17, RZ, 0x1f, R9 ;  /* 0x0000001fff117819 */ /* 0x000fe20000011409 */
[----:B------:R-:W-:Y:S01]  /*0cb0*/  @P0 IMAD.MOV.U32 R26, RZ, RZ, R2 ;  /* 0x000000ffff1a0224 */ /* 0x000fe200078e0002 */
[----:B------:R-:W-:Y:S05]  /*0cc0*/  @P0 BRA `(.L_x_2) ;  /* 0x000000a000000947 */ /* 0x000fea0003800000 */
[----:B------:R-:W-:Y:S01]  /*0cd0*/  SHF.R.S32.HI R2, RZ, 0x1f, R242 ;  /* 0x0000001fff027819 */ /* 0x000fe200000114f2 */
[----:B------:R-:W-:-:S04]  /*0ce0*/  IMAD R5, R29, c[0x0][0x180], RZ ;  /* 0x000060001d057a24 */ /* 0x000fc800078e02ff */
[----:B------:R-:W-:Y:S02]  /*0cf0*/  IMAD R4, R2, c[0x0][0x198], RZ ;  /* 0x0000660002047a24 */ /* 0x000fe400078e02ff */
[----:B------:R-:W-:-:S04]  /*0d00*/  IMAD.WIDE.U32 R2, R242, c[0x0][0x198], RZ ;  /* 0x00006600f2027a25 */ /* 0x000fc800078e00ff */
[----:B------:R-:W-:-:S05]  /*0d10*/  IMAD R4, R242, c[0x0][0x19c], R4 ;  /* 0x00006700f2047a24 */ /* 0x000fca00078e0204 */
[----:B------:R-:W-:Y:S01]  /*0d20*/  IADD3 R3, R3, R4, RZ ;  /* 0x0000000403037210 */ /* 0x000fe20007ffe0ff */
[----:B------:R-:W-:-:S04]  /*0d30*/  IMAD R4, R36, c[0x0][0x184], R5 ;  /* 0x0000610024047a24 */ /* 0x000fc800078e0205 */
[----:B------:R-:W-:-:S05]  /*0d40*/  IMAD.WIDE.U32 R2, R36, c[0x0][0x180], R2 ;  /* 0x0000600024027a25 */ /* 0x000fca00078e0002 */
[----:B------:R-:W-:Y:S02]  /*0d50*/  IADD3 R27, R3, R4, RZ ;  /* 0x00000004031b7210 */ /* 0x000fe40007ffe0ff */
[----:B------:R-:W-:Y:S02]  /*0d60*/  MOV R26, R2 ;  /* 0x00000002001a7202 */ /* 0x000fe40000000f00 */
.L_x_2:
[----:B------:R-:W-:-:S05]  /*0d70*/  @P0 IADD3 R4, R242, R37, RZ ;  /* 0x00000025f2040210 */ /* 0x000fca0007ffe0ff */
[----:B------:R-:W-:-:S04]  /*0d80*/  @P0 IMAD.WIDE.U32 R2, R4, c[0x0][0x1a0], RZ ;  /* 0x0000680004020a25 */ /* 0x000fc800078e00ff */
[----:B------:R-:W-:Y:S01]  /*0d90*/  @P0 IMAD R23, R4, c[0x0][0x1a4], R3 ;  /* 0x0000690004170a24 */ /* 0x000fe200078e0203 */
[----:B------:R-:W-:Y:S01]  /*0da0*/  @P0 MOV R21, R2 ;  /* 0x0000000200150202 */ /* 0x000fe20000000f00 */
        /* <DEDUP_REMOVED lines=11> */
.L_x_3:
[----:B------:R-:W-:Y:S01]  /*0e60*/  IABS R11, c[0x0][0x1c8] ;  /* 0x00007200000b7a13 */ /* 0x000fe20000000000 */
[----:B------:R-:W2:Y:S01]  /*0e70*/  S2R R35, SR_CTAID.Z ;  /* 0x0000000000237919 */ /* 0x000ea20000002700 */
[----:B------:R-:W-:Y:S01]  /*0e80*/  IMAD.MOV.U32 R12, RZ, RZ, c[0x0][0x224] ;  /* 0x00008900ff0c7624 */ /* 0x000fe200078e00ff */
[----:B------:R-:W3:Y:S01]  /*0e90*/  LDC.U8 R14, c[0x0][0x328] ;  /* 0x0000ca00ff0e7b82 */ /* 0x000ee20000000000 */
[----:B------:R-:W4:Y:S01]  /*0ea0*/  I2F.RP R2, R11 ;  /* 0x0000000b00027306 */ /* 0x000f220000209400 */
[C---:B------:R-:W-:Y:S01]  /*0eb0*/  @P1 IMAD.WIDE.U32 R4, R0.reuse, c[0x0][0x370], RZ ;  /* 0x0000dc0000041a25 */ /* 0x040fe200078e00ff */
[----:B------:R-:W5:Y:S01]  /*0ec0*/  S2R R16, SR_CTAID.X ;  /* 0x0000000000107919 */ /* 0x000f620000002500 */
[----:B------:R-:W-:Y:S02]  /*0ed0*/  SHF.R.S32.HI R12, RZ, 0x1f, R12 ;  /* 0x0000001fff0c7819 */ /* 0x000fe4000001140c */
[----:B------:R-:W-:Y:S01]  /*0ee0*/  @P1 IMAD R15, R0, c[0x0][0x374], R5 ;  /* 0x0000dd00000f1a24 */ /* 0x000fe200078e0205 */
[----:B------:R-:W-:Y:S01]  /*0ef0*/  @P1 MOV R10, R4 ;  /* 0x00000004000a1202 */ /* 0x000fe20000000f00 */
[----:B------:R-:W-:Y:S01]  /*0f00*/  @!P1 IMAD.WIDE.U32 R4, R36, c[0x0][0x368], RZ ;  /* 0x0000da0024049a25 */ /* 0x000fe200078e00ff */
[----:B------:R-:W1:Y:S03]  /*0f10*/  LDC.U8 R24, c[0x0][0x3d0] ;  /* 0x0000f400ff187b82 */ /* 0x000e660000000000 */
[----:B------:R-:W-:-:S02]  /*0f20*/  IMAD.MOV.U32 R28, RZ, RZ, c[0x0][0x22c] ;  /* 0x00008b00ff1c7624 */ /* 0x000fc400078e00ff */
[----:B------:R-:W-:Y:S02]  /*0f30*/  @!P1 IMAD.MOV.U32 R10, RZ, RZ, R4 ;  /* 0x000000ffff0a9224 */ /* 0x000fe400078e0004 */
[----:B------:R-:W-:Y:S01]  /*0f40*/  IMAD.WIDE R18, R28, c[0x0][0x1c0], RZ ;  /* 0x000070001c127a25 */ /* 0x000fe200078e02ff */
[----:B----4-:R-:W4:Y:S01]  /*0f50*/  MUFU.RCP R2, R2 ;  /* 0x0000000200027308 */ /* 0x010f220000001000 */
[----:B--2---:R-:W-:Y:S02]  /*0f60*/  IABS R7, R35 ;  /* 0x0000002300077213 */ /* 0x004fe40000000000 */
[----:B------:R-:W-:Y:S02]  /*0f70*/  LOP3.LUT R8, R35, c[0x0][0x1c8], RZ, 0x3c, !PT ;  /* 0x0000720023087a12 */ /* 0x000fe400078e3cff */
[----:B---3--:R-:W-:Y:S02]  /*0f80*/  ISETP.NE.AND P3, PT, R14, RZ, PT ;  /* 0x000000ff0e00720c */ /* 0x008fe40003f65270 */
[----:B------:R-:W-:-:S02]  /*0f90*/  ISETP.GE.AND P4, PT, R8, RZ, PT ;  /* 0x000000ff0800720c */ /* 0x000fc40003f86270 */
[----:B------:R-:W-:Y:S02]  /*0fa0*/  SHF.L.U64.HI R8, R36, 0x7, R29 ;  /* 0x0000000724087819 */ /* 0x000fe4000001021d */
[----:B------:R-:W-:Y:S02]  /*0fb0*/  SHF.R.S32.HI R32, RZ, 0x1f, R35 ;  /* 0x0000001fff207819 */ /* 0x000fe40000011423 */
[----:B----4-:R-:W-:Y:S02]  /*0fc0*/  IADD3 R2, R2, 0xffffffe, RZ ;  /* 0x0ffffffe02027810 */ /* 0x010fe40007ffe0ff */
[----:B------:R-:W-:Y:S02]  /*0fd0*/  SEL R8, R8, RZ, P2 ;  /* 0x000000ff08087207 */ /* 0x000fe40001000000 */
[----:B------:R-:W2:Y:S02]  /*0fe0*/  F2I.FTZ.U32.TRUNC.NTZ R3, R2 ;  /* 0x0000000200037305 */ /* 0x000ea4000021f000 */
[----:B--2---:R-:W-:-:S05]  /*0ff0*/  IADD3 R2, RZ, -R3, RZ ;  /* 0x80000003ff027210 */ /* 0x004fca0007ffe0ff */
[----:B------:R-:W-:Y:S02]  /*1000*/  IMAD R6, R2, R11, RZ ;  /* 0x0000000b02067224 */ /* 0x000fe400078e02ff */
[----:B------:R-:W-:-:S04]  /*1010*/  IMAD.MOV.U32 R2, RZ, RZ, RZ ;  /* 0x000000ffff027224 */ /* 0x000fc800078e00ff */
[----:B------:R-:W-:-:S04]  /*1020*/  IMAD.HI.U32 R2, R3, R6, R2 ;  /* 0x0000000603027227 */ /* 0x000fc800078e0002 */
[----:B------:R-:W-:Y:S02]  /*1030*/  @!P1 IMAD R6, R29, c[0x0][0x368], RZ ;  /* 0x0000da001d069a24 */ /* 0x000fe400078e02ff */
[----:B------:R-:W-:-:S04]  /*1040*/  IMAD.HI.U32 R2, R2, R7, RZ ;  /* 0x0000000702027227 */ /* 0x000fc800078e00ff */
[----:B------:R-:W-:Y:S01]  /*1050*/  @!P1 IMAD R6, R36, c[0x0][0x36c], R6 ;  /* 0x0000db0024069a24 */ /* 0x000fe200078e0206 */
[----:B------:R-:W-:-:S04]  /*1060*/  IADD3 R3, -R2, RZ, RZ ;  /* 0x000000ff02037210 */ /* 0x000fc80007ffe1ff */
[----:B------:R-:W-:Y:S01]  /*1070*/  @!P1 IADD3 R15, R5, R6, RZ ;  /* 0x00000006050f9210 */ /* 0x000fe20007ffe0ff */
[C---:B------:R-:W-:Y:S02]  /*1080*/  IMAD R3, R11.reuse, R3, R7 ;  /* 0x000000030b037224 */ /* 0x040fe400078e0207 */
[----:B------:R-:W-:Y:S02]  /*1090*/  IMAD R7, R12, R36, RZ ;  /* 0x000000240c077224 */ /* 0x000fe400078e02ff */
[----:B------:R-:W-:Y:S01]  /*10a0*/  IMAD.WIDE.U32 R12, R36, c[0x0][0x224], RZ ;  /* 0x00008900240c7a25 */ /* 0x000fe200078e00ff */
[----:B------:R-:W-:-:S03]  /*10b0*/  ISETP.GT.U32.AND P5, PT, R11, R3, PT ;  /* 0x000000030b00720c */ /* 0x000fc60003fa4070 */
[----:B------:R-:W-:Y:S02]  /*10c0*/  IMAD R5, R29, c[0x0][0x224], R7 ;  /* 0x000089001d057a24 */ /* 0x000fe400078e0207 */
[----:B------:R-:W-:-:S03]  /*10d0*/  IMAD.SHL.U32 R6, R36, 0x80, RZ ;  /* 0x0000008024067824 */ /* 0x000fc600078e00ff */
[----:B------:R-:W-:Y:S01]  /*10e0*/  IADD3 R4, R13, R5, RZ ;  /* 0x000000050d047210 */ /* 0x000fe20007ffe0ff */
[-C--:B------:R-:W-:Y:S02]  /*10f0*/  IMAD R5, R19, R12.reuse, RZ ;  /* 0x0000000c13057224 */ /* 0x080fe400078e02ff */
[C---:B------:R-:W-:Y:S02]  /*1100*/  IMAD.WIDE.U32 R12, R18.reuse, R12, RZ ;  /* 0x0000000c120c7225 */ /* 0x040fe400078e00ff */
[-C--:B------:R-:W-:Y:S02]  /*1110*/  @!P5 IADD3 R3, R3, -R11.reuse, RZ ;  /* 0x8000000b0303d210 */ /* 0x080fe40007ffe0ff */
[----:B------:R-:W-:Y:S01]  /*1120*/  IMAD R5, R18, R4, R5 ;  /* 0x0000000412057224 */ /* 0x000fe200078e0205 */
[----:B------:R-:W-:Y:S01]  /*1130*/  SEL R4, R6, RZ, P2 ;  /* 0x000000ff06047207 */ /* 0x000fe20001000000 */
[----:B------:R-:W-:Y:S01]  /*1140*/  IMAD.WIDE.U32 R6, R18, R0, RZ ;  /* 0x0000000012067225 */ /* 0x000fe200078e00ff */
[----:B------:R-:W-:-:S02]  /*1150*/  ISETP.GE.U32.AND P6, PT, R3, R11, PT ;  /* 0x0000000b0300720c */ /* 0x000fc40003fc6070 */
[----:B------:R-:W-:Y:S01]  /*1160*/  IADD3 R4, P2, R9, R4, RZ ;  /* 0x0000000409047210 */ /* 0x000fe20007f5e0ff */
[----:B------:R-:W-:Y:S01]  /*1170*/  IMAD R3, R19, R0, RZ ;  /* 0x0000000013037224 */ /* 0x000fe200078e02ff */
[----:B------:R-:W-:Y:S02]  /*1180*/  @!P5 IADD3 R2, R2, 0x1, RZ ;  /* 0x000000010202d810 */ /* 0x000fe40007ffe0ff */
[----:B------:R-:W-:Y:S01]  /*1190*/  ISETP.NE.AND P5, PT, RZ, c[0x0][0x1c8], PT ;  /* 0x00007200ff007a0c */ /* 0x000fe20003fa5270 */
[----:B------:R-:W-:Y:S01]  /*11a0*/  IMAD.X R8, R17, 0x1, R8, P2 ;  /* 0x0000000111087824 */ /* 0x000fe200010e0608 */
[----:B------:R-:W-:Y:S01]  /*11b0*/  SEL R11, R12, R6, !P1 ;  /* 0x000000060c0b7207 */ /* 0x000fe20004800000 */
[-C--:B------:R-:W-:Y:S01]  /*11c0*/  IMAD R14, R19, R4.reuse, RZ ;  /* 0x00000004130e7224 */ /* 0x080fe200078e02ff */
[----:B------:R-:W-:Y:S01]  /*11d0*/  IADD3 R12, R13, R5, RZ ;  /* 0x000000050d0c7210 */ /* 0x000fe20007ffe0ff */
[----:B------:R-:W-:Y:S01]  /*11e0*/  @P3 IMAD R6, R36, c[0x0][0x214], RZ ;  /* 0x0000850024063a24 */ /* 0x000fe200078e02ff */
[----:B------:R-:W-:Y:S01]  /*11f0*/  @P1 IADD3 R12, R7, R3, RZ ;  /* 0x00000003070c1210 */ /* 0x000fe20007ffe0ff */
[----:B------:R-:W-:Y:S01]  /*1200*/  IMAD.WIDE.U32 R4, R18, R4, RZ ;  /* 0x0000000412047225 */ /* 0x000fe200078e00ff */
[----:B------:R-:W-:-:S02]  /*1210*/  @P6 IADD3 R2, R2, 0x1, RZ ;  /* 0x0000000102026810 */ /* 0x000fc40007ffe0ff */
[----:B------:R-:W-:Y:S01]  /*1220*/  @P3 SEL R3, R6, R0, !P1 ;  /* 0x0000000006033207 */ /* 0x000fe20004800000 */
[----:B------:R-:W-:Y:S01]  /*1230*/  IMAD R8, R18, R8, R14 ;  /* 0x0000000812087224 */ /* 0x000fe200078e020e */
[----:B-1----:R-:W-:Y:S01]  /*1240*/  ISETP.NE.AND P2, PT, R24, RZ, PT ;  /* 0x000000ff1800720c */ /* 0x002fe20003f45270 */
[----:B-----5:R-:W-:-:S04]  /*1250*/  IMAD.WIDE.U32 R18, R16, c[0x0][0x3d8], RZ ;  /* 0x0000f60010127a25 */ /* 0x020fc800078e00ff */
[----:B------:R-:W-:Y:S01]  /*1260*/  IMAD.MOV.U32 R14, RZ, RZ, R2 ;  /* 0x000000ffff0e7224 */ /* 0x000fe200078e0002 */
[----:B------:R-:W-:Y:S01]  /*1270*/  SEL R13, R18, RZ, P2 ;  /* 0x000000ff120d7207 */ /* 0x000fe20001000000 */
[----:B------:R-:W-:Y:S01]  /*1280*/  IMAD R6, R16, c[0x0][0x3dc], R19 ;  /* 0x0000f70010067a24 */ /* 0x000fe200078e0213 */
[----:B------:R-:W-:Y:S01]  /*1290*/  SHF.R.S32.HI R18, RZ, 0x1f, R251 ;  /* 0x0000001fff127819 */ /* 0x000fe200000114fb */
[----:B------:R-:W-:Y:S01]  /*12a0*/  @!P3 IMAD R7, R36, c[0x0][0x1c0], R35 ;  /* 0x000070002407ba24 */ /* 0x000fe200078e0223 */
[----:B------:R-:W-:Y:S01]  /*12b0*/  @!P4 IADD3 R14, -R14, RZ, RZ ;  /* 0x000000ff0e0ec210 */ /* 0x000fe20007ffe1ff */
[C---:B------:R-:W-:Y:S01]  /*12c0*/  IMAD R19, R35.reuse, c[0x0][0x22c], RZ ;  /* 0x00008b0023137a24 */ /* 0x040fe200078e02ff */
[----:B------:R-:W-:Y:S01]  /*12d0*/  @!P5 LOP3.LUT R14, RZ, c[0x0][0x1c8], RZ, 0x33, !PT ;  /* 0x00007200ff0eda12 */ /* 0x000fe200078e33ff */
[----:B------:R-:W-:Y:S01]  /*12e0*/  @P3 IMAD R3, R35, c[0x0][0x234], R3 ;  /* 0x00008d0023033a24 */ /* 0x000fe200078e0203 */
[----:B------:R-:W-:Y:S01]  /*12f0*/  SEL R16, R6, RZ, P2 ;  /* 0x000000ff06107207 */ /* 0x000fe20001000000 */
[----:B------:R-:W-:Y:S01]  /*1300*/  @!P3 IMAD R3, R7, c[0x0][0x214], RZ ;  /* 0x000085000703ba24 */ /* 0x000fe200078e02ff */
[----:B------:R-:W-:-:S02]  /*1310*/  SHF.R.S32.HI R7, RZ, 0x1f, R19 ;  /* 0x0000001fff077819 */ /* 0x000fc40000011413 */
[----:B------:R-:W-:Y:S02]  /*1320*/  IADD3 R6, R5, R8, RZ ;  /* 0x0000000805067210 */ /* 0x000fe40007ffe0ff */
[----:B------:R-:W-:Y:S01]  /*1330*/  SHF.R.S32.HI R24, RZ, 0x1f, R14 ;  /* 0x0000001fff187819 */ /* 0x000fe2000001140e */
[----:B------:R-:W-:Y:S05]  /*1340*/  @!P3 BRA `(.L_x_4) ;  /* 0x000000700000b947 */ /* 0x000fea0003800000 */
[C---:B------:R-:W-:Y:S01]  /*1350*/  @!P1 IMAD R0, R36.reuse, c[0x0][0x224], RZ ;  /* 0x0000890024009a24 */ /* 0x040fe200078e02ff */
[----:B------:R-:W-:Y:S02]  /*1360*/  MOV R8, 0x80 ;  /* 0x0000008000087802 */ /* 0x000fe40000000f00 */
[----:B------:R-:W-:Y:S02]  /*1370*/  MOV R2, c[0x0][0x210] ;  /* 0x0000840000027a02 */ /* 0x000fe40000000f00 */
[----:B------:R-:W-:-:S03]  /*1380*/  LEA R0, R36, R0, 0x7 ;  /* 0x0000000024007211 */ /* 0x000fc600078e38ff */
[----:B------:R-:W-:-:S04]  /*1390*/  IMAD R2, R8, R2, c[0x0][0x234] ;  /* 0x00008d0008027624 */ /* 0x000fc800078e0202 */
[----:B------:R-:W-:Y:S01]  /*13a0*/  IMAD R0, R2, R35, R0 ;  /* 0x0000002302007224 */ /* 0x000fe200078e0200 */
[----:B------:R-:W-:Y:S05]  /*13b0*/  BRA `(.L_x_5) ;  /* 0x0000002000007947 */ /* 0x000fea0003800000 */
.L_x_4:
[----:B------:R-:W-:-:S04]  /*13c0*/  IMAD R0, R36, c[0x0][0x1c0], R35 ;  /* 0x0000700024007a24 */ /* 0x000fc800078e0223 */
[----:B------:R-:W-:Y:S02]  /*13d0*/  IMAD R0, R0, c[0x0][0x224], RZ ;  /* 0x0000890000007a24 */ /* 0x000fe400078e02ff */
.L_x_5:
[----:B------:R-:W2:Y:S01]  /*13e0*/  LDL R34, [R1+0x10] ;  /* 0x0000100001227983 */ /* 0x000ea20000100800 */
[----:B------:R-:W-:Y:S01]  /*13f0*/  IMAD R8, R28, c[0x0][0x1c0], RZ ;  /* 0x000070001c087a24 */ /* 0x000fe200078e02ff */
[----:B------:R-:W-:Y:S01]  /*1400*/  SHF.R.S32.HI R217, RZ, 0x1f, R216 ;  /* 0x0000001fffd97819 */ /* 0x000fe200000114d8 */
[----:B------:R-:W-:Y:S01]  /*1410*/  IMAD.IADD R5, R9, 0x1, R3 ;  /* 0x0000000109057824 */ /* 0x000fe200078e0203 */
[----:B------:R-:W1:Y:S01]  /*1420*/  S2R R31, SR_TID.X ;  /* 0x00000000001f7919 */ /* 0x000e620000002100 */
[----:B------:R-:W-:Y:S01]  /*1430*/  IMAD.SHL.U32 R2, R8, 0x40, RZ ;  /* 0x0000004008027824 */ /* 0x000fe200078e00ff */
[----:B------:R-:W-:Y:S01]  /*1440*/  SHF.R.S32.HI R28, RZ, 0x1f, R241 ;  /* 0x0000001fff1c7819 */ /* 0x000fe200000114f1 */
[----:B------:R-:W-:Y:S01]  /*1450*/  IMAD.MOV.U32 R33, RZ, RZ, 0x4 ;  /* 0x00000004ff217424 */ /* 0x000fe200078e00ff */
[----:B------:R-:W-:Y:S02]  /*1460*/  BSSY B1, `(.L_x_1) ;  /* 0x0000595000017945 */ /* 0x000fe40003800000 */
[----:B------:R-:W-:-:S02]  /*1470*/  IADD3 R4, P3, P1, R4, R2, R19 ;  /* 0x0000000204047210 */ /* 0x000fc4000797e013 */
[----:B------:R-:W-:-:S04]  /*1480*/  SHF.R.S32.HI R2, RZ, 0x1f, R2 ;  /* 0x0000001fff027819 */ /* 0x000fc80000011402 */
[----:B------:R-:W-:Y:S02]  /*1490*/  IADD3.X R7, R6, R2, R7, P3, P1 ;  /* 0x0000000206077210 */ /* 0x000fe40001fe2407 */
[----:B------:R-:W-:Y:S02]  /*14a0*/  IADD3 R2, P4, R216, R10, RZ ;  /* 0x0000000ad8027210 */ /* 0x000fe40007f9e0ff */
[----:B------:R-:W-:Y:S01]  /*14b0*/  IADD3 R13, P3, P1, R13, R4, R11 ;  /* 0x000000040d0d7210 */ /* 0x000fe2000797e00b */
[----:B------:R-:W-:Y:S02]  /*14c0*/  IMAD R4, R17, c[0x0][0x370], RZ ;  /* 0x0000dc0011047a24 */ /* 0x000fe400078e02ff */
[----:B------:R-:W-:Y:S01]  /*14d0*/  IMAD.X R3, R217, 0x1, R15, P4 ;  /* 0x00000001d9037824 */ /* 0x000fe200020e060f */
[----:B------:R-:W-:Y:S01]  /*14e0*/  IADD3 R6, P4, R241, R9, RZ ;  /* 0x00000009f1067210 */ /* 0x000fe20007f9e0ff */
[C---:B------:R-:W-:Y:S02]  /*14f0*/  IMAD.IADD R15, R9.reuse, 0x1, R0 ;  /* 0x00000001090f7824 */ /* 0x040fe400078e0200 */
[----:B------:R-:W-:Y:S01]  /*1500*/  IMAD R4, R9, c[0x0][0x374], R4 ;  /* 0x0000dd0009047a24 */ /* 0x000fe200078e0204 */
[----:B-1----:R-:W-:Y:S01]  /*1510*/  SHF.R.S32.HI R30, RZ, 0x1f, R31 ;  /* 0x0000001fff1e7819 */ /* 0x002fe2000001141f */
[----:B------:R-:W-:-:S02]  /*1520*/  IMAD.X R0, R28, 0x1, R17, P4 ;  /* 0x000000011c007824 */ /* 0x000fc400020e0611 */
[----:B------:R-:W-:Y:S01]  /*1530*/  IMAD.WIDE.U32 R2, R9, c[0x0][0x370], R2 ;  /* 0x0000dc0009027a25 */ /* 0x000fe200078e0002 */
[----:B------:R-:W-:Y:S02]  /*1540*/  LEA.HI R19, R30, R31, RZ, 0x5 ;  /* 0x0000001f1e137211 */ /* 0x000fe400078f28ff */
[----:B------:R-:W-:Y:S01]  /*1550*/  IADD3.X R9, R16, R7, R12, P3, P1 ;  /* 0x0000000710097210 */ /* 0x000fe20001fe240c */
[----:B------:R-:W-:Y:S01]  /*1560*/  IMAD.WIDE R10, R5, R33, c[0x0][0x200] ;  /* 0x00008000050a7625 */ /* 0x000fe200078e0221 */
[----:B------:R-:W-:-:S03]  /*1570*/  SHF.R.S32.HI R17, RZ, 0x5, R19 ;  /* 0x00000005ff117819 */ /* 0x000fc60000011413 */
[----:B------:R-:W-:Y:S01]  /*1580*/  IMAD.IADD R3, R3, 0x1, R4 ;  /* 0x0000000103037824 */ /* 0x000fe200078e0204 */
[----:B------:R-:W-:Y:S01]  /*1590*/  IADD3 R4, -R227, R20, R251 ;  /* 0x00000014e3047210 */ /* 0x000fe20007ffe1fb */
[----:B------:R-:W-:Y:S01]  /*15a0*/  IMAD R5, R0, c[0x0][0x190], RZ ;  /* 0x0000640000057a24 */ /* 0x000fe200078e02ff */
[----:B------:R-:W-:Y:S01]  /*15b0*/  MOV R226, R10 ;  /* 0x0000000a00e27202 */ /* 0x000fe20000000f00 */
[----:B------:R-:W-:Y:S02]  /*15c0*/  IMAD.MOV.U32 R225, RZ, RZ, R11 ;  /* 0x000000ffffe17224 */ /* 0x000fe400078e000b */
[----:B------:R-:W-:Y:S02]  /*15d0*/  IMAD R10, R6, c[0x0][0x194], R5 ;  /* 0x00006500060a7a24 */ /* 0x000fe400078e0205 */
[----:B------:R-:W-:Y:S02]  /*15e0*/  IMAD R11, R32, c[0x0][0x378], RZ ;  /* 0x0000de00200b7a24 */ /* 0x000fe400078e02ff */
[----:B------:R-:W-:-:S04]  /*15f0*/  IMAD.WIDE.U32 R6, R6, c[0x0][0x190], R216 ;  /* 0x0000640006067a25 */ /* 0x000fc800078e00d8 */
[----:B------:R-:W-:Y:S01]  /*1600*/  IMAD R5, R35, c[0x0][0x37c], R11 ;  /* 0x0000df0023057a24 */ /* 0x000fe200078e020b */
[----:B------:R-:W-:Y:S01]  /*1610*/  IADD3 R6, P3, R25, R6, RZ ;  /* 0x0000000619067210 */ /* 0x000fe20007f7e0ff */
[----:B------:R-:W-:-:S03]  /*1620*/  IMAD.WIDE.U32 R2, R35, c[0x0][0x378], R2 ;  /* 0x0000de0023027a25 */ /* 0x000fc600078e0002 */
[----:B------:R-:W-:Y:S02]  /*1630*/  IADD3.X R7, R22, R7, R10, P3, !PT ;  /* 0x0000000716077210 */ /* 0x000fe40001ffe40a */
[----:B------:R-:W-:-:S03]  /*1640*/  IADD3 R5, R3, R5, RZ ;  /* 0x0000000503057210 */ /* 0x000fc60007ffe0ff */
[----:B------:R-:W-:-:S05]  /*1650*/  IMAD.WIDE.U32 R10, R35, c[0x0][0x1a8], R6 ;  /* 0x00006a00230a7a25 */ /* 0x000fca00078e0006 */
[----:B------:R-:W-:Y:S01]  /*1660*/  LEA R212, P3, R10, c[0x0][0x160], 0x1 ;  /* 0x000058000ad47a11 */ /* 0x000fe200078608ff */
[----:B--2---:R-:W-:Y:S01]  /*1670*/  IMAD R0, R17, R8, R34 ;  /* 0x0000000811007224 */ /* 0x004fe200078e0222 */
[----:B------:R-:W-:-:S04]  /*1680*/  IADD3 R8, R4, -c[0x0][0x2e8], RZ ;  /* 0x8000ba0004087a10 */ /* 0x000fc80007ffe0ff */
[----:B------:R-:W-:-:S04]  /*1690*/  IADD3 R4, P1, R0, R13, RZ ;  /* 0x0000000d00047210 */ /* 0x000fc80007f3e0ff */
[----:B------:R-:W-:Y:S02]  /*16a0*/  LEA.HI.X.SX32 R9, R0, R9, 0x1, P1 ;  /* 0x0000000900097211 */ /* 0x000fe400008f0eff */
[----:B------:R-:W-:Y:S02]  /*16b0*/  SHF.R.S32.HI R0, RZ, 0x1f, R8 ;  /* 0x0000001fff007819 */ /* 0x000fe40000011408 */
[----:B------:R-:W-:Y:S02]  /*16c0*/  LEA R204, P1, R4, c[0x0][0x350], 0x2 ;  /* 0x0000d40004cc7a11 */ /* 0x000fe400078210ff */
[----:B------:R-:W-:Y:S01]  /*16d0*/  LEA.HI R8, R0, R8, RZ, 0x6 ;  /* 0x0000000800087211 */ /* 0x000fe200078f30ff */
[----:B------:R-:W-:Y:S01]  /*16e0*/  IMAD R0, R32, c[0x0][0x1a8], RZ ;  /* 0x00006a0020007a24 */ /* 0x000fe200078e02ff */
[----:B------:R-:W-:Y:S01]  /*16f0*/  LEA.HI.X R205, R4, c[0x0][0x354], R9, 0x2, P1 ;  /* 0x0000d50004cd7a11 */ /* 0x000fe200008f1409 */
[----:B------:R-:W-:Y:S01]  /*1700*/  IMAD.MOV.U32 R4, RZ, RZ, R2 ;  /* 0x000000ffff047224 */ /* 0x000fe200078e0002 */
[----:B------:R-:W-:Y:S01]  /*1710*/  SHF.R.S32.HI R8, RZ, 0x6, R8 ;  /* 0x00000006ff087819 */ /* 0x000fe20000011408 */
[----:B------:R-:W-:-:S02]  /*1720*/  IMAD R9, R35, c[0x0][0x1ac], R0 ;  /* 0x00006b0023097a24 */ /* 0x000fc400078e0200 */
[----:B------:R-:W-:Y:S01]  /*1730*/  IMAD R0, R28, c[0x0][0x370], RZ ;  /* 0x0000dc001c007a24 */ /* 0x000fe200078e02ff */
[----:B------:R-:W-:Y:S01]  /*1740*/  IMNMX R240, RZ, R8, !PT ;  /* 0x00000008fff07217 */ /* 0x000fe20007800200 */
[----:B------:R-:W-:-:S03]  /*1750*/  IMAD.WIDE.U32 R4, R241, c[0x0][0x370], R4 ;  /* 0x0000dc00f1047a25 */ /* 0x000fc600078e0004 */
[----:B------:R-:W-:Y:S01]  /*1760*/  ISETP.GT.AND P4, PT, R208, R240, PT ;  /* 0x000000f0d000720c */ /* 0x000fe20003f84270 */
[----:B------:R-:W-:Y:S01]  /*1770*/  IMAD R0, R241, c[0x0][0x374], R0 ;  /* 0x0000dd00f1007a24 */ /* 0x000fe200078e0200 */
[----:B------:R-:W-:Y:S01]  /*1780*/  LEA R210, P1, R4, c[0x0][0x330], 0x1 ;  /* 0x0000cc0004d27a11 */ /* 0x000fe200078208ff */
[----:B------:R-:W-:Y:S01]  /*1790*/  IMAD.WIDE R2, R15, R33, c[0x0][0x3c8] ;  /* 0x0000f2000f027625 */ /* 0x000fe200078e0221 */
[----:B------:R-:W-:-:S03]  /*17a0*/  IADD3 R208, R208, -0x1, RZ ;  /* 0xffffffffd0d07810 */ /* 0x000fc60007ffe0ff */
[----:B------:R-:W-:Y:S01]  /*17b0*/  IMAD.IADD R16, R11, 0x1, R9 ;  /* 0x000000010b107824 */ /* 0x000fe200078e0209 */
[----:B------:R-:W-:Y:S01]  /*17c0*/  MOV R224, R2 ;  /* 0x0000000200e07202 */ /* 0x000fe20000000f00 */
[----:B------:R-:W-:Y:S02]  /*17d0*/  IMAD.IADD R15, R5, 0x1, R0 ;  /* 0x00000001050f7824 */ /* 0x000fe400078e0200 */
[----:B------:R-:W-:Y:S01]  /*17e0*/  IMAD.MOV.U32 R223, RZ, RZ, R3 ;  /* 0x000000ffffdf7224 */ /* 0x000fe200078e0003 */
[----:B------:R-:W-:Y:S02]  /*17f0*/  LEA.HI.X R213, R10, c[0x0][0x164], R16, 0x1, P3 ;  /* 0x000059000ad57a11 */ /* 0x000fe400018f0c10 */
[----:B------:R-:W-:Y:S01]  /*1800*/  LEA.HI.X R211, R4, c[0x0][0x334], R15, 0x1, P1 ;  /* 0x0000cd0004d37a11 */ /* 0x000fe200008f0c0f */
[----:B------:R-:W-:Y:S05]  /*1810*/  @P4 BRA `(.L_x_6) ;  /* 0x0000072000004947 */ /* 0x000fea0003800000 */
[----:B------:R-:W-:-:S05]  /*1820*/  @P0 IADD3 R0, R242, R37, RZ ;  /* 0x00000025f2000210 */ /* 0x000fca0007ffe0ff */
[----:B------:R-:W-:-:S04]  /*1830*/  @P0 IMAD.WIDE.U32 R2, R0, c[0x0][0x3a0], RZ ;  /* 0x0000e80000020a25 */ /* 0x000fc800078e00ff */
[----:B------:R-:W-:Y:S01]  /*1840*/  @P0 IMAD R5, R0, c[0x0][0x3a4], R3 ;  /* 0x0000e90000050a24 */ /* 0x000fe200078e0203 */
[----:B------:R-:W-:Y:S01]  /*1850*/  @P0 MOV R4, R2 ;  /* 0x0000000200040202 */ /* 0x000fe20000000f00 */
[----:B------:R-:W-:Y:S05]  /*1860*/  @P0 BRA `(.L_x_7) ;  /* 0x000000a000000947 */ /* 0x000fea0003800000 */
[----:B------:R-:W-:Y:S01]  /*1870*/  SHF.R.S32.HI R0, RZ, 0x1f, R242 ;  /* 0x0000001fff007819 */ /* 0x000fe200000114f2 */
[----:B------:R-:W-:-:S04]  /*1880*/  IMAD.WIDE.U32 R2, R242, c[0x0][0x3a0], RZ ;  /* 0x0000e800f2027a25 */ /* 0x000fc800078e00ff */
[----:B------:R-:W-:Y:S02]  /*1890*/  IMAD R0, R0, c[0x0][0x3a0], RZ ;  /* 0x0000e80000007a24 */ /* 0x000fe400078e02ff */
[----:B------:R-:W-:Y:S02]  /*18a0*/  IMAD R4, R29, c[0x0][0x388], RZ ;  /* 0x0000e2001d047a24 */ /* 0x000fe400078e02ff */
[----:B------:R-:W-:-:S05]  /*18b0*/  IMAD R0, R242, c[0x0][0x3a4], R0 ;  /* 0x0000e900f2007a24 */ /* 0x000fca00078e0200 */
[----:B------:R-:W-:Y:S01]  /*18c0*/  IADD3 R3, R3, R0, RZ ;  /* 0x0000000003037210 */ /* 0x000fe20007ffe0ff */
[----:B------:R-:W-:-:S04]  /*18d0*/  IMAD R0, R36, c[0x0][0x38c], R4 ;  /* 0x0000e30024007a24 */ /* 0x000fc800078e0204 */
[----:B------:R-:W-:-:S05]  /*18e0*/  IMAD.WIDE.U32 R2, R36, c[0x0][0x388], R2 ;  /* 0x0000e20024027a25 */ /* 0x000fca00078e0002 */
[----:B------:R-:W-:Y:S02]  /*18f0*/  IADD3 R5, R3, R0, RZ ;  /* 0x0000000003057210 */ /* 0x000fe40007ffe0ff */
[----:B------:R-:W-:Y:S02]  /*1900*/  MOV R4, R2 ;  /* 0x0000000200047202 */ /* 0x000fe40000000f00 */
.L_x_7:
        /* <DEDUP_REMOVED lines=15> */
.L_x_8:
[----:B------:R-:W-:Y:S01]  /*1a00*/  IMAD R9, R243, -0x40, R227 ;  /* 0xffffffc0f3097824 */ /* 0x000fe200078e02e3 */
[----:B------:R-:W-:Y:S01]  /*1a10*/  BSSY B0, `(.L_x_9) ;  /* 0x0000018000007945 */ /* 0x000fe20003800000 */
[----:B------:R-:W-:Y:S02]  /*1a20*/  IMAD R0, R18, c[0x0][0x3a0], RZ ;  /* 0x0000e80012007a24 */ /* 0x000fe400078e02ff */
[----:B------:R-:W-:Y:S01]  /*1a30*/  IMAD.WIDE.U32 R2, R251, c[0x0][0x3a0], R216 ;  /* 0x0000e800fb027a25 */ /* 0x000fe200078e00d8 */
[----:B------:R-:W-:-:S03]  /*1a40*/  ISETP.GE.AND P3, PT, R241, R9, PT ;  /* 0x00000009f100720c */ /* 0x000fc60003f66270 */
[----:B------:R-:W-:Y:S01]  /*1a50*/  IMAD R0, R251, c[0x0][0x3a4], R0 ;  /* 0x0000e900fb007a24 */ /* 0x000fe200078e0200 */
[----:B------:R-:W-:Y:S01]  /*1a60*/  IADD3 R2, P0, R4, R2, RZ ;  /* 0x0000000204027210 */ /* 0x000fe20007f1e0ff */
[----:B------:R-:W-:-:S03]  /*1a70*/  IMAD R8, R32, c[0x0][0x3b8], RZ ;  /* 0x0000ee0020087a24 */ /* 0x000fc600078e02ff */
[----:B------:R-:W-:Y:S01]  /*1a80*/  IADD3.X R3, R5, R3, R0, P0, !PT ;  /* 0x0000000305037210 */ /* 0x000fe200007fe400 */
[----:B------:R-:W-:-:S04]  /*1a90*/  IMAD R8, R35, c[0x0][0x3bc], R8 ;  /* 0x0000ef0023087a24 */ /* 0x000fc800078e0208 */
[----:B------:R-:W-:-:S05]  /*1aa0*/  IMAD.WIDE.U32 R2, R35, c[0x0][0x3b8], R2 ;  /* 0x0000ee0023027a25 */ /* 0x000fca00078e0002 */
[----:B------:R-:W-:Y:S01]  /*1ab0*/  IADD3 R8, R3, R8, RZ ;  /* 0x0000000803087210 */ /* 0x000fe20007ffe0ff */
[----:B------:R-:W-:Y:S05]  /*1ac0*/  @P3 BRA `(.L_x_10) ;  /* 0x000000c000003947 */ /* 0x000fea0003800000 */
[----:B------:R-:W-:Y:S01]  /*1ad0*/  MOV R5, R8 ;  /* 0x0000000800057202 */ /* 0x000fe20000000f00 */
[----:B------:R-:W-:Y:S01]  /*1ae0*/  IMAD R0, R28, c[0x0][0x3a0], RZ ;  /* 0x0000e8001c007a24 */ /* 0x000fe200078e02ff */
[----:B------:R-:W-:Y:S01]  /*1af0*/  ISETP.GE.AND P2, PT, R216, c[0x0][0x220], PT ;  /* 0x00008800d8007a0c */ /* 0x000fe20003f46270 */
[----:B------:R-:W-:Y:S01]  /*1b00*/  IMAD.MOV.U32 R4, RZ, RZ, R2 ;  /* 0x000000ffff047224 */ /* 0x000fe200078e0002 */
[----:B------:R-:W-:Y:S01]  /*1b10*/  ISETP.GE.AND P1, PT, R228, c[0x0][0x220], PT ;  /* 0x00008800e4007a0c */ /* 0x000fe20003f26270 */
[C---:B------:R-:W-:Y:S02]  /*1b20*/  IMAD R0, R241.reuse, c[0x0][0x3a4], R0 ;  /* 0x0000e900f1007a24 */ /* 0x040fe400078e0200 */
[----:B------:R-:W-:-:S04]  /*1b30*/  IMAD.WIDE.U32 R6, R241, c[0x0][0x3a0], R4 ;  /* 0x0000e800f1067a25 */ /* 0x000fc800078e0004 */
[----:B------:R-:W-:Y:S01]  /*1b40*/  IMAD.IADD R0, R7, 0x1, R0 ;  /* 0x0000000107007824 */ /* 0x000fe200078e0200 */
[----:B------:R-:W-:-:S04]  /*1b50*/  LEA R4, P0, R6, c[0x0][0x340], 0x1 ;  /* 0x0000d00006047a11 */ /* 0x000fc800078008ff */
[----:B------:R-:W-:-:S05]  /*1b60*/  LEA.HI.X R5, R6, c[0x0][0x344], R0, 0x1, P0 ;  /* 0x0000d10006057a11 */ /* 0x000fca00000f0c00 */
[----:B------:R1:W-:Y:S04]  /*1b70*/  @!P2 STG.E.128 [R4.64], RZ ;  /* 0x000000ff0400a986 */ /* 0x0003e8000c101d06 */
[----:B------:R1:W-:Y:S02]  /*1b80*/  @!P1 STG.E.128 [R4.64+0x80], RZ ;  /* 0x000080ff04009986 */ /* 0x0003e4000c101d06 */
.L_x_10:
[----:B------:R-:W-:Y:S05]  /*1b90*/  BSYNC B0 ;  /* 0x0000000000007941 */ /* 0x000fea0003800000 */
.L_x_9:
[----:B------:R-:W-:Y:S01]  /*1ba0*/  IADD3 R0, R241, 0x20, RZ ;  /* 0x00000020f1007810 */ /* 0x000fe20007ffe0ff */
[----:B------:R-:W-:Y:S03]  /*1bb0*/  BSSY B0, `(.L_x_11) ;  /* 0x0000010000007945 */ /* 0x000fe60003800000 */
[----:B------:R-:W-:-:S13]  /*1bc0*/  ISETP.GE.AND P2, PT, R0, R9, PT ;  /* 0x000000090000720c */ /* 0x000fda0003f46270 */
[----:B------:R-:W-:Y:S05]  /*1bd0*/  @P2 BRA `(.L_x_12) ;  /* 0x000000d000002947 */ /* 0x000fea0003800000 */
[----:B------:R-:W-:Y:S02]  /*1be0*/  IADD3 R0, P0, R241, 0x20, RZ ;  /* 0x00000020f1007810 */ /* 0x000fe40007f1e0ff */
[----:B------:R-:W-:-:S03]  /*1bf0*/  ISETP.GE.AND P1, PT, R216, c[0x0][0x220], PT ;  /* 0x00008800d8007a0c */ /* 0x000fc60003f26270 */
[----:B------:R-:W-:Y:S01]  /*1c00*/  IMAD.X R3, RZ, RZ, R28, P0 ;  /* 0x000000ffff037224 */ /* 0x000fe200000e061c */
[----:B------:R-:W-:-:S03]  /*1c10*/  ISETP.GE.AND P0, PT, R228, c[0x0][0x220], PT ;  /* 0x00008800e4007a0c */ /* 0x000fc60003f06270 */
[----:B-1----:R-:W-:Y:S01]  /*1c20*/  IMAD R4, R3, c[0x0][0x3a0], RZ ;  /* 0x0000e80003047a24 */ /* 0x002fe200078e02ff */
[----:B------:R-:W-:-:S05]  /*1c30*/  MOV R3, R8 ;  /* 0x0000000800037202 */ /* 0x000fca0000000f00 */
[----:B------:R-:W-:-:S04]  /*1c40*/  IMAD.WIDE.U32 R6, R0, c[0x0][0x3a0], R2 ;  /* 0x0000e80000067a25 */ /* 0x000fc800078e0002 */
[----:B------:R-:W-:Y:S01]  /*1c50*/  IMAD R0, R0, c[0x0][0x3a4], R4 ;  /* 0x0000e90000007a24 */ /* 0x000fe200078e0204 */
[----:B------:R-:W-:-:S03]  /*1c60*/  LEA R2, P4, R6, c[0x0][0x340], 0x1 ;  /* 0x0000d00006027a11 */ /* 0x000fc600078808ff */
[----:B------:R-:W-:-:S05]  /*1c70*/  IMAD.IADD R0, R7, 0x1, R0 ;  /* 0x0000000107007824 */ /* 0x000fca00078e0200 */
[----:B------:R-:W-:-:S05]  /*1c80*/  LEA.HI.X R3, R6, c[0x0][0x344], R0, 0x1, P4 ;  /* 0x0000d10006037a11 */ /* 0x000fca00020f0c00 */
[----:B------:R1:W-:Y:S04]  /*1c90*/  @!P1 STG.E.128 [R2.64], RZ ;  /* 0x000000ff02009986 */ /* 0x0003e8000c101d06 */
[----:B------:R1:W-:Y:S02]  /*1ca0*/  @!P0 STG.E.128 [R2.64+0x80], RZ ;  /* 0x000080ff02008986 */ /* 0x0003e4000c101d06 */
.L_x_12:
[----:B------:R-:W-:Y:S05]  /*1cb0*/  BSYNC B0 ;  /* 0x0000000000007941 */ /* 0x000fea0003800000 */
.L_x_11:
[----:B-1----:R-:W-:Y:S01]  /*1cc0*/  IMAD.WIDE.U32 R2, R251, c[0x0][0x3a8], R216 ;  /* 0x0000ea00fb027a25 */ /* 0x002fe200078e00d8 */
[----:B------:R-:W-:Y:S03]  /*1cd0*/  BSSY B0, `(.L_x_13) ;  /* 0x0000016000007945 */ /* 0x000fe60003800000 */
[----:B------:R-:W-:Y:S01]  /*1ce0*/  IMAD R0, R18, c[0x0][0x3a8], RZ ;  /* 0x0000ea0012007a24 */ /* 0x000fe200078e02ff */
[----:B------:R-:W-:Y:S01]  /*1cf0*/  IADD3 R2, P0, R10, R2, RZ ;  /* 0x000000020a027210 */ /* 0x000fe20007f1e0ff */
[----:B------:R-:W-:-:S02]  /*1d00*/  IMAD R8, R32, c[0x0][0x3c0], RZ ;  /* 0x0000f00020087a24 */ /* 0x000fc400078e02ff */
[----:B------:R-:W-:Y:S02]  /*1d10*/  IMAD R0, R251, c[0x0][0x3ac], R0 ;  /* 0x0000eb00fb007a24 */ /* 0x000fe400078e0200 */
[----:B------:R-:W-:-:S03]  /*1d20*/  IMAD R8, R35, c[0x0][0x3c4], R8 ;  /* 0x0000f10023087a24 */ /* 0x000fc600078e0208 */
[----:B------:R-:W-:-:S05]  /*1d30*/  IADD3.X R3, R11, R3, R0, P0, !PT ;  /* 0x000000030b037210 */ /* 0x000fca00007fe400 */
        /* <DEDUP_REMOVED lines=15> */
.L_x_14:
[----:B------:R-:W-:Y:S05]  /*1e30*/  BSYNC B0 ;  /* 0x0000000000007941 */ /* 0x000fea0003800000 */
.L_x_13:
[----:B------:R-:W-:Y:S05]  /*1e40*/  @P2 BRA `(.L_x_15) ;  /* 0x00004f6000002947 */ /* 0x000fea0003800000 */
[----:B------:R-:W-:-:S05]  /*1e50*/  IADD3 R0, P0, R241, 0x20, RZ ;  /* 0x00000020f1007810 */ /* 0x000fca0007f1e0ff */
        /* <DEDUP_REMOVED lines=9> */
[----:B------:R1:W-:Y:S01]  /*1ef0*/  @!P0 STG.E.128 [R2.64], RZ ;  /* 0x000000ff02008986 */ /* 0x0003e2000c101d06 */
[----:B------:R-:W-:-:S13]  /*1f00*/  ISETP.GE.AND P0, PT, R228, c[0x0][0x220], PT ;  /* 0x00008800e4007a0c */ /* 0x000fda0003f06270 */
[----:B------:R-:W-:Y:S05]  /*1f10*/  @P0 BRA `(.L_x_15) ;  /* 0x00004e9000000947 */ /* 0x000fea0003800000 */
[----:B------:R2:W-:Y:S01]  /*1f20*/  STG.E.128 [R2.64+0x80], RZ ;  /* 0x000080ff02007986 */ /* 0x0005e2000c101d06 */
[----:B------:R-:W-:Y:S05]  /*1f30*/  BRA `(.L_x_15) ;  /* 0x00004e7000007947 */ /* 0x000fea0003800000 */
.L_x_6:
[----:B------:R-:W-:Y:S01]  /*1f40*/  @P2 BAR.SYNC.DEFER_BLOCKING 0x0 ;  /* 0x0000000000002b1d */ /* 0x000fe20000010000 */
[----:B------:R-:W-:Y:S01]  /*1f50*/  IMAD R13, R243, -0x40, R227 ;  /* 0xffffffc0f30d7824 */ /* 0x000fe200078e02e3 */
[----:B------:R-:W-:Y:S01]  /*1f60*/  LEA.HI R7, R208, R208, RZ, 0x1 ;  /* 0x000000d0d0077211 */ /* 0x000fe200078f08ff */
[----:B------:R-:W-:-:S03]  /*1f70*/  IMAD.WIDE.U32 R2, R251, c[0x0][0x1a0], R216 ;  /* 0x00006800fb027a25 */ /* 0x000fc600078e00d8 */
[----:B------:R-:W-:Y:S01]  /*1f80*/  ISETP.GE.AND P6, PT, R241, R13, PT ;  /* 0x0000000df100720c */ /* 0x000fe20003fc6270 */
[----:B------:R-:W-:Y:S01]  /*1f90*/  IMAD R0, R18, c[0x0][0x1a0], RZ ;  /* 0x0000680012007a24 */ /* 0x000fe200078e02ff */
[----:B------:R-:W-:Y:S01]  /*1fa0*/  IADD3 R6, P0, R21, R2, RZ ;  /* 0x0000000215067210 */ /* 0x000fe20007f1e0ff */
[----:B------:R-:W-:Y:S01]  /*1fb0*/  BSSY B0, `(.L_x_16) ;  /* 0x0000024000007945 */ /* 0x000fe20003800000 */
[----:B------:R-:W-:Y:S01]  /*1fc0*/  LOP3.LUT R2, R7, 0xfffffffe, RZ, 0xc0, !PT ;  /* 0xfffffffe07027812 */ /* 0x000fe200078ec0ff */
[----:B------:R-:W-:-:S03]  /*1fd0*/  IMAD R0, R251, c[0x0][0x1a4], R0 ;  /* 0x00006900fb007a24 */ /* 0x000fc600078e0200 */
[----:B------:R-:W-:Y:S02]  /*1fe0*/  IADD3 R2, R208, -R2, RZ ;  /* 0x80000002d0027210 */ /* 0x000fe40007ffe0ff */
[----:B------:R-:W-:Y:S01]  /*1ff0*/  IADD3.X R7, R23, R3, R0, P0, !PT ;  /* 0x0000000317077210 */ /* 0x000fe200007fe400 */
[----:B------:R-:W-:Y:S01]  /*2000*/  IMAD R0, R24, c[0x0][0x1b8], RZ ;  /* 0x00006e0018007a24 */ /* 0x000fe200078e02ff */
[----:B------:R-:W-:-:S03]  /*2010*/  ISETP.NE.AND P0, PT, R2, 0x1, PT ;  /* 0x000000010200780c */ /* 0x000fc60003f05270 */
[C---:B------:R-:W-:Y:S02]  /*2020*/  IMAD R0, R14.reuse, c[0x0][0x1bc], R0 ;  /* 0x00006f000e007a24 */ /* 0x040fe400078e0200 */
[----:B------:R-:W-:Y:S01]  /*2030*/  IMAD.WIDE.U32 R6, R14, c[0x0][0x1b8], R6 ;  /* 0x00006e000e067a25 */ /* 0x000fe200078e0006 */
[----:B------:R1:W-:Y:S04]  /*2040*/  @P6 STS.128 [R207+0x10000], RZ ;  /* 0x010000ffcf006388 */ /* 0x0003e80000000c00 */
[----:B------:R1:W-:Y:S01]  /*2050*/  @P6 STS.128 [R207+0x12000], RZ ;  /* 0x012000ffcf006388 */ /* 0x0003e20000000c00 */
[----:B------:R-:W-:Y:S01]  /*2060*/  IADD3 R12, R7, R0, RZ ;  /* 0x00000000070c7210 */ /* 0x000fe20007ffe0ff */
[----:B------:R-:W-:Y:S05]  /*2070*/  @P6 BRA `(.L_x_17) ;  /* 0x0000017000006947 */ /* 0x000fea0003800000 */
[----:B------:R-:W-:Y:S01]  /*2080*/  ISETP.GE.AND P3, PT, R216, c[0x0][0x220], PT ;  /* 0x00008800d8007a0c */ /* 0x000fe20003f66270 */
[----:B------:R-:W-:Y:S01]  /*2090*/  IMAD R0, R28, c[0x0][0x1a0], RZ ;  /* 0x000068001c007a24 */ /* 0x000fe200078e02ff */
[----:B------:R-:W-:Y:S01]  /*20a0*/  MOV R3, R12 ;  /* 0x0000000c00037202 */ /* 0x000fe20000000f00 */
[----:B------:R-:W-:Y:S01]  /*20b0*/  IMAD.MOV.U32 R2, RZ, RZ, R6 ;  /* 0x000000ffff027224 */ /* 0x000fe200078e0006 */
[----:B------:R-:W-:Y:S01]  /*20c0*/  ISETP.GE.AND P2, PT, R228, c[0x0][0x220], PT ;  /* 0x00008800e4007a0c */ /* 0x000fe20003f46270 */
[----:B------:R-:W-:-:S02]  /*20d0*/  IMAD R0, R241, c[0x0][0x1a4], R0 ;  /* 0x00006900f1007a24 */ /* 0x000fc400078e0200 */
[----:B------:R-:W-:-:S04]  /*20e0*/  IMAD.WIDE.U32 R2, R241, c[0x0][0x1a0], R2 ;  /* 0x00006800f1027a25 */ /* 0x000fc800078e0002 */
[----:B------:R-:W-:Y:S02]  /*20f0*/  IMAD.IADD R0, R3, 0x1, R0 ;  /* 0x0000000103007824 */ /* 0x000fe400078e0200 */
[C---:B------:R-:W-:Y:S01]  /*2100*/  @!P3 LEA R8, P1, R2.reuse, c[0x0][0x170], 0x1 ;  /* 0x00005c000208ba11 */ /* 0x040fe200078208ff */
[----:B------:R2:W-:Y:S03]  /*2110*/  @P3 STS.128 [R207+0x10000], RZ ;  /* 0x010000ffcf003388 */ /* 0x0005e60000000c00 */
[----:B------:R-:W-:-:S05]  /*2120*/  @!P3 LEA.HI.X R9, R2, c[0x0][0x174], R0, 0x1, P1 ;  /* 0x00005d000209ba11 */ /* 0x000fca00008f0c00 */
[----:B------:R-:W-:Y:S01]  /*2130*/  @!PT LDS RZ, [RZ] ;  /* 0x00000000fffff984 */ /* 0x000fe20000000800 */
[----:B------:R-:W-:Y:S01]  /*2140*/  @!PT LDS RZ, [RZ] ;  /* 0x00000000fffff984 */ /* 0x000fe20000000800 */
[----:B------:R-:W-:Y:S01]  /*2150*/  @!PT LDS RZ, [RZ] ;  /* 0x00000000fffff984 */ /* 0x000fe20000000800 */
[----:B------:R2:W-:Y:S04]  /*2160*/  @!P3 LDGSTS.E.BYPASS.LTC128B.128 [R207+0x10000], [R8.64] ;  /* 0x1000000008cfbfae */ /* 0x0005e8000b901d46 */
[----:B------:R2:W-:Y:S01]  /*2170*/  @P2 STS.128 [R207+0x12000], RZ ;  /* 0x012000ffcf002388 */ /* 0x0005e20000000c00 */
[----:B------:R-:W-:Y:S05]  /*2180*/  @P2 BRA `(.L_x_17) ;  /* 0x0000006000002947 */ /* 0x000fea0003800000 */
[----:B--2---:R-:W-:-:S04]  /*2190*/  LEA R8, P1, R2, c[0x0][0x170], 0x1 ;  /* 0x00005c0002087a11 */ /* 0x004fc800078208ff */
[----:B------:R-:W-:-:S05]  /*21a0*/  LEA.HI.X R9, R2, c[0x0][0x174], R0, 0x1, P1 ;  /* 0x00005d0002097a11 */ /* 0x000fca00008f0c00 */
[----:B------:R-:W-:Y:S01]  /*21b0*/  @!PT LDS RZ, [RZ] ;  /* 0x00000000fffff984 */ /* 0x000fe20000000800 */
[----:B------:R-:W-:Y:S01]  /*21c0*/  @!PT LDS RZ, [RZ] ;  /* 0x00000000fffff984 */ /* 0x000fe20000000800 */
[----:B------:R-:W-:Y:S01]  /*21d0*/  @!PT LDS RZ, [RZ] ;  /* 0x00000000fffff984 */ /* 0x000fe20000000800 */
[----:B------:R2:W-:Y:S04]  /*21e0*/  LDGSTS.E.BYPASS.LTC128B.128 [R207+0x12000], [R8.64+0x80] ;  /* 0x1200008008cf7fae */ /* 0x0005e8000b901d46 */
.L_x_17:
[----:B------:R-:W-:Y:S05]  /*21f0*/  BSYNC B0 ;  /* 0x0000000000007941 */ /* 0x000fea0003800000 */
.L_x_16:
[----:B--2---:R-:W-:Y:S01]  /*2200*/  IADD3 R8, R241, 0x20, RZ ;  /* 0x00000020f1087810 */ /* 0x004fe20007ffe0ff */
[----:B------:R-:W-:Y:S03]  /*2210*/  BSSY B0, `(.L_x_18) ;  /* 0x000001d000007945 */ /* 0x000fe60003800000 */
[----:B------:R-:W-:-:S13]  /*2220*/  ISETP.GE.AND P5, PT, R8, R13, PT ;  /* 0x0000000d0800720c */ /* 0x000fda0003fa6270 */
[----:B------:R2:W-:Y:S04]  /*2230*/  @P5 STS.128 [R207+0x11000], RZ ;  /* 0x011000ffcf005388 */ /* 0x0005e80000000c00 */
[----:B------:R2:W-:Y:S01]  /*2240*/  @P5 STS.128 [R207+0x13000], RZ ;  /* 0x013000ffcf005388 */ /* 0x0005e20000000c00 */
[----:B------:R-:W-:Y:S05]  /*2250*/  @P5 BRA `(.L_x_19) ;  /* 0x0000018000005947 */ /* 0x000fea0003800000 */
[----:B------:R-:W-:Y:S02]  /*2260*/  IADD3 R0, P1, R241, 0x20, RZ ;  /* 0x00000020f1007810 */ /* 0x000fe40007f3e0ff */
[----:B------:R-:W-:Y:S02]  /*2270*/  ISETP.GE.AND P2, PT, R216, c[0x0][0x220], PT ;  /* 0x00008800d8007a0c */ /* 0x000fe40003f46270 */
[----:B------:R-:W-:Y:S01]  /*2280*/  MOV R7, R12 ;  /* 0x0000000c00077202 */ /* 0x000fe20000000f00 */
[----:B------:R-:W-:Y:S01]  /*2290*/  IMAD.X R2, RZ, RZ, R28, P1 ;  /* 0x000000ffff027224 */ /* 0x000fe200008e061c */
[----:B------:R-:W-:-:S03]  /*22a0*/  ISETP.GE.AND P1, PT, R228, c[0x0][0x220], PT ;  /* 0x00008800e4007a0c */ /* 0x000fc60003f26270 */
[----:B------:R-:W-:Y:S02]  /*22b0*/  IMAD R2, R2, c[0x0][0x1a0], RZ ;  /* 0x0000680002027a24 */ /* 0x000fe400078e02ff */
[----:B------:R-:W-:-:S04]  /*22c0*/  IMAD.WIDE.U32 R6, R0, c[0x0][0x1a0], R6 ;  /* 0x0000680000067a25 */ /* 0x000fc800078e0006 */
[----:B------:R-:W-:Y:S01]  /*22d0*/  IMAD R0, R0, c[0x0][0x1a4], R2 ;  /* 0x0000690000007a24 */ /* 0x000fe200078e0202 */
[----:B------:R-:W-:Y:S01]  /*22e0*/  @!P2 LEA R2, P3, R6, c[0x0][0x170], 0x1 ;  /* 0x00005c000602aa11 */ /* 0x000fe200078608ff */
[----:B------:R3:W-:Y:S02]  /*22f0*/  @P2 STS.128 [R207+0x11000], RZ ;  /* 0x011000ffcf002388 */ /* 0x0007e40000000c00 */
[----:B------:R-:W-:-:S05]  /*2300*/  IMAD.IADD R0, R7, 0x1, R0 ;  /* 0x0000000107007824 */ /* 0x000fca00078e0200 */
[----:B------:R-:W-:-:S05]  /*2310*/  @!P2 LEA.HI.X R3, R6, c[0x0][0x174], R0, 0x1, P3 ;  /* 0x00005d000603aa11 */ /* 0x000fca00018f0c00 */
[----:B------:R-:W-:Y:S01]  /*2320*/  @!PT LDS RZ, [RZ] ;  /* 0x00000000fffff984 */ /* 0x000fe20000000800 */
[----:B------:R-:W-:Y:S01]  /*2330*/  @!PT LDS RZ, [RZ] ;  /* 0x00000000fffff984 */ /* 0x000fe20000000800 */
[----:B------:R-:W-:Y:S01]  /*2340*/  @!PT LDS RZ, [RZ] ;  /* 0x00000000fffff984 */ /* 0x000fe20000000800 */
[----:B------:R3:W-:Y:S04]  /*2350*/  @!P2 LDGSTS.E.BYPASS.LTC128B.128 [R207+0x11000], [R2.64] ;  /* 0x1100000002cfafae */ /* 0x0007e8000b901d46 */
[----:B------:R3:W-:Y:S01]  /*2360*/  @P1 STS.128 [R207+0x13000], RZ ;  /* 0x013000ffcf001388 */ /* 0x0007e20000000c00 */
[----:B------:R-:W-:Y:S05]  /*2370*/  @P1 BRA `(.L_x_19) ;  /* 0x0000006000001947 */ /* 0x000fea0003800000 */
[----:B---3--:R-:W-:-:S04]  /*2380*/  LEA R2, P1, R6, c[0x0][0x170], 0x1 ;  /* 0x00005c0006027a11 */ /* 0x008fc800078208ff */
[----:B------:R-:W-:-:S05]  /*2390*/  LEA.HI.X R3, R6, c[0x0][0x174], R0, 0x1, P1 ;  /* 0x00005d0006037a11 */ /* 0x000fca00008f0c00 */
[----:B------:R-:W-:Y:S01]  /*23a0*/  @!PT LDS RZ, [RZ] ;  /* 0x00000000fffff984 */ /* 0x000fe20000000800 */
[----:B------:R-:W-:Y:S01]  /*23b0*/  @!PT LDS RZ, [RZ] ;  /* 0x00000000fffff984 */ /* 0x000fe20000000800 */
[----:B------:R-:W-:Y:S01]  /*23c0*/  @!PT LDS RZ, [RZ] ;  /* 0x00000000fffff984 */ /* 0x000fe20000000800 */
[----:B------:R3:W-:Y:S04]  /*23d0*/  LDGSTS.E.BYPASS.LTC128B.128 [R207+0x13000], [R2.64+0x80] ;  /* 0x1300008002cf7fae */ /* 0x0007e8000b901d46 */
.L_x_19:
[----:B------:R-:W-:Y:S05]  /*23e0*/  BSYNC B0 ;  /* 0x0000000000007941 */ /* 0x000fea0003800000 */
.L_x_18:
[----:B------:R-:W-:Y:S01]  /*23f0*/  IMAD R6, R208, -0x40, R20 ;  /* 0xffffffc0d0067824 */ /* 0x000fe200078e0214 */
[----:B------:R-:W0:Y:S01]  /*2400*/  LDGDEPBAR ;  /* 0x00000000000079af */ /* 0x000e220000000000 */
[----:B------:R-:W-:Y:S03]  /*2410*/  BSSY B0, `(.L_x_20) ;  /* 0x0000012000007945 */ /* 0x000fe60003800000 */
[----:B------:R-:W-:-:S13]  /*2420*/  ISETP.GE.AND P4, PT, R241, R6, PT ;  /* 0x00000006f100720c */ /* 0x000fda0003f86270 */
[----:B------:R4:W-:Y:S04]  /*2430*/  @P4 STS.128 [R207+0x8000], RZ ;  /* 0x008000ffcf004388 */ /* 0x0009e80000000c00 */
[----:B------:R4:W-:Y:S01]  /*2440*/  @P4 STS.128 [R207+0xa000], RZ ;  /* 0x00a000ffcf004388 */ /* 0x0009e20000000c00 */
[----:B------:R-:W-:Y:S05]  /*2450*/  @P4 BRA `(.L_x_21) ;  /* 0x000000d000004947 */ /* 0x000fea0003800000 */
[----:B------:R-:W-:Y:S02]  /*2460*/  ISETP.GE.AND P2, PT, R216, c[0x0][0x220], PT ;  /* 0x00008800d8007a0c */ /* 0x000fe40003f46270 */
[----:B------:R-:W-:-:S11]  /*2470*/  ISETP.GE.AND P1, PT, R228, c[0x0][0x220], PT ;  /* 0x00008800e4007a0c */ /* 0x000fd60003f26270 */
[----:B------:R1:W-:Y:S04]  /*2480*/  @P2 STS.128 [R207+0x8000], RZ ;  /* 0x008000ffcf002388 */ /* 0x0003e80000000c00 */
[----:B------:R-:W-:Y:S01]  /*2490*/  @!PT LDS RZ, [RZ] ;  /* 0x00000000fffff984 */ /* 0x000fe20000000800 */
[----:B------:R-:W-:Y:S01]  /*24a0*/  @!PT LDS RZ, [RZ] ;  /* 0x00000000fffff984 */ /* 0x000fe20000000800 */
[----:B------:R-:W-:Y:S01]  /*24b0*/  @!PT LDS RZ, [RZ] ;  /* 0x00000000fffff984 */ /* 0x000fe20000000800 */
[----:B------:R1:W-:Y:S04]  /*24c0*/  @!P2 LDGSTS.E.BYPASS.LTC128B.128 [R207+0x8000], [R210.64] ;  /* 0x08000000d2cfafae */ /* 0x0003e8000b901d46 */
[----:B------:R1:W-:Y:S01]  /*24d0*/  @P1 STS.128 [R207+0xa000], RZ ;  /* 0x00a000ffcf001388 */ /* 0x0003e20000000c00 */
[----:B------:R-:W-:Y:S05]  /*24e0*/  @P1 BRA `(.L_x_21) ;  /* 0x0000004000001947 */ /* 0x000fea0003800000 */
[----:B------:R-:W-:Y:S01]  /*24f0*/  @!PT LDS RZ, [RZ] ;  /* 0x00000000fffff984 */ /* 0x000fe20000000800 */
[----:B------:R-:W-:Y:S01]  /*2500*/  @!PT LDS RZ, [RZ] ;  /* 0x00000000fffff984 */ /* 0x000fe20000000800 */
[----:B------:R-:W-:Y:S01]  /*2510*/  @!PT LDS RZ, [RZ] ;  /* 0x00000000fffff984 */ /* 0x000fe20000000800 */
[----:B------:R1:W-:Y:S02]  /*2520*/  LDGSTS.E.BYPASS.LTC128B.128 [R207+0xa000], [R210.64+0x80] ;  /* 0x0a000080d2cf7fae */ /* 0x0003e4000b901d46 */
.L_x_21:
[----:B------:R-:W-:Y:S05]  /*2530*/  BSYNC B0 ;  /* 0x0000000000007941 */ /* 0x000fea0003800000 */
.L_x_20:
[----:B------:R-:W-:Y:S01]  /*2540*/  ISETP.GE.AND P3, PT, R8, R6, PT ;  /* 0x000000060800720c */ /* 0x000fe20003f66270 */
[----:B------:R-:W-:-:S12]  /*2550*/  BSSY B0, `(.L_x_22) ;  /* 0x000001b000007945 */ /* 0x000fd80003800000 */
[----:B------:R1:W-:Y:S04]  /*2560*/  @P3 STS.128 [R207+0x9000], RZ ;  /* 0x009000ffcf003388 */ /* 0x0003e80000000c00 */
[----:B------:R1:W-:Y:S01]  /*2570*/  @P3 STS.128 [R207+0xb000], RZ ;  /* 0x00b000ffcf003388 */ /* 0x0003e20000000c00 */
[----:B------:R-:W-:Y:S05]  /*2580*/  @P3 BRA `(.L_x_23) ;  /* 0x0000017000003947 */ /* 0x000fea0003800000 */
[----:B------:R-:W-:-:S13]  /*2590*/  ISETP.GE.AND P2, PT, R216, c[0x0][0x220], PT ;  /* 0x00008800d8007a0c */ /* 0x000fda0003f46270 */
[----:B------:R-:W-:Y:S01]  /*25a0*/  @!P2 IMAD.MOV.U32 R0, RZ, RZ, c[0x0][0x370] ;  /* 0x0000dc00ff00a624 */ /* 0x000fe200078e00ff */
[----:B------:R1:W-:Y:S01]  /*25b0*/  @P2 STS.128 [R207+0x9000], RZ ;  /* 0x009000ffcf002388 */ /* 0x0003e20000000c00 */
[----:B---3--:R-:W-:-:S03]  /*25c0*/  @!P2 IMAD.MOV.U32 R3, RZ, RZ, c[0x0][0x374] ;  /* 0x0000dd00ff03a624 */ /* 0x008fc600078e00ff */
[----:B------:R-:W-:-:S04]  /*25d0*/  @!P2 LEA R2, P1, R0, R210, 0x6 ;  /* 0x000000d20002a211 */ /* 0x000fc800078230ff */
[----:B------:R-:W-:Y:S02]  /*25e0*/  @!P2 LEA.HI.X R3, R0, R211, R3, 0x6, P1 ;  /* 0x000000d30003a211 */ /* 0x000fe400008f3403 */
[----:B------:R-:W-:-:S03]  /*25f0*/  ISETP.GE.AND P1, PT, R228, c[0x0][0x220], PT ;  /* 0x00008800e4007a0c */ /* 0x000fc60003f26270 */
[----:B------:R-:W-:Y:S01]  /*2600*/  @!PT LDS RZ, [RZ] ;  /* 0x00000000fffff984 */ /* 0x000fe20000000800 */
[----:B------:R-:W-:Y:S01]  /*2610*/  @!PT LDS RZ, [RZ] ;  /* 0x00000000fffff984 */ /* 0x000fe20000000800 */
[----:B------:R-:W-:Y:S01]  /*2620*/  @!PT LDS RZ, [RZ] ;  /* 0x00000000fffff984 */ /* 0x000fe20000000800 */
[----:B------:R1:W-:Y:S10]  /*2630*/  @!P2 LDGSTS.E.BYPASS.LTC128B.128 [R207+0x9000], [R2.64] ;  /* 0x0900000002cfafae */ /* 0x0003f4000b901d46 */
[----:B------:R1:W-:Y:S01]  /*2640*/  @P1 STS.128 [R207+0xb000], RZ ;  /* 0x00b000ffcf001388 */ /* 0x0003e20000000c00 */
[----:B------:R-:W-:Y:S05]  /*2650*/  @P1 BRA `(.L_x_23) ;  /* 0x000000a000001947 */ /* 0x000fea0003800000 */
[----:B------:R-:W-:Y:S02]  /*2660*/  IMAD.MOV.U32 R0, RZ, RZ, c[0x0][0x370] ;  /* 0x0000dc00ff007624 */ /* 0x000fe400078e00ff */
[----:B-1----:R-:W-:-:S03]  /*2670*/  IMAD.MOV.U32 R2, RZ, RZ, c[0x0][0x374] ;  /* 0x0000dd00ff027624 */ /* 0x002fc600078e00ff */
[----:B------:R-:W-:-:S04]  /*2680*/  LEA R4, P1, R0, R4, 0x5 ;  /* 0x0000000400047211 */ /* 0x000fc800078228ff */
[----:B------:R-:W-:Y:S02]  /*2690*/  LEA.HI.X R0, R0, R15, R2, 0x5, P1 ;  /* 0x0000000f00007211 */ /* 0x000fe400008f2c02 */
[----:B------:R-:W-:-:S04]  /*26a0*/  LEA R2, P1, R4, c[0x0][0x330], 0x1 ;  /* 0x0000cc0004027a11 */ /* 0x000fc800078208ff */
[----:B------:R-:W-:-:S05]  /*26b0*/  LEA.HI.X R3, R4, c[0x0][0x334], R0, 0x1, P1 ;  /* 0x0000cd0004037a11 */ /* 0x000fca00008f0c00 */
[----:B------:R-:W-:Y:S01]  /*26c0*/  @!PT LDS RZ, [RZ] ;  /* 0x00000000fffff984 */ /* 0x000fe20000000800 */
[----:B------:R-:W-:Y:S01]  /*26d0*/  @!PT LDS RZ, [RZ] ;  /* 0x00000000fffff984 */ /* 0x000fe20000000800 */
[----:B------:R-:W-:Y:S01]  /*26e0*/  @!PT LDS RZ, [RZ] ;  /* 0x00000000fffff984 */ /* 0x000fe20000000800 */
[----:B------:R1:W-:Y:S04]  /*26f0*/  LDGSTS.E.BYPASS.LTC128B.128 [R207+0xb000], [R2.64+0x80] ;  /* 0x0b00008002cf7fae */ /* 0x0003e8000b901d46 */
.L_x_23:
[----:B------:R-:W-:Y:S05]  /*2700*/  BSYNC B0 ;  /* 0x0000000000007941 */ /* 0x000fea0003800000 */
.L_x_22:
[----:B-1-3--:R-:W3:Y:S01]  /*2710*/  LDL R2, [R1+0x14] ;  /* 0x0000140001027983 */ /* 0x00aee20000100800 */
[----:B------:R-:W-:Y:S01]  /*2720*/  BSSY B0, `(.L_x_24) ;  /* 0x0000021000007945 */ /* 0x000fe20003800000 */
[----:B---3--:R-:W-:-:S04]  /*2730*/  IADD3 R0, R2, 0x2000, RZ ;  /* 0x0000200002007810 */ /* 0x008fc80007ffe0ff */
[----:B------:R-:W-:-:S05]  /*2740*/  SEL R0, R0, R2, !P0 ;  /* 0x0000000200007207 */ /* 0x000fca0004000000 */
[----:B------:R-:W-:Y:S01]  /*2750*/  IMAD.SHL.U32 R206, R0, 0x2, RZ ;  /* 0x0000000200ce7824 */ /* 0x000fe200078e00ff */
[----:B------:R-:W-:Y:S05]  /*2760*/  @!P4 BRA `(.L_x_25) ;  /* 0x000000900000c947 */ /* 0x000fea0003800000 */
[----:B------:R1:W-:Y:S04]  /*2770*/  STS [R206], RZ ;  /* 0x000000ffce007388 */ /* 0x0003e80000000800 */
[----:B------:R1:W-:Y:S04]  /*2780*/  STS [R206+0x4], RZ ;  /* 0x000004ffce007388 */ /* 0x0003e80000000800 */
[----:B------:R1:W-:Y:S04]  /*2790*/  STS [R206+0x8], RZ ;  /* 0x000008ffce007388 */ /* 0x0003e80000000800 */
[----:B------:R1:W-:Y:S04]  /*27a0*/  STS [R206+0xc], RZ ;  /* 0x00000cffce007388 */ /* 0x0003e80000000800 */
[----:B------:R1:W-:Y:S04]  /*27b0*/  STS [R206+0x2000], RZ ;  /* 0x002000ffce007388 */ /* 0x0003e80000000800 */
[----:B------:R1:W-:Y:S04]  /*27c0*/  STS [R206+0x2004], RZ ;  /* 0x002004ffce007388 */ /* 0x0003e80000000800 */
[----:B------:R1:W-:Y:S04]  /*27d0*/  STS [R206+0x2008], RZ ;  /* 0x002008ffce007388 */ /* 0x0003e80000000800 */
[----:B------:R1:W-:Y:S01]  /*27e0*/  STS [R206+0x200c], RZ ;  /* 0x00200cffce007388 */ /* 0x0003e20000000800 */
[----:B------:R-:W-:Y:S05]  /*27f0*/  BRA `(.L_x_26) ;  /* 0x0000013000007947 */ /* 0x000fea0003800000 */
.L_x_25:
[----:B------:R-:W-:Y:S02]  /*2800*/  ISETP.GE.AND P2, PT, R216, c[0x0][0x220], PT ;  /* 0x00008800d8007a0c */ /* 0x000fe40003f46270 */
[----:B------:R-:W-:-:S11]  /*2810*/  ISETP.GE.AND P1, PT, R228, c[0x0][0x220], PT ;  /* 0x00008800e4007a0c */ /* 0x000fd60003f26270 */
[----:B------:R1:W-:Y:S04]  /*2820*/  @P2 STS [R206], RZ ;  /* 0x000000ffce002388 */ /* 0x0003e80000000800 */
[----:B------:R1:W-:Y:S04]  /*2830*/  @P2 STS [R206+0x4], RZ ;  /* 0x000004ffce002388 */ /* 0x0003e80000000800 */
[----:B------:R1:W-:Y:S04]  /*2840*/  @P2 STS [R206+0x8], RZ ;  /* 0x000008ffce002388 */ /* 0x0003e80000000800 */
[----:B------:R1:W-:Y:S04]  /*2850*/  @P2 STS [R206+0xc], RZ ;  /* 0x00000cffce002388 */ /* 0x0003e80000000800 */
[----:B------:R-:W-:Y:S01]  /*2860*/  @!PT LDS RZ, [RZ] ;  /* 0x00000000fffff984 */ /* 0x000fe20000000800 */
[----:B------:R-:W-:Y:S01]  /*2870*/  @!PT LDS RZ, [RZ] ;  /* 0x00000000fffff984 */ /* 0x000fe20000000800 */
[----:B------:R-:W-:Y:S01]  /*2880*/  @!PT LDS RZ, [RZ] ;  /* 0x00000000fffff984 */ /* 0x000fe20000000800 */
[----:B------:R1:W-:Y:S04]  /*2890*/  @!P2 LDGSTS.E.BYPASS.LTC128B.128 [R206], [R212.64] ;  /* 0x00000000d4ceafae */ /* 0x0003e8000b901d46 */
[----:B------:R1:W-:Y:S04]  /*28a0*/  @P1 STS [R206+0x2000], RZ ;  /* 0x002000ffce001388 */ /* 0x0003e80000000800 */
[----:B------:R1:W-:Y:S04]  /*28b0*/  @P1 STS [R206+0x2004], RZ ;  /* 0x002004ffce001388 */ /* 0x0003e80000000800 */
[----:B------:R1:W-:Y:S04]  /*28c0*/  @P1 STS [R206+0x2008], RZ ;  /* 0x002008ffce001388 */ /* 0x0003e80000000800 */
[----:B------:R1:W-:Y:S01]  /*28d0*/  @P1 STS [R206+0x200c], RZ ;  /* 0x00200cffce001388 */ /* 0x0003e20000000800 */
[----:B------:R-:W-:Y:S05]  /*28e0*/  @P1 BRA `(.L_x_26) ;  /* 0x0000004000001947 */ /* 0x000fea0003800000 */
[----:B------:R-:W-:Y:S01]  /*28f0*/  @!PT LDS RZ, [RZ] ;  /* 0x00000000fffff984 */ /* 0x000fe20000000800 */
[----:B------:R-:W-:Y:S01]  /*2900*/  @!PT LDS RZ, [RZ] ;  /* 0x00000000fffff984 */ /* 0x000fe20000000800 */
[----:B------:R-:W-:Y:S01]  /*2910*/  @!PT LDS RZ, [RZ] ;  /* 0x00000000fffff984 */ /* 0x000fe20000000800 */
[----:B------:R3:W-:Y:S02]  /*2920*/  LDGSTS.E.BYPASS.LTC128B.128 [R206+0x2000], [R212.64+0x80] ;  /* 0x02000080d4ce7fae */ /* 0x0007e4000b901d46 */
.L_x_26:
[----:B------:R-:W-:Y:S05]  /*2930*/  BSYNC B0 ;  /* 0x0000000000007941 */ /* 0x000fea0003800000 */
.L_x_24:
[----:B------:R-:W-:Y:S01]  /*2940*/  MOV R201, 0x20 ;  /* 0x0000002000c97802 */ /* 0x000fe20000000f00 */
[----:B------:R-:W-:Y:S04]  /*2950*/  BSSY B0, `(.L_x_27) ;  /* 0x0000028000007945 */ /* 0x000fe80003800000 */
[----:B------:R-:W-:-:S02]  /*2960*/  IMAD R7, R201, c[0x0][0x194], RZ ;  /* 0x00006500c9077a24 */ /* 0x000fc400078e02ff */
[----:B------:R-:W-:Y:S01]  /*2970*/  IMAD.WIDE.U32 R4, R201, c[0x0][0x190], RZ ;  /* 0x00006400c9047a25 */ /* 0x000fe200078e00ff */
[----:B------:R-:W-:Y:S05]  /*2980*/  @!P3 BRA `(.L_x_28) ;  /* 0x000000900000b947 */ /* 0x000fea0003800000 */
[----:B------:R1:W-:Y:S04]  /*2990*/  STS [R206+0x1000], RZ ;  /* 0x001000ffce007388 */ /* 0x0003e80000000800 */
        /* <DEDUP_REMOVED lines=8> */
.L_x_28:
[----:B------:R-:W-:Y:S02]  /*2a20*/  ISETP.GE.AND P2, PT, R216, c[0x0][0x220], PT ;  /* 0x00008800d8007a0c */ /* 0x000fe40003f46270 */
[----:B------:R-:W-:-:S11]  /*2a30*/  ISETP.GE.AND P1, PT, R228, c[0x0][0x220], PT ;  /* 0x00008800e4007a0c */ /* 0x000fd60003f26270 */
[----:B------:R-:W-:Y:S01]  /*2a40*/  @!P2 IMAD.MOV.U32 R0, RZ, RZ, c[0x0][0x190] ;  /* 0x00006400ff00a624 */ /* 0x000fe200078e00ff */
[----:B------:R1:W-:Y:S01]  /*2a50*/  @P2 STS [R206+0x1000], RZ ;  /* 0x001000ffce002388 */ /* 0x0003e20000000800 */
[----:B------:R-:W-:-:S03]  /*2a60*/  @!P2 IMAD.MOV.U32 R3, RZ, RZ, c[0x0][0x194] ;  /* 0x00006500ff03a624 */ /* 0x000fc600078e00ff */
[C---:B------:R-:W-:Y:S01]  /*2a70*/  @!P2 LEA R2, P3, R0.reuse, R212, 0x6 ;  /* 0x000000d40002a211 */ /* 0x040fe200078630ff */
[----:B------:R1:W-:Y:S03]  /*2a80*/  @P2 STS [R206+0x1004], RZ ;  /* 0x001004ffce002388 */ /* 0x0003e60000000800 */
[----:B------:R-:W-:Y:S01]  /*2a90*/  @!P2 LEA.HI.X R3, R0, R213, R3, 0x6, P3 ;  /* 0x000000d50003a211 */ /* 0x000fe200018f3403 */
[----:B------:R1:W-:Y:S04]  /*2aa0*/  @P2 STS [R206+0x1008], RZ ;  /* 0x001008ffce002388 */ /* 0x0003e80000000800 */
[----:B------:R1:W-:Y:S04]  /*2ab0*/  @P2 STS [R206+0x100c], RZ ;  /* 0x00100cffce002388 */ /* 0x0003e80000000800 */
[----:B------:R-:W-:Y:S01]  /*2ac0*/  @!PT LDS RZ, [RZ] ;  /* 0x00000000fffff984 */ /* 0x000fe20000000800 */
[----:B------:R-:W-:Y:S01]  /*2ad0*/  @!PT LDS RZ, [RZ] ;  /* 0x00000000fffff984 */ /* 0x000fe20000000800 */
[----:B------:R-:W-:Y:S01]  /*2ae0*/  @!PT LDS RZ, [RZ] ;  /* 0x00000000fffff984 */ /* 0x000fe20000000800 */
[----:B------:R5:W-:Y:S01]  /*2af0*/  @!P2 LDGSTS.E.BYPASS.LTC128B.128 [R206+0x1000], [R2.64] ;  /* 0x0100000002ceafae */ /* 0x000be2000b901d46 */
[----:B------:R-:W-:-:S03]  /*2b00*/  IADD3 R0, P2, R10, R4, RZ ;  /* 0x000000040a007210 */ /* 0x000fc60007f5e0ff */
[----:B------:R1:W-:Y:S04]  /*2b10*/  @P1 STS [R206+0x3000], RZ ;  /* 0x003000ffce001388 */ /* 0x0003e80000000800 */
[----:B------:R1:W-:Y:S04]  /*2b20*/  @P1 STS [R206+0x3004], RZ ;  /* 0x003004ffce001388 */ /* 0x0003e80000000800 */
[----:B------:R1:W-:Y:S04]  /*2b30*/  @P1 STS [R206+0x3008], RZ ;  /* 0x003008ffce001388 */ /* 0x0003e80000000800 */
[----:B------:R1:W-:Y:S01]  /*2b40*/  @P1 STS [R206+0x300c], RZ ;  /* 0x00300cffce001388 */ /* 0x0003e20000000800 */
[----:B-----5:R-:W-:Y:S01]  /*2b50*/  IADD3.X R3, R16, R5, R7, P2, !PT ;  /* 0x0000000510037210 */ /* 0x020fe200017fe407 */
[----:B------:R-:W-:Y:S05]  /*2b60*/  @P1 BRA `(.L_x_29) ;  /* 0x0000006000001947 */ /* 0x000fea0003800000 */
[----:B------:R-:W-:-:S04]  /*2b70*/  LEA R2, P1, R0, c[0x0][0x160], 0x1 ;  /* 0x0000580000027a11 */ /* 0x000fc800078208ff */
[----:B------:R-:W-:-:S05]  /*2b80*/  LEA.HI.X R3, R0, c[0x0][0x164], R3, 0x1, P1 ;  /* 0x0000590000037a11 */ /* 0x000fca00008f0c03 */
[----:B------:R-:W-:Y:S01]  /*2b90*/  @!PT LDS RZ, [RZ] ;  /* 0x00000000fffff984 */ /* 0x000fe20000000800 */
[----:B------:R-:W-:Y:S01]  /*2ba0*/  @!PT LDS RZ, [RZ] ;  /* 0x00000000fffff984 */ /* 0x000fe20000000800 */
[----:B------:R-:W-:Y:S01]  /*2bb0*/  @!PT LDS RZ, [RZ] ;  /* 0x00000000fffff984 */ /* 0x000fe20000000800 */
[----:B------:R1:W-:Y:S04]  /*2bc0*/  LDGSTS.E.BYPASS.LTC128B.128 [R206+0x3000], [R2.64+0x80] ;  /* 0x0300008002ce7fae */ /* 0x0003e8000b901d46 */
.L_x_29:
[----:B------:R-:W-:Y:S05]  /*2bd0*/  BSYNC B0 ;  /* 0x0000000000007941 */ /* 0x000fea0003800000 */
.L_x_27:
[----:B-1----:R-:W-:Y:S01]  /*2be0*/  SHF.R.S32.HI R2, RZ, 0x1f, R19 ;  /* 0x0000001fff027819 */ /* 0x002fe20000011413 */
[----:B------:R-:W-:Y:S01]  /*2bf0*/  IMAD.MOV.U32 R215, RZ, RZ, 0x7f800000 ;  /* 0x7f800000ffd77424 */ /* 0x000fe200078e00ff */
[----:B------:R-:W-:Y:S01]  /*2c00*/  SHF.R.S32.HI R0, RZ, 0x1f, R34 ;  /* 0x0000001fff007819 */ /* 0x000fe20000011422 */
[----:B------:R-:W-:Y:S01]  /*2c10*/  IMAD.MOV.U32 R218, RZ, RZ, 0x7f800000 ;  /* 0x7f800000ffda7424 */ /* 0x000fe200078e00ff */
[----:B------:R-:W-:Y:S02]  /*2c20*/  LEA.HI R2, R2, R17, RZ, 0x2 ;  /* 0x0000001102027211 */ /* 0x000fe400078f10ff */
[----:B------:R-:W-:Y:S02]  /*2c30*/  LEA.HI R0, R0, R34, RZ, 0x2 ;  /* 0x0000002200007211 */ /* 0x000fe400078f10ff */
[----:B------:R-:W-:Y:S02]  /*2c40*/  LOP3.LUT R2, R2, 0xfffffffc, RZ, 0xc0, !PT ;  /* 0xfffffffc02027812 */ /* 0x000fe400078ec0ff */
[----:B------:R-:W-:-:S03]  /*2c50*/  SHF.R.S32.HI R0, RZ, 0x2, R0 ;  /* 0x00000002ff007819 */ /* 0x000fc60000011400 */
[----:B------:R-:W-:-:S04]  /*2c60*/  IMAD.IADD R2, R17, 0x1, -R2 ;  /* 0x0000000111027824 */ /* 0x000fc800078e0a02 */
[----:B------:R-:W-:-:S04]  /*2c70*/  IMAD R0, R2, 0x10, R0 ;  /* 0x0000001002007824 */ /* 0x000fc800078e0200 */
[C---:B------:R-:W-:Y:S01]  /*2c80*/  IMAD.SHL.U32 R239, R0.reuse, 0x4, RZ ;  /* 0x0000000400ef7824 */ /* 0x040fe200078e00ff */
[C---:B------:R-:W-:Y:S02]  /*2c90*/  IADD3 R3, R0.reuse, 0x8, RZ ;  /* 0x0000000800037810 */ /* 0x040fe40007ffe0ff */
[----:B------:R-:W-:Y:S02]  /*2ca0*/  SHF.R.S32.HI R2, RZ, 0x1f, R0 ;  /* 0x0000001fff027819 */ /* 0x000fe40000011400 */
[CC--:B------:R-:W-:Y:S02]  /*2cb0*/  ISETP.GE.AND P3, PT, R0.reuse, R6.reuse, PT ;  /* 0x000000060000720c */ /* 0x0c0fe40003f66270 */
[----:B------:R-:W-:Y:S02]  /*2cc0*/  ISETP.GE.AND P2, PT, R3, R6, PT ;  /* 0x000000060300720c */ /* 0x000fe40003f46270 */
[----:B------:R-:W-:Y:S02]  /*2cd0*/  SHF.L.U64.HI R238, R0, 0x2, R2 ;  /* 0x0000000200ee7819 */ /* 0x000fe40000010202 */
[----:B------:R-:W-:Y:S01]  /*2ce0*/  IADD3 R2, P1, R239, R226, RZ ;  /* 0x000000e2ef027210 */ /* 0x000fe20007f3e0ff */
[----:B------:R1:W-:Y:S04]  /*2cf0*/  @P6 STS.128 [R207+0xc000], RZ ;  /* 0x00c000ffcf006388 */ /* 0x0003e80000000c00 */
[----:B------:R-:W-:Y:S01]  /*2d00*/  IMAD.X R3, R238, 0x1, R225, P1 ;  /* 0x00000001ee037824 */ /* 0x000fe200008e06e1 */
[----:B------:R1:W-:Y:S01]  /*2d10*/  @P6 STS.128 [R207+0xe000], RZ ;  /* 0x00e000ffcf006388 */ /* 0x0003e20000000c00 */
[----:B------:R-:W-:-:S03]  /*2d20*/  IMAD R4, R18, c[0x0][0x198], RZ ;  /* 0x0000660012047a24 */ /* 0x000fc600078e02ff */
[----:B------:R2:W5:Y:S04]  /*2d30*/  @!P3 LDG.E R215, [R2.64] ;  /* 0x0000000602d7b981 */ /* 0x000568000c1e1900 */
[----:B------:R2:W5:Y:S01]  /*2d40*/  @!P2 LDG.E R218, [R2.64+0x20] ;  /* 0x0000200602daa981 */ /* 0x000562000c1e1900 */
[C---:B------:R-:W-:Y:S01]  /*2d50*/  IMAD R5, R251.reuse, c[0x0][0x19c], R4 ;  /* 0x00006700fb057a24 */ /* 0x040fe200078e0204 */
[----:B------:R-:W-:Y:S01]  /*2d60*/  BSSY B0, `(.L_x_30) ;  /* 0x0000020000007945 */ /* 0x000fe20003800000 */
[----:B--2---:R-:W-:-:S05]  /*2d70*/  IMAD.WIDE.U32 R2, R251, c[0x0][0x198], R216 ;  /* 0x00006600fb027a25 */ /* 0x004fca00078e00d8 */
[----:B------:R-:W-:Y:S01]  /*2d80*/  IADD3 R4, P1, R26, R2, RZ ;  /* 0x000000021a047210 */ /* 0x000fe20007f3e0ff */
[----:B------:R-:W-:-:S03]  /*2d90*/  IMAD R2, R24, c[0x0][0x1b0], RZ ;  /* 0x00006c0018027a24 */ /* 0x000fc600078e02ff */
[----:B------:R-:W-:Y:S01]  /*2da0*/  IADD3.X R5, R27, R3, R5, P1, !PT ;  /* 0x000000031b057210 */ /* 0x000fe20000ffe405 */
[----:B------:R-:W-:-:S04]  /*2db0*/  IMAD R2, R14, c[0x0][0x1b4], R2 ;  /* 0x00006d000e027a24 */ /* 0x000fc800078e0202 */
[----:B------:R-:W-:-:S04]  /*2dc0*/  IMAD.WIDE.U32 R4, R14, c[0x0][0x1b0], R4 ;  /* 0x00006c000e047a25 */ /* 0x000fc800078e0004 */
[----:B------:R-:W-:Y:S01]  /*2dd0*/  IMAD.IADD R9, R5, 0x1, R2 ;  /* 0x0000000105097824 */ /* 0x000fe200078e0202 */
[----:B------:R-:W-:Y:S05]  /*2de0*/  @P6 BRA `(.L_x_31) ;  /* 0x0000017000006947 */ /* 0x000fea0003800000 */
[----:B-1----:R-:W-:Y:S01]  /*2df0*/  ISETP.GE.AND P2, PT, R216, c[0x0][0x220], PT ;  /* 0x00008800d8007a0c */ /* 0x002fe20003f46270 */
[----:B------:R-:W-:Y:S01]  /*2e00*/  IMAD R8, R28, c[0x0][0x198], RZ ;  /* 0x000066001c087a24 */ /* 0x000fe200078e02ff */
[----:B------:R-:W-:Y:S01]  /*2e10*/  MOV R3, R9 ;  /* 0x0000000900037202 */ /* 0x000fe20000000f00 */
[----:B------:R-:W-:Y:S01]  /*2e20*/  IMAD.MOV.U32 R2, RZ, RZ, R4 ;  /* 0x000000ffff027224 */ /* 0x000fe200078e0004 */
[----:B------:R-:W-:Y:S01]  /*2e30*/  ISETP.GE.AND P1, PT, R228, c[0x0][0x220], PT ;  /* 0x00008800e4007a0c */ /* 0x000fe20003f26270 */
[C---:B------:R-:W-:Y:S02]  /*2e40*/  IMAD R8, R241.reuse, c[0x0][0x19c], R8 ;  /* 0x00006700f1087a24 */ /* 0x040fe400078e0208 */
        /* <DEDUP_REMOVED lines=11> */
[----:B-1----:R-:W-:-:S04]  /*2f00*/  LEA R6, P1, R2, c[0x0][0x168], 0x1 ;  /* 0x00005a0002067a11 */ /* 0x002fc800078208ff */
[----:B------:R-:W-:-:S05]  /*2f10*/  LEA.HI.X R7, R2, c[0x0][0x16c], R8, 0x1, P1 ;  /* 0x00005b0002077a11 */ /* 0x000fca00008f0c08 */
[----:B------:R-:W-:Y:S01]  /*2f20*/  @!PT LDS RZ, [RZ] ;  /* 0x00000000fffff984 */ /* 0x000fe20000000800 */
[----:B------:R-:W-:Y:S01]  /*2f30*/  @!PT LDS RZ, [RZ] ;  /* 0x00000000fffff984 */ /* 0x000fe20000000800 */
[----:B------:R-:W-:Y:S01]  /*2f40*/  @!PT LDS RZ, [RZ] ;  /* 0x00000000fffff984 */ /* 0x000fe20000000800 */
[----:B------:R1:W-:Y:S04]  /*2f50*/  LDGSTS.E.BYPASS.LTC128B.128 [R207+0xe000], [R6.64+0x80] ;  /* 0x0e00008006cf7fae */ /* 0x0003e8000b901d46 */
.L_x_31:
[----:B-1----:R-:W-:Y:S05]  /*2f60*/  BSYNC B0 ;  /* 0x0000000000007941 */ /* 0x002fea0003800000 */
.L_x_30:
[----:B------:R1:W-:Y:S01]  /*2f70*/  @P5 STS.128 [R207+0xd000], RZ ;  /* 0x00d000ffcf005388 */ /* 0x0003e20000000c00 */
[----:B------:R-:W-:Y:S03]  /*2f80*/  BSSY B0, `(.L_x_32) ;  /* 0x000001b000007945 */ /* 0x000fe60003800000 */
        /* <DEDUP_REMOVED lines=26> */
.L_x_33:
[----:B------:R-:W-:Y:S05]  /*3130*/  BSYNC B0 ;  /* 0x0000000000007941 */ /* 0x000fea0003800000 */
.L_x_32:
[----:B------:R-:W0:Y:S01]  /*3140*/  LDGDEPBAR ;  /* 0x00000000000079af */ /* 0x000e220000000000 */
[CC--:B------:R-:W-:Y:S01]  /*3150*/  LEA.HI R4, R30.reuse, R31.reuse, RZ, 0x3 ;  /* 0x0000001f1e047211 */ /* 0x0c0fe200078f18ff */
[----:B------:R-:W-:Y:S01]  /*3160*/  IMAD.MOV.U32 R164, RZ, RZ, 0x20 ;  /* 0x00000020ffa47424 */ /* 0x000fe200078e00ff */
[----:B--2---:R-:W-:Y:S01]  /*3170*/  LEA.HI R2, R30, R31, RZ, 0x4 ;  /* 0x0000001f1e027211 */ /* 0x004fe200078f20ff */
[----:B------:R-:W-:Y:S01]  /*3180*/  IMAD.SHL.U32 R193, R203, 0x2, RZ ;  /* 0x00000002cbc17824 */ /* 0x000fe200078e00ff */
[----:B------:R-:W-:Y:S01]  /*3190*/  LOP3.LUT R4, R4, 0xfffffff8, RZ, 0xc0, !PT ;  /* 0xfffffff804047812 */ /* 0x000fe200078ec0ff */
[----:B------:R-:W-:Y:S01]  /*31a0*/  IMAD.MOV.U32 R209, RZ, RZ, R206 ;  /* 0x000000ffffd17224 */ /* 0x000fe200078e00ce */
[----:B------:R-:W-:Y:S01]  /*31b0*/  LOP3.LUT R2, R2, 0xfffffff0, RZ, 0xc0, !PT ;  /* 0xfffffff002027812 */ /* 0x000fe200078ec0ff */
[----:B------:R-:W-:Y:S01]  /*31c0*/  CS2R R94, SRZ ;  /* 0x00000000005e7805 */ /* 0x000fe2000001ff00 */
[----:B------:R-:W-:Y:S01]  /*31d0*/  IADD3 R0, R0, 0x1, RZ ;  /* 0x0000000100007810 */ /* 0x000fe20007ffe0ff */
[C---:B------:R-:W-:Y:S01]  /*31e0*/  IMAD.IADD R4, R31.reuse, 0x1, -R4 ;  /* 0x000000011f047824 */ /* 0x040fe200078e0a04 */
[----:B------:R-:W-:Y:S01]  /*31f0*/  MOV R192, 0x40 ;  /* 0x0000004000c07802 */ /* 0x000fe20000000f00 */
[----:B------:R-:W-:Y:S01]  /*3200*/  IMAD.IADD R2, R31, 0x1, -R2 ;  /* 0x000000011f027824 */ /* 0x000fe200078e0a02 */
[----:B------:R-:W-:Y:S01]  /*3210*/  IADD3 R246, R227, R0, -R20 ;  /* 0x00000000e3f67210 */ /* 0x000fe20007ffe814 */
[----:B------:R-:W-:Y:S01]  /*3220*/  CS2R R92, SRZ ;  /* 0x00000000005c7805 */ /* 0x000fe2000001ff00 */
[----:B------:R-:W-:Y:S01]  /*3230*/  LOP3.LUT P3, RZ, R4, 0x2, RZ, 0xc0, !PT ;  /* 0x0000000204ff7812 */ /* 0x000fe2000786c0ff */
[----:B------:R-:W-:Y:S01]  /*3240*/  CS2R R98, SRZ ;  /* 0x0000000000627805 */ /* 0x000fe2000001ff00 */
[----:B------:R-:W-:Y:S01]  /*3250*/  SHF.R.S32.HI R3, RZ, 0x1f, R2 ;  /* 0x0000001fff037819 */ /* 0x000fe20000011402 */
[----:B------:R-:W-:Y:S01]  /*3260*/  CS2R R96, SRZ ;  /* 0x0000000000607805 */ /* 0x000fe2000001ff00 */
[----:B------:R-:W-:Y:S01]  /*3270*/  SEL R164, R164, 0xffffffe0, !P3 ;  /* 0xffffffe0a4a47807 */ /* 0x000fe20005800000 */
[----:B------:R-:W-:Y:S01]  /*3280*/  CS2R R90, SRZ ;  /* 0x00000000005a7805 */ /* 0x000fe2000001ff00 */
[----:B------:R-:W-:Y:S01]  /*3290*/  IADD3 R0, R202, 0x2000, RZ ;  /* 0x00002000ca007810 */ /* 0x000fe20007ffe0ff */
[----:B------:R-:W-:Y:S01]  /*32a0*/  CS2R R88, SRZ ;  /* 0x0000000000587805 */ /* 0x000fe2000001ff00 */
[----:B------:R-:W-:Y:S01]  /*32b0*/  LEA.HI R3, R3, R2, RZ, 0x3 ;  /* 0x0000000203037211 */ /* 0x000fe200078f18ff */
[----:B------:R-:W-:-:S04]  /*32c0*/  DEPBAR.LE SB0, 0x1 ;  /* 0x000080400000791a */ /* 0x000fc80000000000 */
[----:B------:R-:W-:Y:S01]  /*32d0*/  BAR.SYNC.DEFER_BLOCKING 0x0 ;  /* 0x0000000000007b1d */ /* 0x000fe20000010000 */
[----:B------:R-:W-:Y:S01]  /*32e0*/  IMAD.IADD R164, R164, 0x1, R188 ;  /* 0x00000001a4a47824 */ /* 0x000fe200078e02bc */
[----:B------:R-:W-:Y:S01]  /*32f0*/  SEL R0, R0, R202, !P0 ;  /* 0x000000ca00007207 */ /* 0x000fe20004000000 */
[----:B------:R-:W-:Y:S01]  /*3300*/  CS2R R86, SRZ ;  /* 0x0000000000567805 */ /* 0x000fe2000001ff00 */
[----:B------:R-:W-:Y:S01]  /*3310*/  LOP3.LUT R3, R3, 0xfffffff8, RZ, 0xc0, !PT ;  /* 0xfffffff803037812 */ /* 0x000fe200078ec0ff */
[----:B------:R-:W-:Y:S01]  /*3320*/  CS2R R84, SRZ ;  /* 0x0000000000547805 */ /* 0x000fe2000001ff00 */
[----:B------:R-:W-:Y:S01]  /*3330*/  IADD3 R244, R20, 0x40, R251 ;  /* 0x0000004014f47810 */ /* 0x000fe20007ffe0fb */
[----:B------:R-:W-:Y:S01]  /*3340*/  IMAD.SHL.U32 R184, R0, 0x2, RZ ;  /* 0x0000000200b87824 */ /* 0x000fe200078e00ff */
[----:B------:R-:W-:Y:S01]  /*3350*/  IADD3 R245, R251, 0x40, RZ ;  /* 0x00000040fbf57810 */ /* 0x000fe20007ffe0ff */
[----:B------:R-:W-:Y:S01]  /*3360*/  IMAD.IADD R2, R2, 0x1, -R3 ;  /* 0x0000000102027824 */ /* 0x000fe200078e0a03 */
[----:B------:R-:W-:Y:S01]  /*3370*/  CS2R R78, SRZ ;  /* 0x00000000004e7805 */ /* 0x000fe2000001ff00 */
[----:B------:R-:W-:Y:S01]  /*3380*/  IMAD.MOV.U32 R0, RZ, RZ, c[0x0][0x22c] ;  /* 0x00008b00ff007624 */ /* 0x000fe200078e00ff */
[----:B------:R-:W-:Y:S01]  /*3390*/  CS2R R76, SRZ ;  /* 0x00000000004c7805 */ /* 0x000fe2000001ff00 */
[----:B------:R-:W-:Y:S01]  /*33a0*/  CS2R R82, SRZ ;  /* 0x0000000000527805 */ /* 0x000fe2000001ff00 */
[----:B------:R-:W-:Y:S01]  /*33b0*/  R2P PR, R2, 0x6 ;  /* 0x0000000602007804 */ /* 0x000fe20000000000 */
[----:B------:R-:W-:Y:S01]  /*33c0*/  IMAD R0, R0, c[0x0][0x1c0], RZ ;  /* 0x0000700000007a24 */ /* 0x000fe200078e02ff */
[----:B------:R-:W-:Y:S01]  /*33d0*/  IADD3 R2, R203, 0x2000, RZ ;  /* 0x00002000cb027810 */ /* 0x000fe20007ffe0ff */
[----:B------:R-:W-:Y:S01]  /*33e0*/  CS2R R80, SRZ ;  /* 0x0000000000507805 */ /* 0x000fe2000001ff00 */
[----:B------:R-:W-:Y:S01]  /*33f0*/  CS2R R74, SRZ ;  /* 0x00000000004a7805 */ /* 0x000fe2000001ff00 */
[----:B------:R-:W-:Y:S01]  /*3400*/  IMAD.SHL.U32 R247, R0, 0x10, RZ ;  /* 0x0000001000f77824 */ /* 0x000fe200078e00ff */
[----:B------:R-:W-:Y:S01]  /*3410*/  SEL R2, R2, R203, !P0 ;  /* 0x000000cb02027207 */ /* 0x000fe20004000000 */
[----:B------:R-:W-:Y:S01]  /*3420*/  IMAD.SHL.U32 R214, R0, 0x8, RZ ;  /* 0x0000000800d67824 */ /* 0x000fe200078e00ff */
[----:B------:R-:W-:Y:S01]  /*3430*/  SEL R201, R201, 0xffffffe0, !P1 ;  /* 0xffffffe0c9c97807 */ /* 0x000fe20004800000 */
[----:B------:R-:W-:Y:S01]  /*3440*/  CS2R R72, SRZ ;  /* 0x0000000000487805 */ /* 0x000fe2000001ff00 */
[----:B------:R2:W1:Y:S01]  /*3450*/  LDSM.16.M88.4 R128, [R164+0x10000] ;  /* 0x01000000a480783b */ /* 0x0004620000000200 */
[C---:B------:R-:W-:Y:S01]  /*3460*/  IADD3 R252, R247.reuse, 0x60, RZ ;  /* 0x00000060f7fc7810 */ /* 0x040fe20007ffe0ff */
[----:B------:R-:W-:Y:S01]  /*3470*/  CS2R R70, SRZ ;  /* 0x0000000000467805 */ /* 0x000fe2000001ff00 */
[----:B------:R-:W-:Y:S01]  /*3480*/  SHF.L.U32 R187, R2, 0x1, RZ ;  /* 0x0000000102bb7819 */ /* 0x000fe200000006ff */
[----:B------:R2:W3:Y:S01]  /*3490*/  LDSM.16.M88.4 R132, [R164+0x10800] ;  /* 0x01080000a484783b */ /* 0x0004e20000000200 */
[C---:B------:R-:W-:Y:S01]  /*34a0*/  IADD3 R3, R247.reuse, 0x20, RZ ;  /* 0x00000020f7037810 */ /* 0x040fe20007ffe0ff */
[----:B------:R-:W-:Y:S01]  /*34b0*/  IMAD.IADD R248, R214, 0x1, R252 ;  /* 0x00000001d6f87824 */ /* 0x000fe200078e02fc */
[----:B------:R-:W-:Y:S01]  /*34c0*/  IADD3 R2, R247, 0x40, RZ ;  /* 0x00000040f7027810 */ /* 0x000fe20007ffe0ff */
[----:B------:R2:W4:Y:S01]  /*34d0*/  LDSM.16.M88.4 R160, [R164+0x12000] ;  /* 0x01200000a4a0783b */ /* 0x0005220000000200 */
[----:B------:R-:W-:Y:S01]  /*34e0*/  SEL R192, R192, 0xffffffc0, !P2 ;  /* 0xffffffc0c0c07807 */ /* 0x000fe20005000000 */
[C---:B------:R-:W-:Y:S01]  /*34f0*/  IMAD.IADD R250, R214.reuse, 0x1, R3 ;  /* 0x00000001d6fa7824 */ /* 0x040fe200078e0203 */
[C---:B------:R-:W-:Y:S01]  /*3500*/  IADD3 R249, R214.reuse, R2, RZ ;  /* 0x00000002d6f97210 */ /* 0x040fe20007ffe0ff */
[----:B------:R2:W1:Y:S01]  /*3510*/  LDSM.16.M88.4 R104, [R189+0x10000] ;  /* 0x01000000bd68783b */ /* 0x0004620000000200 */
[C---:B------:R-:W-:Y:S01]  /*3520*/  IADD3 R2, R214.reuse, R248, RZ ;  /* 0x000000f8d6027210 */ /* 0x040fe20007ffe0ff */
[----:B------:R-:W-:Y:S01]  /*3530*/  IMAD.IADD R4, R214, 0x1, R250 ;  /* 0x00000001d6047824 */ /* 0x000fe200078e02fa */
[----:B------:R-:W-:Y:S01]  /*3540*/  IADD3 R196, R194, R201, RZ ;  /* 0x000000c9c2c47210 */ /* 0x000fe20007ffe0ff */
[----:B------:R2:W1:Y:S01]  /*3550*/  LDSM.16.M88.4 R108, [R189+0x10800] ;  /* 0x01080000bd6c783b */ /* 0x0004620000000200 */
[C---:B------:R-:W-:Y:S01]  /*3560*/  IMAD.IADD R3, R214.reuse, 0x1, R249 ;  /* 0x00000001d6037824 */ /* 0x040fe200078e02f9 */
[----:B------:R-:W-:Y:S01]  /*3570*/  CS2R R68, SRZ ;  /* 0x0000000000447805 */ /* 0x000fe2000001ff00 */
[C---:B------:R-:W-:Y:S01]  /*3580*/  IMAD.IADD R234, R214.reuse, 0x1, R4 ;  /* 0x00000001d6ea7824 */ /* 0x040fe200078e0204 */
[----:B------:R2:W1:Y:S01]  /*3590*/  LDSM.16.M88.4 R112, [R190+0x10000] ;  /* 0x01000000be70783b */ /* 0x0004620000000200 */
[C---:B------:R-:W-:Y:S01]  /*35a0*/  IMAD.IADD R232, R214.reuse, 0x1, R3 ;  /* 0x00000001d6e87824 */ /* 0x040fe200078e0203 */
[----:B------:R-:W-:Y:S01]  /*35b0*/  CS2R R46, SRZ ;  /* 0x00000000002e7805 */ /* 0x000fe2000001ff00 */
[C---:B------:R-:W-:Y:S01]  /*35c0*/  IMAD.IADD R230, R214.reuse, 0x1, R2 ;  /* 0x00000001d6e67824 */ /* 0x040fe200078e0202 */
[----:B------:R2:W1:Y:S01]  /*35d0*/  LDSM.16.M88.4 R116, [R190+0x10800] ;  /* 0x01080000be74783b */ /* 0x0004620000000200 */
[----:B------:R-:W-:Y:S01]  /*35e0*/  IMAD.IADD R195, R201, 0x1, R193 ;  /* 0x00000001c9c37824 */ /* 0x000fe200078e02c1 */
[C---:B------:R-:W-:Y:S01]  /*35f0*/  IADD3 R233, R214.reuse, R234, RZ ;  /* 0x000000ead6e97210 */ /* 0x040fe20007ffe0ff */
[C---:B------:R-:W-:Y:S01]  /*3600*/  IMAD.IADD R231, R214.reuse, 0x1, R232 ;  /* 0x00000001d6e77824 */ /* 0x040fe200078e02e8 */
[----:B------:R2:W1:Y:S01]  /*3610*/  LDSM.16.M88.4 R120, [R188+0x10000] ;  /* 0x01000000bc78783b */ /* 0x0004620000000200 */
[----:B------:R-:W-:Y:S01]  /*3620*/  IMAD.IADD R229, R214, 0x1, R230 ;  /* 0x00000001d6e57824 */ /* 0x000fe200078e02e6 */
[----:B------:R-:W-:Y:S01]  /*3630*/  CS2R R44, SRZ ;  /* 0x00000000002c7805 */ /* 0x000fe2000001ff00 */
[----:B------:R-:W-:Y:S01]  /*3640*/  CS2R R50, SRZ ;  /* 0x0000000000327805 */ /* 0x000fe2000001ff00 */
[----:B------:R2:W1:Y:S01]  /*3650*/  LDSM.16.M88.4 R124, [R188+0x10800] ;  /* 0x01080000bc7c783b */ /* 0x0004620000000200 */
[----:B------:R-:W-:Y:S01]  /*3660*/  CS2R R48, SRZ ;  /* 0x0000000000307805 */ /* 0x000fe2000001ff00 */
        /* <DEDUP_REMOVED lines=16> */
[----:B------:R-:W-:Y:S01]  /*3770*/  IMAD.IADD R244, R244, 0x1, -R227 ;  /* 0x00000001f4f47824 */ /* 0x000fe200078e0ae3 */
[----:B------:R-:W-:Y:S01]  /*3780*/  IADD3 R200, R192, R196, RZ ;  /* 0x000000c4c0c87210 */ /* 0x000fe20007ffe0ff */
[----:B------:R2:W1:Y:S01]  /*3790*/  LDSM.16.M88.4 R152, [R188+0x12000] ;  /* 0x01200000bc98783b */ /* 0x0004620000000200 */
[----:B------:R-:W-:Y:S01]  /*37a0*/  IMAD.IADD R199, R194, 0x1, R192 ;  /* 0x00000001c2c77824 */ /* 0x000fe200078e02c0 */
[----:B------:R-:W-:Y:S01]  /*37b0*/  IADD3 R237, R214, R233, RZ ;  /* 0x000000e9d6ed7210 */ /* 0x000fe20007ffe0ff */
[C---:B------:R-:W-:Y:S01]  /*37c0*/  IMAD.IADD R198, R192.reuse, 0x1, R193 ;  /* 0x00000001c0c67824 */ /* 0x040fe200078e02c1 */
[----:B------:R2:W1:Y:S01]  /*37d0*/  LDSM.16.M88.4 R156, [R188+0x12800] ;  /* 0x01280000bc9c783b */ /* 0x0004620000000200 */
[----:B------:R-:W-:-:S02]  /*37e0*/  IMAD.IADD R197, R192, 0x1, R195 ;  /* 0x00000001c0c57824 */ /* 0x000fc400078e02c3 */
[C---:B------:R-:W-:Y:S01]  /*37f0*/  IMAD.IADD R236, R214.reuse, 0x1, R231 ;  /* 0x00000001d6ec7824 */ /* 0x040fe200078e02e7 */
[----:B------:R-:W1:Y:S01]  /*3800*/  LDSM.16.M88.4 R164, [R164+0x12800] ;  /* 0x01280000a4a4783b */ /* 0x000e620000000200 */
[----:B---34-:R-:W-:-:S03]  /*3810*/  IMAD.IADD R235, R214, 0x1, R229 ;  /* 0x00000001d6eb7824 */ /* 0x018fc600078e02e5 */
.L_x_36:
[----:B------:R-:W0:Y:S01]  /*3820*/  LDGDEPBAR ;  /* 0x00000000000079af */ /* 0x000e220000000000 */
[----:B------:R-:W-:Y:S01]  /*3830*/  IMAD.IADD R0, R187, 0x1, R201 ;  /* 0x00000001bb007824 */ /* 0x000fe200078e02c9 */
[----:B-----5:R-:W-:Y:S01]  /*3840*/  FSETP.NEU.FTZ.AND P0, PT, R215, -INF , PT ;  /* 0xff800000d700780b */ /* 0x020fe20003f1d000 */
[--C-:B------:R-:W-:Y:S01]  /*3850*/  IMAD.IADD R3, R187, 0x1, R192.reuse ;  /* 0x00000001bb037824 */ /* 0x100fe200078e02c0 */
[----:B------:R-:W-:Y:S01]  /*3860*/  ISETP.GT.AND P5, PT, R208, R240, PT ;  /* 0x000000f0d000720c */ /* 0x000fe20003fa4270 */
[----:B------:R-:W-:Y:S02]  /*3870*/  IMAD.IADD R2, R0, 0x1, R192 ;  /* 0x0000000100027824 */ /* 0x000fe400078e02c0 */
[----:B------:R-:W-:Y:S01]  /*3880*/  IMAD.MOV.U32 R172, RZ, RZ, c[0x0][0x22c] ;  /* 0x00008b00ffac7624 */ /* 0x000fe200078e00ff */
[----:B------:R-:W3:Y:S03]  /*3890*/  LDL R168, [R1+0x8] ;  /* 0x0000080001a87983 */ /* 0x000ee60000100800 */
[----:B------:R-:W-:Y:S04]  /*38a0*/  IMAD R172, R172, c[0x0][0x1c0], RZ ;  /* 0x00007000acac7a24 */ /* 0x000fe800078e02ff */
[----:B------:R-:W-:Y:S01]  /*38b0*/  IMAD.U32 R172, R172, -0x40, RZ ;  /* 0xffffffc0acac7824 */ /* 0x000fe200078e00ff */
[----:B------:R-:W-:Y:S04]  /*38c0*/  DEPBAR.LE SB0, 0x0 ;  /* 0x000080000000791a */ /* 0x000fe80000000000 */
[----:B------:R-:W-:Y:S08]  /*38d0*/  BAR.SYNC.DEFER_BLOCKING 0x0 ;  /* 0x0000000000007b1d */ /* 0x000ff00000010000 */
[----:B------:R-:W-:Y:S08]  /*38e0*/  LDSM.16.M88.4 R16, [R187] ;  /* 0x00000000bb10783b */ /* 0x000ff00000000200 */
[----:B------:R-:W4:Y:S08]  /*38f0*/  LDSM.16.M88.4 R8, [R189+0xc000] ;  /* 0x00c00000bd08783b */ /* 0x000f300000000200 */
[----:B------:R-:W2:Y:S08]  /*3900*/  LDSM.16.M88.4 R52, [R189+0xc800] ;  /* 0x00c80000bd34783b */ /* 0x000eb00000000200 */
[----:B------:R-:W-:Y:S08]  /*3910*/  LDSM.16.M88.4 R56, [R0] ;  /* 0x000000000038783b */ /* 0x000ff00000000200 */
[----:B------:R-:W1:Y:S08]  /*3920*/  LDSM.16.M88.4 R60, [R190+0xc000] ;  /* 0x00c00000be3c783b */ /* 0x000e700000000200 */
[----:B------:R-:W1:Y:S01]  /*3930*/  LDSM.16.M88.4 R64, [R190+0xc800] ;  /* 0x00c80000be40783b */ /* 0x000e620000000200 */
[C---:B----4-:R-:W-:Y:S07]  /*3940*/  HMMA.16816.F32.BF16 R4, R16.reuse, R8, RZ ;  /* 0x000000081004723c */ /* 0x050fee00000418ff */
[----:B------:R-:W-:Y:S01]  /*3950*/  LDSM.16.M88.4 R100, [R188+0xc000] ;  /* 0x00c00000bc64783b */ /* 0x000fe20000000200 */
[C---:B------:R-:W-:Y:S08]  /*3960*/  HMMA.16816.F32.BF16 R8, R16.reuse, R10, RZ ;  /* 0x0000000a1008723c */ /* 0x040ff000000418ff */
[C---:B--2---:R-:W-:Y:S08]  /*3970*/  HMMA.16816.F32.BF16 R12, R16.reuse, R52, RZ ;  /* 0x00000034100c723c */ /* 0x044ff000000418ff */
[----:B------:R-:W-:Y:S01]  /*3980*/  HMMA.16816.F32.BF16 R16, R16, R54, RZ ;  /* 0x000000361010723c */ /* 0x000fe200000418ff */
[----:B------:R-:W2:Y:S07]  /*3990*/  LDSM.16.M88.4 R52, [R3] ;  /* 0x000000000334783b */ /* 0x000eae0000000200 */
[C---:B-1----:R-:W-:Y:S08]  /*39a0*/  HMMA.16816.F32.BF16 R4, R56.reuse, R60, R4 ;  /* 0x0000003c3804723c */ /* 0x042ff00000041804 */
[C---:B------:R-:W-:Y:S01]  /*39b0*/  HMMA.16816.F32.BF16 R8, R56.reuse, R62, R8 ;  /* 0x0000003e3808723c */ /* 0x040fe20000041808 */
[----:B------:R-:W1:Y:S07]  /*39c0*/  LDSM.16.M88.4 R60, [R188+0xc800] ;  /* 0x00c80000bc3c783b */ /* 0x000e6e0000000200 */
[C---:B------:R-:W-:Y:S08]  /*39d0*/  HMMA.16816.F32.BF16 R12, R56.reuse, R64, R12 ;  /* 0x00000040380c723c */ /* 0x040ff0000004180c */
[----:B------:R-:W-:Y:S01]  /*39e0*/  HMMA.16816.F32.BF16 R16, R56, R66, R16 ;  /* 0x000000423810723c */ /* 0x000fe20000041810 */
[----:B------:R-:W-:Y:S07]  /*39f0*/  LDSM.16.M88.4 R56, [R2] ;  /* 0x000000000238783b */ /* 0x000fee0000000200 */
[C---:B--2---:R-:W-:Y:S01]  /*3a00*/  HMMA.16816.F32.BF16 R4, R52.reuse, R100, R4 ;  /* 0x000000643404723c */ /* 0x044fe20000041804 */
[----:B------:R-:W2:Y:S07]  /*3a10*/  LDSM.16.M88.4 R64, [R191+0xc000] ;  /* 0x00c00000bf40783b */ /* 0x000eae0000000200 */
[C---:B------:R-:W-:Y:S01]  /*3a20*/  HMMA.16816.F32.BF16 R8, R52.reuse, R102, R8 ;  /* 0x000000663408723c */ /* 0x040fe20000041808 */
[----:B------:R-:W4:Y:S07]  /*3a30*/  LDSM.16.M88.4 R100, [R191+0xc800] ;  /* 0x00c80000bf64783b */ /* 0x000f2e0000000200 */
[C---:B-1----:R-:W-:Y:S08]  /*3a40*/  HMMA.16816.F32.BF16 R12, R52.reuse, R60, R12 ;  /* 0x0000003c340c723c */ /* 0x042ff0000004180c */
[----:B------:R-:W-:Y:S01]  /*3a50*/  HMMA.16816.F32.BF16 R16, R52, R62, R16 ;  /* 0x0000003e3410723c */ /* 0x000fe20000041810 */
[----:B------:R-:W-:Y:S08]  /*3a60*/  LDSM.16.M88.4 R52, [R187+0x2000] ;  /* 0x00200000bb34783b */ /* 0x000ff00000000200 */
[----:B------:R-:W1:Y:S01]  /*3a70*/  LDSM.16.M88.4 R60, [R189+0xe000] ;  /* 0x00e00000bd3c783b */ /* 0x000e620000000200 */
[C---:B--2---:R-:W-:Y:S08]  /*3a80*/  HMMA.16816.F32.BF16 R4, R56.reuse, R64, R4 ;  /* 0x000000403804723c */ /* 0x044ff00000041804 */
[C---:B------:R-:W-:Y:S01]  /*3a90*/  HMMA.16816.F32.BF16 R8, R56.reuse, R66, R8 ;  /* 0x000000423808723c */ /* 0x040fe20000041808 */
[----:B------:R-:W2:Y:S07]  /*3aa0*/  LDSM.16.M88.4 R64, [R189+0xe800] ;  /* 0x00e80000bd40783b */ /* 0x000eae0000000200 */
[C---:B----4-:R-:W-:Y:S08]  /*3ab0*/  HMMA.16816.F32.BF16 R12, R56.reuse, R100, R12 ;  /* 0x00000064380c723c */ /* 0x050ff0000004180c */
[----:B------:R-:W-:Y:S01]  /*3ac0*/  HMMA.16816.F32.BF16 R16, R56, R102, R16 ;  /* 0x000000663810723c */ /* 0x000fe20000041810 */
[----:B------:R4:W-:Y:S07]  /*3ad0*/  LDSM.16.M88.4 R56, [R0+0x2000] ;  /* 0x002000000038783b */ /* 0x0009ee0000000200 */
[C---:B-1----:R-:W-:Y:S01]  /*3ae0*/  HMMA.16816.F32.BF16 R4, R52.reuse, R60, R4 ;  /* 0x0000003c3404723c */ /* 0x042fe20000041804 */
[----:B------:R-:W-:Y:S07]  /*3af0*/  LDSM.16.M88.4 R100, [R190+0xe800] ;  /* 0x00e80000be64783b */ /* 0x000fee0000000200 */
[C---:B------:R-:W-:Y:S01]  /*3b00*/  HMMA.16816.F32.BF16 R8, R52.reuse, R62, R8 ;  /* 0x0000003e3408723c */ /* 0x040fe20000041808 */
[----:B------:R-:W1:Y:S03]  /*3b10*/  LDSM.16.M88.4 R60, [R190+0xe000] ;  /* 0x00e00000be3c783b */ /* 0x000e660000000200 */
[----:B----4-:R-:W-:Y:S04]  /*3b20*/  IMAD.SHL.U32 R0, R208, 0x40, RZ ;  /* 0x00000040d0007824 */ /* 0x010fe800078e00ff */
[C---:B--2---:R-:W-:Y:S03]  /*3b30*/  HMMA.16816.F32.BF16 R12, R52.reuse, R64, R12 ;  /* 0x00000040340c723c */ /* 0x044fe6000004180c */
[----:B------:R-:W-:Y:S05]  /*3b40*/  ISETP.GE.AND P2, PT, R0, R244, PT ;  /* 0x000000f40000720c */ /* 0x000fea0003f46270 */
[----:B------:R-:W-:Y:S01]  /*3b50*/  HMMA.16816.F32.BF16 R16, R52, R66, R16 ;  /* 0x000000423410723c */ /* 0x000fe20000041810 */
[----:B------:R3:W-:Y:S02]  /*3b60*/  LDSM.16.M88.4 R52, [R3+0x2000] ;  /* 0x002000000334783b */ /* 0x0007e40000000200 */
[-C--:B------:R-:W-:Y:S06]  /*3b70*/  ISETP.LT.AND P2, PT, R245, R227.reuse, P2 ;  /* 0x000000e3f500720c */ /* 0x080fec0001741270 */
[----:B------:R-:W2:Y:S07]  /*3b80*/  LDSM.16.M88.4 R64, [R188+0xe000] ;  /* 0x00e00000bc40783b */ /* 0x000eae0000000200 */
[----:B------:R-:W-:Y:S01]  /*3b90*/  @!P2 IMAD.IADD R0, R246, 0x1, R0 ;  /* 0x00000001f600a824 */ /* 0x000fe200078e0200 */
[C---:B-1----:R-:W-:Y:S08]  /*3ba0*/  HMMA.16816.F32.BF16 R4, R56.reuse, R60, R4 ;  /* 0x0000003c3804723c */ /* 0x042ff00000041804 */
[C---:B------:R-:W-:Y:S01]  /*3bb0*/  HMMA.16816.F32.BF16 R8, R56.reuse, R62, R8 ;  /* 0x0000003e3808723c */ /* 0x040fe20000041808 */
[----:B------:R-:W1:Y:S07]  /*3bc0*/  LDSM.16.M88.4 R60, [R188+0xe800] ;  /* 0x00e80000bc3c783b */ /* 0x000e6e0000000200 */
[C---:B------:R-:W-:Y:S04]  /*3bd0*/  HMMA.16816.F32.BF16 R12, R56.reuse, R100, R12 ;  /* 0x00000064380c723c */ /* 0x040fe8000004180c */
[----:B---3--:R-:W-:Y:S04]  /*3be0*/  @!P2 IMAD R3, R243, 0x40, R168 ;  /* 0x00000040f303a824 */ /* 0x008fe800078e02a8 */
[----:B------:R-:W-:Y:S01]  /*3bf0*/  HMMA.16816.F32.BF16 R16, R56, R102, R16 ;  /* 0x000000663810723c */ /* 0x000fe20000041810 */
[----:B------:R3:W-:Y:S07]  /*3c00*/  LDSM.16.M88.4 R56, [R2+0x2000] ;  /* 0x002000000238783b */ /* 0x0007ee0000000200 */
[C---:B--2---:R-:W-:Y:S01]  /*3c10*/  HMMA.16816.F32.BF16 R4, R52.reuse, R64, R4 ;  /* 0x000000403404723c */ /* 0x044fe20000041804 */
[----:B------:R-:W2:Y:S07]  /*3c20*/  LDSM.16.M88.4 R100, [R191+0xe000] ;  /* 0x00e00000bf64783b */ /* 0x000eae0000000200 */
[C---:B------:R-:W-:Y:S04]  /*3c30*/  HMMA.16816.F32.BF16 R8, R52.reuse, R66, R8 ;  /* 0x000000423408723c */ /* 0x040fe80000041808 */
[----:B---3--:R-:W-:Y:S04]  /*3c40*/  FMUL.FTZ R2, R215, 1.4426950216293334961 ;  /* 0x3fb8aa3bd7027820 */ /* 0x008fe80000410000 */
[C---:B-1----:R-:W-:Y:S04]  /*3c50*/  HMMA.16816.F32.BF16 R12, R52.reuse, R60, R12 ;  /* 0x0000003c340c723c */ /* 0x042fe8000004180c */
[----:B------:R-:W-:Y:S03]  /*3c60*/  FSEL R2, R2, RZ, P0 ;  /* 0x000000ff02027208 */ /* 0x000fe60000000000 */
[----:B------:R-:W-:Y:S01]  /*3c70*/  @!P2 IADD3 R61, R3, 0x1, RZ ;  /* 0x00000001033da810 */ /* 0x000fe20007ffe0ff */
[----:B------:R-:W-:Y:S01]  /*3c80*/  HMMA.16816.F32.BF16 R16, R52, R62, R16 ;  /* 0x0000003e3410723c */ /* 0x000fe20000041810 */
[----:B------:R-:W1:Y:S03]  /*3c90*/  LDSM.16.M88.4 R52, [R191+0xe800] ;  /* 0x00e80000bf34783b */ /* 0x000e660000000200 */
[CC--:B------:R-:W-:Y:S02]  /*3ca0*/  @!P2 IMNMX R60, R0.reuse, R227.reuse, PT ;  /* 0x000000e3003ca217 */ /* 0x0c0fe40003800200 */
[----:B------:R-:W-:Y:S02]  /*3cb0*/  @!P2 IADD3 R0, R0, 0x8, RZ ;  /* 0x000000080000a810 */ /* 0x000fe40007ffe0ff */
[-C--:B------:R-:W-:Y:S02]  /*3cc0*/  @!P2 ISETP.GE.AND P0, PT, R61, R60.reuse, PT ;  /* 0x0000003c3d00a20c */ /* 0x080fe40003f06270 */
[----:B------:R-:W-:Y:S01]  /*3cd0*/  @!P2 ISETP.GE.AND P1, PT, R3, R60, PT ;  /* 0x0000003c0300a20c */ /* 0x000fe20003f26270 */
[C---:B--2---:R-:W-:Y:S08]  /*3ce0*/  HMMA.16816.F32.BF16 R4, R56.reuse, R100, R4 ;  /* 0x000000643804723c */ /* 0x044ff00000041804 */
[C---:B------:R-:W-:Y:S11]  /*3cf0*/  HMMA.16816.F32.BF16 R8, R56.reuse, R102, R8 ;  /* 0x000000663808723c */ /* 0x040ff60000041808 */
[----:B------:R-:W-:Y:S05]  /*3d00*/  @!UPT UIADD3 URZ, URZ, URZ, URZ ;  /* 0x0000003f3f3ff290 */ /* 0x000fea000fffe03f */
[----:B------:R-:W-:Y:S01]  /*3d10*/  @!P2 FSEL R4, R4, -INF , !P1 ;  /* 0xff8000000404a808 */ /* 0x000fe20004800000 */
[C---:B-1----:R-:W-:Y:S03]  /*3d20*/  HMMA.16816.F32.BF16 R12, R56.reuse, R52, R12 ;  /* 0x00000034380c723c */ /* 0x042fe6000004180c */
[----:B------:R-:W-:Y:S01]  /*3d30*/  @!P2 FSEL R5, R5, -INF , !P0 ;  /* 0xff8000000505a808 */ /* 0x000fe20004000000 */
[--C-:B------:R-:W-:Y:S01]  /*3d40*/  FFMA.FTZ R4, R4, c[0x0][0x23c], -R2.reuse ;  /* 0x00008f0004047a23 */ /* 0x100fe20000010802 */
[----:B------:R-:W-:Y:S03]  /*3d50*/  FSETP.NEU.FTZ.AND P0, PT, R218, -INF , PT ;  /* 0xff800000da00780b */ /* 0x000fe60003f1d000 */
[----:B------:R-:W-:Y:S01]  /*3d60*/  HMMA.16816.F32.BF16 R16, R56, R54, R16 ;  /* 0x000000363810723c */ /* 0x000fe20000041810 */
[----:B------:R1:W-:Y:S03]  /*3d70*/  MUFU.EX2 R169, R4 ;  /* 0x0000000400a97308 */ /* 0x0003e60000000800 */
[----:B------:R-:W-:Y:S07]  /*3d80*/  FFMA.FTZ R5, R5, c[0x0][0x23c], -R2 ;  /* 0x00008f0005057a23 */ /* 0x000fee0000010802 */
[----:B------:R2:W3:Y:S01]  /*3d90*/  MUFU.EX2 R168, R5 ;  /* 0x0000000500a87308 */ /* 0x0004e20000000800 */
[----:B-1----:R-:W-:Y:S01]  /*3da0*/  @!P2 IMNMX R4, R0, R227, PT ;  /* 0x000000e30004a217 */ /* 0x002fe20003800200 */
[----:B------:R-:W-:Y:S03]  /*3db0*/  FMUL.FTZ R0, R218, 1.4426950216293334961 ;  /* 0x3fb8aa3bda007820 */ /* 0x000fe60000410000 */
[-C--:B------:R-:W-:Y:S02]  /*3dc0*/  @!P2 ISETP.GE.AND P1, PT, R3, R4.reuse, PT ;  /* 0x000000040300a20c */ /* 0x080fe40003f26270 */
[----:B------:R-:W-:Y:S02]  /*3dd0*/  FSEL R0, R0, RZ, P0 ;  /* 0x000000ff00007208 */ /* 0x000fe40000000000 */
[----:B------:R-:W-:Y:S02]  /*3de0*/  @!P2 FSEL R6, R6, -INF , !P1 ;  /* 0xff8000000606a808 */ /* 0x000fe40004800000 */
[----:B------:R-:W-:Y:S02]  /*3df0*/  @!P2 ISETP.GE.AND P0, PT, R61, R4, PT ;  /* 0x000000043d00a20c */ /* 0x000fe40003f06270 */
[----:B--2---:R-:W-:Y:S01]  /*3e00*/  @!P2 IADD3 R5, R3, 0x8, RZ ;  /* 0x000000080305a810 */ /* 0x004fe20007ffe0ff */
[--C-:B------:R-:W-:Y:S01]  /*3e10*/  FFMA.FTZ R6, R6, c[0x0][0x23c], -R0.reuse ;  /* 0x00008f0006067a23 */ /* 0x100fe20000010800 */
[----:B------:R-:W-:Y:S02]  /*3e20*/  @!P2 FSEL R7, R7, -INF , !P0 ;  /* 0xff8000000707a808 */ /* 0x000fe40004000000 */
[-C--:B------:R-:W-:Y:S01]  /*3e30*/  @!P2 ISETP.GE.AND P0, PT, R5, R60.reuse, PT ;  /* 0x0000003c0500a20c */ /* 0x080fe20003f06270 */
[----:B------:R1:W-:Y:S02]  /*3e40*/  MUFU.EX2 R171, R6 ;  /* 0x0000000600ab7308 */ /* 0x0003e40000000800 */
[----:B------:R-:W-:Y:S01]  /*3e50*/  FFMA.FTZ R7, R7, c[0x0][0x23c], -R0 ;  /* 0x00008f0007077a23 */ /* 0x000fe20000010800 */
[----:B------:R-:W-:Y:S05]  /*3e60*/  @!P2 FSEL R8, R8, -INF , !P0 ;  /* 0xff8000000808a808 */ /* 0x000fea0004000000 */
[--C-:B------:R-:W-:Y:S02]  /*3e70*/  FFMA.FTZ R8, R8, c[0x0][0x23c], -R2.reuse ;  /* 0x00008f0008087a23 */ /* 0x100fe40000010802 */
[----:B------:R-:W-:Y:S10]  /*3e80*/  MUFU.EX2 R170, R7 ;  /* 0x0000000700aa7308 */ /* 0x000ff40000000800 */
[----:B------:R-:W-:Y:S01]  /*3e90*/  MUFU.EX2 R101, R8 ;  /* 0x0000000800657308 */ /* 0x000fe20000000800 */
[----:B-1----:R-:W-:Y:S04]  /*3ea0*/  @!P2 IADD3 R6, R3, 0x9, RZ ;  /* 0x000000090306a810 */ /* 0x002fe80007ffe0ff */
[----:B------:R-:W-:Y:S04]  /*3eb0*/  @!P2 ISETP.GE.AND P0, PT, R6, R60, PT ;  /* 0x0000003c0600a20c */ /* 0x000fe80003f06270 */
[----:B------:R-:W-:Y:S02]  /*3ec0*/  @!P2 FSEL R9, R9, -INF , !P0 ;  /* 0xff8000000909a808 */ /* 0x000fe40004000000 */
[-C--:B------:R-:W-:Y:S02]  /*3ed0*/  @!P2 ISETP.GE.AND P0, PT, R5, R4.reuse, PT ;  /* 0x000000040500a20c */ /* 0x080fe40003f06270 */
[----:B------:R-:W-:Y:S01]  /*3ee0*/  @!P2 IADD3 R5, R3, 0x10, RZ ;  /* 0x000000100305a810 */ /* 0x000fe20007ffe0ff */
[----:B------:R-:W-:Y:S01]  /*3ef0*/  FFMA.FTZ R9, R9, c[0x0][0x23c], -R2 ;  /* 0x00008f0009097a23 */ /* 0x000fe20000010802 */
[----:B------:R-:W-:Y:S02]  /*3f00*/  @!P2 FSEL R10, R10, -INF , !P0 ;  /* 0xff8000000a0aa808 */ /* 0x000fe40004000000 */
[----:B------:R-:W-:Y:S01]  /*3f10*/  @!P2 ISETP.GE.AND P0, PT, R6, R4, PT ;  /* 0x000000040600a20c */ /* 0x000fe20003f06270 */
[----:B------:R-:W-:Y:S01]  /*3f20*/  MUFU.EX2 R100, R9 ;  /* 0x0000000900647308 */ /* 0x000fe20000000800 */
[----:B------:R-:W-:Y:S01]  /*3f30*/  @!P2 IADD3 R6, R3, 0x11, RZ ;  /* 0x000000110306a810 */ /* 0x000fe20007ffe0ff */
[--C-:B------:R-:W-:Y:S01]  /*3f40*/  FFMA.FTZ R10, R10, c[0x0][0x23c], -R0.reuse ;  /* 0x00008f000a0a7a23 */ /* 0x100fe20000010800 */
[----:B------:R-:W-:Y:S02]  /*3f50*/  @!P2 FSEL R11, R11, -INF , !P0 ;  /* 0xff8000000b0ba808 */ /* 0x000fe40004000000 */
[-C--:B------:R-:W-:Y:S03]  /*3f60*/  @!P2 ISETP.GE.AND P0, PT, R5, R60.reuse, PT ;  /* 0x0000003c0500a20c */ /* 0x080fe60003f06270 */
[----:B------:R-:W-:Y:S01]  /*3f70*/  FFMA.FTZ R11, R11, c[0x0][0x23c], -R0 ;  /* 0x00008f000b0b7a23 */ /* 0x000fe20000010800 */
[----:B------:R-:W-:Y:S01]  /*3f80*/  @!P2 FSEL R12, R12, -INF , !P0 ;  /* 0xff8000000c0ca808 */ /* 0x000fe20004000000 */
[----:B------:R-:W-:Y:S01]  /*3f90*/  MUFU.EX2 R103, R10 ;  /* 0x0000000a00677308 */ /* 0x000fe20000000800 */
[----:B------:R-:W-:Y:S03]  /*3fa0*/  @!P2 ISETP.GE.AND P0, PT, R6, R60, PT ;  /* 0x0000003c0600a20c */ /* 0x000fe60003f06270 */
[--C-:B------:R-:W-:Y:S01]  /*3fb0*/  FFMA.FTZ R12, R12, c[0x0][0x23c], -R2.reuse ;  /* 0x00008f000c0c7a23 */ /* 0x100fe20000010802 */
[----:B------:R-:W-:Y:S02]  /*3fc0*/  @!P2 FSEL R13, R13, -INF , !P0 ;  /* 0xff8000000d0da808 */ /* 0x000fe40004000000 */
[-C--:B------:R-:W-:Y:S02]  /*3fd0*/  @!P2 ISETP.GE.AND P0, PT, R5, R4.reuse, PT ;  /* 0x000000040500a20c */ /* 0x080fe40003f06270 */
[----:B------:R-:W-:Y:S01]  /*3fe0*/  @!P2 IADD3 R5, R3, 0x18, RZ ;  /* 0x000000180305a810 */ /* 0x000fe20007ffe0ff */
[----:B------:R-:W-:Y:S01]  /*3ff0*/  FFMA.FTZ R13, R13, c[0x0][0x23c], -R2 ;  /* 0x00008f000d0d7a23 */ /* 0x000fe20000010802 */
[----:B------:R-:W-:Y:S01]  /*4000*/  @!P2 FSEL R14, R14, -INF , !P0 ;  /* 0xff8000000e0ea808 */ /* 0x000fe20004000000 */
[----:B------:R-:W1:Y:S01]  /*4010*/  MUFU.EX2 R102, R11 ;  /* 0x0000000b00667308 */ /* 0x000e620000000800 */
[----:B------:R-:W-:Y:S02]  /*4020*/  @!P2 ISETP.GE.AND P0, PT, R6, R4, PT ;  /* 0x000000040600a20c */ /* 0x000fe40003f06270 */
        /* <DEDUP_REMOVED lines=10> */
[-C--:B------:R-:W-:Y:S03]  /*40d0*/  @!P2 ISETP.GE.AND P0, PT, R5, R4.reuse, PT ;  /* 0x000000040500a20c */ /* 0x080fe60003f06270 */
[----:B------:R-:W-:Y:S01]  /*40e0*/  FFMA.FTZ R2, R17, c[0x0][0x23c], -R2 ;  /* 0x00008f0011027a23 */ /* 0x000fe20000010802 */
[----:B------:R-:W-:Y:S01]  /*40f0*/  @!P2 FSEL R18, R18, -INF , !P0 ;  /* 0xff8000001212a808 */ /* 0x000fe20004000000 */
[----:B------:R-:W2:Y:S01]  /*4100*/  MUFU.EX2 R64, R13 ;  /* 0x0000000d00407308 */ /* 0x000ea20000000800 */
[----:B------:R-:W-:Y:S02]  /*4110*/  @!P2 ISETP.GE.AND P0, PT, R3, R4, PT ;  /* 0x000000040300a20c */ /* 0x000fe40003f06270 */
[----:B---3--:R-:W-:Y:S01]  /*4120*/  F2FP.BF16.PACK_AB R3, R168, R169 ;  /* 0x000000a9a803723e */ /* 0x008fe200000010ff */
[--C-:B------:R-:W-:Y:S01]  /*4130*/  FFMA.FTZ R18, R18, c[0x0][0x23c], -R0.reuse ;  /* 0x00008f0012127a23 */ /* 0x100fe20000010800 */
[----:B------:R-:W-:Y:S02]  /*4140*/  @!P2 FSEL R19, R19, -INF , !P0 ;  /* 0xff8000001313a808 */ /* 0x000fe40004000000 */
[----:B-1----:R-:W-:Y:S01]  /*4150*/  F2FP.BF16.PACK_AB R5, R102, R103 ;  /* 0x000000676605723e */ /* 0x002fe200000010ff */
[----:B------:R1:W-:Y:S01]  /*4160*/  STS [R219+0x12000], R3 ;  /* 0x01200003db007388 */ /* 0x0003e20000000800 */
[----:B------:R-:W-:Y:S01]  /*4170*/  IADD3 R56, P0, R239, R224, RZ ;  /* 0x000000e0ef387210 */ /* 0x000fe20007f1e0ff */
[----:B------:R-:W-:Y:S01]  /*4180*/  FFMA.FTZ R0, R19, c[0x0][0x23c], -R0 ;  /* 0x00008f0013007a23 */ /* 0x000fe20000010800 */
[----:B------:R3:W-:Y:S03]  /*4190*/  MUFU.EX2 R60, R2 ;  /* 0x00000002003c7308 */ /* 0x0007e60000000800 */
[----:B------:R-:W-:Y:S01]  /*41a0*/  IMAD.X R57, R238, 0x1, R223, P0 ;  /* 0x00000001ee397824 */ /* 0x000fe200000e06df */
[C---:B------:R-:W-:Y:S04]  /*41b0*/  LEA R204, P0, R172.reuse, R204, 0x2 ;  /* 0x000000ccaccc7211 */ /* 0x040fe800078010ff */
[----:B------:R-:W-:Y:S02]  /*41c0*/  LEA.HI.X.SX32 R205, R172, R205, 0x2, P0 ;  /* 0x000000cdaccd7211 */ /* 0x000fe400000f16ff */
[----:B------:R4:W-:Y:S01]  /*41d0*/  MUFU.EX2 R62, R0 ;  /* 0x00000000003e7308 */ /* 0x0009e20000000800 */
[----:B--2---:R-:W-:Y:S09]  /*41e0*/  F2FP.BF16.PACK_AB R4, R64, R67 ;  /* 0x000000434004723e */ /* 0x004ff200000010ff */
[----:B------:R-:W-:Y:S01]  /*41f0*/  MUFU.EX2 R66, R14 ;  /* 0x0000000e00427308 */ /* 0x000fe20000000800 */
[----:B---3--:R-:W-:Y:S05]  /*4200*/  F2FP.BF16.PACK_AB R2, R170, R171 ;  /* 0x000000abaa02723e */ /* 0x008fea00000010ff */
[----:B------:R2:W-:Y:S04]  /*4210*/  STS [R219+0x12400], R2 ;  /* 0x01240002db007388 */ /* 0x0005e80000000800 */
[----:B------:R-:W1:Y:S01]  /*4220*/  MUFU.EX2 R65, R15 ;  /* 0x0000000f00417308 */ /* 0x000e620000000800 */
[----:B------:R-:W-:Y:S01]  /*4230*/  STS [R222+0x12400], R5 ;  /* 0x01240005de007388 */ /* 0x000fe20000000800 */
[----:B----4-:R-:W-:Y:S05]  /*4240*/  F2FP.BF16.PACK_AB R0, R100, R101 ;  /* 0x000000656400723e */ /* 0x010fea00000010ff */
[----:B------:R3:W-:Y:S03]  /*4250*/  STS [R222+0x12000], R0 ;  /* 0x01200000de007388 */ /* 0x0007e60000000800 */
[----:B------:R-:W2:Y:S01]  /*4260*/  MUFU.EX2 R61, R16 ;  /* 0x00000010003d7308 */ /* 0x000ea20000000800 */
[----:B------:R-:W-:Y:S09]  /*4270*/  STS [R220+0x12000], R4 ;  /* 0x01200004dc007388 */ /* 0x000ff20000000800 */
[----:B------:R-:W3:Y:S01]  /*4280*/  MUFU.EX2 R63, R18 ;  /* 0x00000012003f7308 */ /* 0x000ee20000000800 */
[----:B-1----:R-:W-:Y:S05]  /*4290*/  F2FP.BF16.PACK_AB R3, R65, R66 ;  /* 0x000000424103723e */ /* 0x002fea00000010ff */
[----:B------:R-:W-:Y:S01]  /*42a0*/  STS [R220+0x12400], R3 ;  /* 0x01240003dc007388 */ /* 0x000fe20000000800 */
[----:B--2---:R-:W-:Y:S05]  /*42b0*/  F2FP.BF16.PACK_AB R2, R60, R61 ;  /* 0x0000003d3c02723e */ /* 0x004fea00000010ff */
[----:B------:R1:W-:Y:S01]  /*42c0*/  STS [R221+0x12000], R2 ;  /* 0x01200002dd007388 */ /* 0x0003e20000000800 */
[----:B---3--:R-:W-:Y:S05]  /*42d0*/  F2FP.BF16.PACK_AB R0, R62, R63 ;  /* 0x0000003f3e00723e */ /* 0x008fea00000010ff */
[----:B------:R2:W-:Y:S04]  /*42e0*/  STS [R221+0x12400], R0 ;  /* 0x01240000dd007388 */ /* 0x0005e80000000800 */
[----:B------:R-:W3:Y:S08]  /*42f0*/  LDSM.16.M88.4 R16, [R193+0x8000] ;  /* 0x00800000c110783b */ /* 0x000ef00000000200 */
[----:B------:R-:W3:Y:S08]  /*4300*/  LDSM.16.M88.4 R52, [R195+0x8000] ;  /* 0x00800000c334783b */ /* 0x000ef00000000200 */
[----:B-1----:R-:W4:Y:S04]  /*4310*/  LDG.E R2, [R56.64] ;  /* 0x0000000638027981 */ /* 0x002f28000c1e1900 */
[----:B--2---:R-:W2:Y:S01]  /*4320*/  LDG.E R0, [R56.64+0x20] ;  /* 0x0000200638007981 */ /* 0x004ea2000c1e1900 */
[C---:B---3--:R-:W-:Y:S08]  /*4330*/  HMMA.16816.F32.BF16 R4, R16.reuse, R104, RZ ;  /* 0x000000681004723c */ /* 0x048ff000000418ff */
[C---:B------:R-:W-:Y:S08]  /*4340*/  HMMA.16816.F32.BF16 R8, R16.reuse, R106, RZ ;  /* 0x0000006a1008723c */ /* 0x040ff000000418ff */
[C---:B------:R-:W-:Y:S08]  /*4350*/  HMMA.16816.F32.BF16 R12, R16.reuse, R108, RZ ;  /* 0x0000006c100c723c */ /* 0x040ff000000418ff */
[----:B------:R-:W-:Y:S08]  /*4360*/  HMMA.16816.F32.BF16 R16, R16, R110, RZ ;  /* 0x0000006e1010723c */ /* 0x000ff000000418ff */
[C---:B------:R-:W-:Y:S08]  /*4370*/  HMMA.16816.F32.BF16 R4, R52.reuse, R112, R4 ;  /* 0x000000703404723c */ /* 0x040ff00000041804 */
[C---:B------:R-:W-:Y:S08]  /*4380*/  HMMA.16816.F32.BF16 R8, R52.reuse, R114, R8 ;  /* 0x000000723408723c */ /* 0x040ff00000041808 */
[C---:B------:R-:W-:Y:S08]  /*4390*/  HMMA.16816.F32.BF16 R12, R52.reuse, R116, R12 ;  /* 0x00000074340c723c */ /* 0x040ff0000004180c */
[----:B------:R-:W-:Y:S01]  /*43a0*/  HMMA.16816.F32.BF16 R16, R52, R118, R16 ;  /* 0x000000763410723c */ /* 0x000fe20000041810 */
[----:B------:R-:W1:Y:S07]  /*43b0*/  LDSM.16.M88.4 R52, [R198+0x8000] ;  /* 0x00800000c634783b */ /* 0x000e6e0000000200 */
[C---:B-1----:R-:W-:Y:S08]  /*43c0*/  HMMA.16816.F32.BF16 R4, R52.reuse, R120, R4 ;  /* 0x000000783404723c */ /* 0x042ff00000041804 */
        /* <DEDUP_REMOVED lines=27> */
[C---:B----4-:R-:W-:Y:S01]  /*4580*/  FADD.FTZ R4, -R2.reuse, R4 ;  /* 0x0000000402047221 */ /* 0x050fe20000010100 */
[----:B------:R-:W-:Y:S03]  /*4590*/  HMMA.16816.F32.BF16 R16, R52, R166, R16 ;  /* 0x000000a63410723c */ /* 0x000fe60000041810 */
[----:B------:R-:W-:Y:S02]  /*45a0*/  FADD.FTZ R5, -R2, R5 ;  /* 0x0000000502057221 */ /* 0x000fe40000010100 */
[----:B--2---:R-:W-:Y:S02]  /*45b0*/  FADD.FTZ R6, -R0, R6 ;  /* 0x0000000600067221 */ /* 0x004fe40000010100 */
[C---:B------:R-:W-:Y:S02]  /*45c0*/  FADD.FTZ R8, -R2.reuse, R8 ;  /* 0x0000000802087221 */ /* 0x040fe40000010100 */
[----:B------:R-:W-:Y:S03]  /*45d0*/  FADD.FTZ R9, -R2, R9 ;  /* 0x0000000902097221 */ /* 0x000fe60000010100 */
[----:B------:R-:W-:Y:S02]  /*45e0*/  FMUL.FTZ R59, R101, R8 ;  /* 0x00000008653b7220 */ /* 0x000fe40000410000 */
[----:B------:R-:W-:Y:S02]  /*45f0*/  FMUL.FTZ R58, R100, R9 ;  /* 0x00000009643a7220 */ /* 0x000fe40000410000 */
[C---:B------:R-:W-:Y:S02]  /*4600*/  FADD.FTZ R12, -R2.reuse, R12 ;  /* 0x0000000c020c7221 */ /* 0x040fe40000010100 */
[----:B------:R-:W-:Y:S02]  /*4610*/  FADD.FTZ R13, -R2, R13 ;  /* 0x0000000d020d7221 */ /* 0x000fe40000010100 */
[----:B------:R-:W-:Y:S02]  /*4620*/  FMUL.FTZ R53, R67, R12 ;  /* 0x0000000c43357220 */ /* 0x000fe40000410000 */
[----:B------:R-:W-:Y:S02]  /*4630*/  FMUL.FTZ R52, R64, R13 ;  /* 0x0000000d40347220 */ /* 0x000fe40000410000 */
[C---:B------:R-:W-:Y:S02]  /*4640*/  FADD.FTZ R16, -R2.reuse, R16 ;  /* 0x0000001002107221 */ /* 0x040fe40000010100 */
[----:B------:R-:W-:Y:S02]  /*4650*/  FADD.FTZ R17, -R2, R17 ;  /* 0x0000001102117221 */ /* 0x000fe40000010100 */
[----:B------:R-:W-:Y:S02]  /*4660*/  FMUL.FTZ R57, R61, R16 ;  /* 0x000000103d397220 */ /* 0x000fe40000410000 */
[----:B------:R-:W-:Y:S02]  /*4670*/  FMUL.FTZ R56, R60, R17 ;  /* 0x000000113c387220 */ /* 0x000fe40000410000 */
[C---:B------:R-:W-:Y:S02]  /*4680*/  FADD.FTZ R7, -R0.reuse, R7 ;  /* 0x0000000700077221 */ /* 0x040fe40000010100 */
[C---:B------:R-:W-:Y:S02]  /*4690*/  FADD.FTZ R17, -R0.reuse, R10 ;  /* 0x0000000a00117221 */ /* 0x040fe40000010100 */
[C---:B------:R-:W-:Y:S02]  /*46a0*/  FADD.FTZ R16, -R0.reuse, R11 ;  /* 0x0000000b00107221 */ /* 0x040fe40000010100 */
[C---:B------:R-:W-:Y:S02]  /*46b0*/  FADD.FTZ R9, -R0.reuse, R14 ;  /* 0x0000000e00097221 */ /* 0x040fe40000010100 */
[C---:B------:R-:W-:Y:S02]  /*46c0*/  FADD.FTZ R8, -R0.reuse, R15 ;  /* 0x0000000f00087221 */ /* 0x040fe40000010100 */
[C---:B------:R-:W-:Y:S02]  /*46d0*/  FADD.FTZ R13, -R0.reuse, R18 ;  /* 0x00000012000d7221 */ /* 0x040fe40000010100 */
[----:B------:R-:W-:Y:S02]  /*46e0*/  FADD.FTZ R12, -R0, R19 ;  /* 0x00000013000c7221 */ /* 0x000fe40000010100 */
[----:B------:R-:W-:Y:S02]  /*46f0*/  FMUL.FTZ R55, R169, R4 ;  /* 0x00000004a9377220 */ /* 0x000fe40000410000 */
        /* <DEDUP_REMOVED lines=8> */
[----:B------:R-:W-:Y:S01]  /*4780*/  FMUL.FTZ R12, R62, R12 ;  /* 0x0000000c3e0c7220 */ /* 0x000fe20000410000 */
[----:B------:R-:W-:-:S05]  /*4790*/  @!P5 BRA `(.L_x_34) ;  /* 0x000003800000d947 */ /* 0x000fca0003800000 */
[----:B------:R-:W-:Y:S01]  /*47a0*/  ISETP.GE.AND P2, PT, R216, c[0x0][0x220], PT ;  /* 0x00008800d8007a0c */ /* 0x000fe20003f46270 */
[----:B------:R-:W-:Y:S01]  /*47b0*/  IMAD.MOV.U32 R7, RZ, RZ, c[0x0][0x190] ;  /* 0x00006400ff077624 */ /* 0x000fe200078e00ff */
[----:B------:R-:W-:Y:S01]  /*47c0*/  ISETP.GE.AND P1, PT, R228, c[0x0][0x220], PT ;  /* 0x00008800e4007a0c */ /* 0x000fe20003f26270 */
[----:B------:R-:W-:Y:S01]  /*47d0*/  IMAD.MOV.U32 R14, RZ, RZ, c[0x0][0x194] ;  /* 0x00006500ff0e7624 */ /* 0x000fe200078e00ff */
[----:B------:R-:W-:Y:S01]  /*47e0*/  LOP3.LUT R0, R208, 0x1, RZ, 0xc0, !PT ;  /* 0x00000001d0007812 */ /* 0x000fe200078ec0ff */
[----:B------:R-:W-:Y:S03]  /*47f0*/  IMAD.U32 R3, R7, -0x40, RZ ;  /* 0xffffffc007037824 */ /* 0x000fe600078e00ff */
[----:B------:R-:W-:Y:S01]  /*4800*/  ISETP.NE.U32.AND P4, PT, R0, 0x1, PT ;  /* 0x000000010000780c */ /* 0x000fe20003f85070 */
[----:B------:R-:W-:Y:S01]  /*4810*/  IMAD.MOV.U32 R0, RZ, RZ, -0x4000 ;  /* 0xffffc000ff007424 */ /* 0x000fe200078e00ff */
[----:B------:R-:W-:Y:S02]  /*4820*/  LEA R2, P0, R3, R212, 0x1 ;  /* 0x000000d403027211 */ /* 0x000fe400078008ff */
[----:B------:R-:W-:Y:S02]  /*4830*/  SHF.R.S32.HI R6, RZ, 0x1f, R3 ;  /* 0x0000001fff067819 */ /* 0x000fe40000011403 */
[----:B------:R-:W-:Y:S02]  /*4840*/  SEL R0, R0, 0x4000, !P4 ;  /* 0x0000400000007807 */ /* 0x000fe40006000000 */
[----:B------:R-:W-:Y:S02]  /*4850*/  LEA R5, P3, R7, R3, 0x5 ;  /* 0x0000000307057211 */ /* 0x000fe400078628ff */
[-C--:B------:R-:W-:Y:S01]  /*4860*/  LEA.HI.X.SX32 R3, R3, R213.reuse, 0x1, P0 ;  /* 0x000000d503037211 */ /* 0x080fe200000f0eff */
[----:B------:R-:W-:Y:S01]  /*4870*/  IMAD.IADD R206, R206, 0x1, R0 ;  /* 0x00000001cece7824 */ /* 0x000fe200078e0200 */
[----:B------:R-:W-:Y:S01]  /*4880*/  LEA.HI.X R6, R7, R6, R14, 0x5, P3 ;  /* 0x0000000607067211 */ /* 0x000fe200018f2c0e */
[--C-:B------:R-:W-:Y:S01]  /*4890*/  IMAD.IADD R209, R209, 0x1, R0.reuse ;  /* 0x00000001d1d17824 */ /* 0x100fe200078e0200 */
[----:B------:R-:W-:Y:S01]  /*48a0*/  @!P1 LEA R4, P3, R5, R212, 0x1 ;  /* 0x000000d405049211 */ /* 0x000fe200078608ff */
[----:B------:R-:W-:Y:S01]  /*48b0*/  IMAD.IADD R187, R187, 0x1, R0 ;  /* 0x00000001bbbb7824 */ /* 0x000fe200078e0200 */
[----:B------:R1:W-:Y:S01]  /*48c0*/  @P2 STS [R206], RZ ;  /* 0x000000ffce002388 */ /* 0x0003e20000000800 */
[----:B------:R-:W-:Y:S01]  /*48d0*/  IMAD.MOV.U32 R212, RZ, RZ, R2 ;  /* 0x000000ffffd47224 */ /* 0x000fe200078e0002 */
[----:B------:R-:W-:Y:S01]  /*48e0*/  @!P1 LEA.HI.X R5, R5, R213, R6, 0x1, P3 ;  /* 0x000000d505059211 */ /* 0x000fe200018f0c06 */
[----:B------:R-:W-:Y:S01]  /*48f0*/  IMAD.MOV.U32 R213, RZ, RZ, R3 ;  /* 0x000000ffffd57224 */ /* 0x000fe200078e0003 */
[----:B------:R1:W-:Y:S01]  /*4900*/  @P2 STS [R206+0x4], RZ ;  /* 0x000004ffce002388 */ /* 0x0003e20000000800 */
[C---:B------:R-:W-:Y:S03]  /*4910*/  @!P2 LEA R6, P0, R7.reuse, R2, 0x6 ;  /* 0x000000020706a211 */ /* 0x040fe600078030ff */
[----:B------:R1:W-:Y:S01]  /*4920*/  @P2 STS [R206+0x8], RZ ;  /* 0x000008ffce002388 */ /* 0x0003e20000000800 */
[----:B------:R-:W-:Y:S03]  /*4930*/  @!P2 LEA.HI.X R7, R7, R3, R14, 0x6, P0 ;  /* 0x000000030707a211 */ /* 0x000fe600000f340e */
        /* <DEDUP_REMOVED lines=8> */
[----:B------:R1:W-:Y:S04]  /*49c0*/  @P1 STS [R206+0x200c], RZ ;  /* 0x00200cffce001388 */ /* 0x0003e80000000800 */
[----:B------:R-:W-:Y:S01]  /*49d0*/  @!PT LDS RZ, [RZ] ;  /* 0x00000000fffff984 */ /* 0x000fe20000000800 */
[----:B------:R-:W-:Y:S01]  /*49e0*/  @!PT LDS RZ, [RZ] ;  /* 0x00000000fffff984 */ /* 0x000fe20000000800 */
[----:B------:R-:W-:Y:S01]  /*49f0*/  @!PT LDS RZ, [RZ] ;  /* 0x00000000fffff984 */ /* 0x000fe20000000800 */
[----:B------:R1:W-:Y:S04]  /*4a00*/  @!P1 LDGSTS.E.BYPASS.LTC128B.128 [R209+0x2000], [R2.64+0x80] ;  /* 0x0200008002d19fae */ /* 0x0003e8000b901d46 */
[----:B------:R1:W-:Y:S04]  /*4a10*/  @P2 STS [R206+0x1000], RZ ;  /* 0x001000ffce002388 */ /* 0x0003e80000000800 */
[----:B------:R1:W-:Y:S04]  /*4a20*/  @P2 STS [R206+0x1004], RZ ;  /* 0x001004ffce002388 */ /* 0x0003e80000000800 */
[----:B------:R1:W-:Y:S04]  /*4a30*/  @P2 STS [R206+0x1008], RZ ;  /* 0x001008ffce002388 */ /* 0x0003e80000000800 */
[----:B------:R1:W-:Y:S04]  /*4a40*/  @P2 STS [R206+0x100c], RZ ;  /* 0x00100cffce002388 */ /* 0x0003e80000000800 */
[----:B------:R-:W-:Y:S01]  /*4a50*/  @!PT LDS RZ, [RZ] ;  /* 0x00000000fffff984 */ /* 0x000fe20000000800 */
[----:B------:R-:W-:Y:S01]  /*4a60*/  @!PT LDS RZ, [RZ] ;  /* 0x00000000fffff984 */ /* 0x000fe20000000800 */
[----:B------:R-:W-:Y:S01]  /*4a70*/  @!PT LDS RZ, [RZ] ;  /* 0x00000000fffff984 */ /* 0x000fe20000000800 */
[----:B------:R1:W-:Y:S04]  /*4a80*/  @!P2 LDGSTS.E.BYPASS.LTC128B.128 [R209+0x1000], [R6.64] ;  /* 0x0100000006d1afae */ /* 0x0003e8000b901d46 */
        /* <DEDUP_REMOVED lines=8> */
[----:B------:R-:W0:Y:S02]  /*4b10*/  LDGDEPBAR ;  /* 0x00000000000079af */ /* 0x000e240000000000 */
.L_x_34:
[----:B-1----:R-:W-:Y:S02]  /*4b20*/  F2FP.BF16.PACK_AB R6, R54, R55 ;  /* 0x000000373606723e */ /* 0x002fe400000010ff */
[----:B------:R-:W-:Y:S02]  /*4b30*/  F2FP.BF16.PACK_AB R5, R10, R11 ;  /* 0x0000000b0a05723e */ /* 0x000fe400000010ff */
[----:B------:R-:W-:Y:S01]  /*4b40*/  F2FP.BF16.PACK_AB R4, R58, R59 ;  /* 0x0000003b3a04723e */ /* 0x000fe200000010ff */
[----:B------:R-:W-:Y:S01]  /*4b50*/  STS [R219+0x10000], R6 ;  /* 0x01000006db007388 */ /* 0x000fe20000000800 */
[----:B------:R-:W-:Y:S02]  /*4b60*/  F2FP.BF16.PACK_AB R3, R16, R17 ;  /* 0x000000111003723e */ /* 0x000fe400000010ff */
[----:B------:R-:W-:Y:S01]  /*4b70*/  F2FP.BF16.PACK_AB R2, R52, R53 ;  /* 0x000000353402723e */ /* 0x000fe200000010ff */
[----:B------:R-:W-:Y:S01]  /*4b80*/  STS [R219+0x10400], R5 ;  /* 0x01040005db007388 */ /* 0x000fe20000000800 */
[----:B------:R-:W-:Y:S02]  /*4b90*/  F2FP.BF16.PACK_AB R0, R8, R9 ;  /* 0x000000090800723e */ /* 0x000fe400000010ff */
[----:B------:R-:W-:Y:S01]  /*4ba0*/  F2FP.BF16.PACK_AB R8, R56, R57 ;  /* 0x000000393808723e */ /* 0x000fe200000010ff */
[----:B------:R-:W-:Y:S01]  /*4bb0*/  STS [R222+0x10000], R4 ;  /* 0x01000004de007388 */ /* 0x000fe20000000800 */
[----:B------:R-:W-:Y:S03]  /*4bc0*/  F2FP.BF16.PACK_AB R7, R12, R13 ;  /* 0x0000000d0c07723e */ /* 0x000fe600000010ff */
[----:B------:R-:W-:Y:S04]  /*4bd0*/  STS [R222+0x10400], R3 ;  /* 0x01040003de007388 */ /* 0x000fe80000000800 */
[----:B------:R-:W-:Y:S04]  /*4be0*/  STS [R220+0x10000], R2 ;  /* 0x01000002dc007388 */ /* 0x000fe80000000800 */
[----:B------:R1:W-:Y:S04]  /*4bf0*/  STS [R220+0x10400], R0 ;  /* 0x01040000dc007388 */ /* 0x0003e80000000800 */
[----:B------:R-:W-:Y:S04]  /*4c00*/  STS [R221+0x10000], R8 ;  /* 0x01000008dd007388 */ /* 0x000fe80000000800 */
[----:B------:R-:W-:Y:S04]  /*4c10*/  STS [R221+0x10400], R7 ;  /* 0x01040007dd007388 */ /* 0x000fe80000000800 */
[----:B------:R-:W-:Y:S01]  /*4c20*/  BAR.SYNC.DEFER_BLOCKING 0x0 ;  /* 0x0000000000007b1d */ /* 0x000fe20000010000 */
[----:B-1----:R-:W-:Y:S05]  /*4c30*/  IMAD.SHL.U32 R0, R202, 0x2, RZ ;  /* 0x00000002ca007824 */ /* 0x002fea00078e00ff */
[----:B------:R-:W-:Y:S04]  /*4c40*/  LDSM.16.MT88.4 R4, [R186+0x12000] ;  /* 0x01200000ba04783b */ /* 0x000fe80000004200 */
[----:B------:R-:W1:Y:S04]  /*4c50*/  LDSM.16.MT88.4 R8, [R0+0x8000] ;  /* 0x008000000008783b */ /* 0x000e680000004200 */
[----:B------:R-:W2:Y:S04]  /*4c60*/  LDSM.16.MT88.4 R12, [R185+0x12000] ;  /* 0x01200000b90c783b */ /* 0x000ea80000004200 */
[----:B------:R-:W3:Y:S04]  /*4c70*/  LDSM.16.MT88.4 R16, [R0+0xa000] ;  /* 0x00a000000010783b */ /* 0x000ee80000004200 */
[----:B------:R-:W-:Y:S04]  /*4c80*/  LDSM.16.MT88.4 R52, [R186+0x12800] ;  /* 0x01280000ba34783b */ /* 0x000fe80000004200 */
[----:B------:R-:W4:Y:S04]  /*4c90*/  LDSM.16.MT88.4 R56, [R0+0x8800] ;  /* 0x008800000038783b */ /* 0x000f280000004200 */
[----:B------:R-:W5:Y:S04]  /*4ca0*/  LDSM.16.MT88.4 R60, [R185+0x12800] ;  /* 0x01280000b93c783b */ /* 0x000f680000004200 */
[----:B------:R-:W3:Y:S01]  /*4cb0*/  LDSM.16.MT88.4 R64, [R0+0xa800] ;  /* 0x00a800000040783b */ /* 0x000ee20000004200 */
[-C--:B-1----:R-:W-:Y:S08]  /*4cc0*/  HMMA.16816.F32.BF16 R20, R4, R8.reuse, R20 ;  /* 0x000000080414723c */ /* 0x082ff00000041814 */
[C---:B--2---:R-:W-:Y:S08]  /*4cd0*/  HMMA.16816.F32.BF16 R24, R12.reuse, R8, R24 ;  /* 0x000000080c18723c */ /* 0x044ff00000041818 */
[-C--:B------:R-:W-:Y:S08]  /*4ce0*/  HMMA.16816.F32.BF16 R28, R12, R10.reuse, R28 ;  /* 0x0000000a0c1c723c */ /* 0x080ff0000004181c */
[C---:B------:R-:W-:Y:S01]  /*4cf0*/  HMMA.16816.F32.BF16 R32, R4.reuse, R10, R32 ;  /* 0x0000000a0420723c */ /* 0x040fe20000041820 */
[----:B------:R-:W-:Y:S07]  /*4d00*/  LDSM.16.MT88.4 R8, [R0+0x9000] ;  /* 0x009000000008783b */ /* 0x000fee0000004200 */
[-C--:B---3--:R-:W-:Y:S08]  /*4d10*/  HMMA.16816.F32.BF16 R36, R4, R16.reuse, R36 ;  /* 0x000000100424723c */ /* 0x088ff00000041824 */
[C---:B------:R-:W-:Y:S08]  /*4d20*/  HMMA.16816.F32.BF16 R40, R12.reuse, R16, R40 ;  /* 0x000000100c28723c */ /* 0x040ff00000041828 */
[-C--:B------:R-:W-:Y:S01]  /*4d30*/  HMMA.16816.F32.BF16 R44, R12, R18.reuse, R44 ;  /* 0x000000120c2c723c */ /* 0x080fe2000004182c */
[----:B------:R-:W-:Y:S07]  /*4d40*/  LDSM.16.MT88.4 R12, [R185+0x13000] ;  /* 0x01300000b90c783b */ /* 0x000fee0000004200 */
[----:B------:R-:W-:Y:S01]  /*4d50*/  HMMA.16816.F32.BF16 R48, R4, R18, R48 ;  /* 0x000000120430723c */ /* 0x000fe20000041830 */
[----:B------:R-:W1:Y:S04]  /*4d60*/  LDSM.16.MT88.4 R4, [R186+0x13000] ;  /* 0x01300000ba04783b */ /* 0x000e680000004200 */
[----:B------:R-:W2:Y:S03]  /*4d70*/  LDSM.16.MT88.4 R16, [R0+0xb000] ;  /* 0x00b000000010783b */ /* 0x000ea60000004200 */
[-C--:B----4-:R-:W-:Y:S08]  /*4d80*/  HMMA.16816.F32.BF16 R20, R52, R56.reuse, R20 ;  /* 0x000000383414723c */ /* 0x090ff00000041814 */
[C---:B-----5:R-:W-:Y:S08]  /*4d90*/  HMMA.16816.F32.BF16 R24, R60.reuse, R56, R24 ;  /* 0x000000383c18723c */ /* 0x060ff00000041818 */
[-C--:B------:R-:W-:Y:S08]  /*4da0*/  HMMA.16816.F32.BF16 R28, R60, R58.reuse, R28 ;  /* 0x0000003a3c1c723c */ /* 0x080ff0000004181c */
[C---:B------:R-:W-:Y:S01]  /*4db0*/  HMMA.16816.F32.BF16 R32, R52.reuse, R58, R32 ;  /* 0x0000003a3420723c */ /* 0x040fe20000041820 */
[----:B------:R-:W-:Y:S07]  /*4dc0*/  LDSM.16.MT88.4 R56, [R0+0x9800] ;  /* 0x009800000038783b */ /* 0x000fee0000004200 */
[-C--:B------:R-:W-:Y:S08]  /*4dd0*/  HMMA.16816.F32.BF16 R36, R52, R64.reuse, R36 ;  /* 0x000000403424723c */ /* 0x080ff00000041824 */
[C---:B------:R-:W-:Y:S08]  /*4de0*/  HMMA.16816.F32.BF16 R40, R60.reuse, R64, R40 ;  /* 0x000000403c28723c */ /* 0x040ff00000041828 */
[-C--:B------:R-:W-:Y:S01]  /*4df0*/  HMMA.16816.F32.BF16 R44, R60, R66.reuse, R44 ;  /* 0x000000423c2c723c */ /* 0x080fe2000004182c */
[----:B------:R-:W-:Y:S07]  /*4e00*/  LDSM.16.MT88.4 R60, [R185+0x13800] ;  /* 0x01380000b93c783b */ /* 0x000fee0000004200 */
[----:B------:R-:W-:Y:S01]  /*4e10*/  HMMA.16816.F32.BF16 R48, R52, R66, R48 ;  /* 0x000000423430723c */ /* 0x000fe20000041830 */
[----:B------:R-:W3:Y:S04]  /*4e20*/  LDSM.16.MT88.4 R52, [R186+0x13800] ;  /* 0x01380000ba34783b */ /* 0x000ee80000004200 */
[----:B------:R-:W4:Y:S03]  /*4e30*/  LDSM.16.MT88.4 R64, [R0+0xb800] ;  /* 0x00b800000040783b */ /* 0x000f260000004200 */
[-C--:B-1----:R-:W-:Y:S01]  /*4e40*/  HMMA.16816.F32.BF16 R20, R4, R8.reuse, R20 ;  /* 0x000000080414723c */ /* 0x082fe20000041814 */
[----:B------:R-:W-:Y:S07]  /*4e50*/  BAR.SYNC.DEFER_BLOCKING 0x0 ;  /* 0x0000000000007b1d */ /* 0x000fee0000010000 */
[C---:B------:R-:W-:Y:S08]  /*4e60*/  HMMA.16816.F32.BF16 R24, R12.reuse, R8, R24 ;  /* 0x000000080c18723c */ /* 0x040ff00000041818 */
[-C--:B------:R-:W-:Y:S08]  /*4e70*/  HMMA.16816.F32.BF16 R28, R12, R10.reuse, R28 ;  /* 0x0000000a0c1c723c */ /* 0x080ff0000004181c */
[C---:B------:R-:W-:Y:S08]  /*4e80*/  HMMA.16816.F32.BF16 R32, R4.reuse, R10, R32 ;  /* 0x0000000a0420723c */ /* 0x040ff00000041820 */
[-C--:B--2---:R-:W-:Y:S08]  /*4e90*/  HMMA.16816.F32.BF16 R36, R4, R16.reuse, R36 ;  /* 0x000000100424723c */ /* 0x084ff00000041824 */
[C---:B------:R-:W-:Y:S08]  /*4ea0*/  HMMA.16816.F32.BF16 R40, R12.reuse, R16, R40 ;  /* 0x000000100c28723c */ /* 0x040ff00000041828 */
[-C--:B------:R-:W-:Y:S08]  /*4eb0*/  HMMA.16816.F32.BF16 R44, R12, R18.reuse, R44 ;  /* 0x000000120c2c723c */ /* 0x080ff0000004182c */
[----:B------:R-:W-:Y:S08]  /*4ec0*/  HMMA.16816.F32.BF16 R48, R4, R18, R48 ;  /* 0x000000120430723c */ /* 0x000ff00000041830 */
[-C--:B---3--:R-:W-:Y:S08]  /*4ed0*/  HMMA.16816.F32.BF16 R20, R52, R56.reuse, R20 ;  /* 0x000000383414723c */ /* 0x088ff00000041814 */
[C---:B------:R-:W-:Y:S08]  /*4ee0*/  HMMA.16816.F32.BF16 R24, R60.reuse, R56, R24 ;  /* 0x000000383c18723c */ /* 0x040ff00000041818 */
[-C--:B------:R-:W-:Y:S08]  /*4ef0*/  HMMA.16816.F32.BF16 R28, R60, R58.reuse, R28 ;  /* 0x0000003a3c1c723c */ /* 0x080ff0000004181c */
[C---:B------:R-:W-:Y:S08]  /*4f00*/  HMMA.16816.F32.BF16 R32, R52.reuse, R58, R32 ;  /* 0x0000003a3420723c */ /* 0x040ff00000041820 */
[-C--:B----4-:R-:W-:Y:S08]  /*4f10*/  HMMA.16816.F32.BF16 R36, R52, R64.reuse, R36 ;  /* 0x000000403424723c */ /* 0x090ff00000041824 */
[C---:B------:R-:W-:Y:S08]  /*4f20*/  HMMA.16816.F32.BF16 R40, R60.reuse, R64, R40 ;  /* 0x000000403c28723c */ /* 0x040ff00000041828 */
[-C--:B------:R-:W-:Y:S08]  /*4f30*/  HMMA.16816.F32.BF16 R44, R60, R66.reuse, R44 ;  /* 0x000000423c2c723c */ /* 0x080ff0000004182c */
[----:B------:R-:W-:Y:S01]  /*4f40*/  HMMA.16816.F32.BF16 R48, R52, R66, R48 ;  /* 0x000000423430723c */ /* 0x000fe20000041830 */
[----:B------:R-:W-:-:S07]  /*4f50*/  @!P5 BRA `(.L_x_35) ;  /* 0x000002600000d947 */ /* 0x000fce0003800000 */
[----:B------:R-:W-:Y:S01]  /*4f60*/  ISETP.GE.AND P1, PT, R228, c[0x0][0x220], PT ;  /* 0x00008800e4007a0c */ /* 0x000fe20003f26270 */
[----:B------:R-:W-:Y:S01]  /*4f70*/  IMAD.MOV.U32 R9, RZ, RZ, c[0x0][0x370] ;  /* 0x0000dc00ff097624 */ /* 0x000fe200078e00ff */
[----:B------:R-:W-:Y:S03]  /*4f80*/  ISETP.GE.AND P2, PT, R216, c[0x0][0x220], PT ;  /* 0x00008800d8007a0c */ /* 0x000fe60003f46270 */
[----:B------:R-:W-:Y:S05]  /*4f90*/  IMAD.U32 R3, R9, -0x40, RZ ;  /* 0xffffffc009037824 */ /* 0x000fea00078e00ff */
[----:B------:R-:W-:Y:S02]  /*4fa0*/  LEA R2, P0, R3, R210, 0x1 ;  /* 0x000000d203027211 */ /* 0x000fe400078008ff */
[----:B------:R-:W-:Y:S01]  /*4fb0*/  SHF.R.S32.HI R4, RZ, 0x1f, R3 ;  /* 0x0000001fff047819 */ /* 0x000fe20000011403 */
[----:B------:R-:W-:Y:S01]  /*4fc0*/  @!P1 IMAD.MOV.U32 R7, RZ, RZ, c[0x0][0x374] ;  /* 0x0000dd00ff079624 */ /* 0x000fe200078e00ff */
[----:B------:R-:W-:Y:S01]  /*4fd0*/  @!P1 LEA R5, P3, R9, R3, 0x5 ;  /* 0x0000000309059211 */ /* 0x000fe200078628ff */
[----:B------:R1:W-:Y:S01]  /*4fe0*/  @P2 STS.128 [R207+0x8000], RZ ;  /* 0x008000ffcf002388 */ /* 0x0003e20000000c00 */
[-C--:B------:R-:W-:Y:S01]  /*4ff0*/  LEA.HI.X.SX32 R3, R3, R211.reuse, 0x1, P0 ;  /* 0x000000d303037211 */ /* 0x080fe200000f0eff */
[----:B------:R-:W-:Y:S01]  /*5000*/  @!P2 IMAD.MOV.U32 R8, RZ, RZ, c[0x0][0x374] ;  /* 0x0000dd00ff08a624 */ /* 0x000fe200078e00ff */
[----:B------:R-:W-:Y:S02]  /*5010*/  @!P1 LEA.HI.X R7, R9, R4, R7, 0x5, P3 ;  /* 0x0000000409079211 */ /* 0x000fe400018f2c07 */
[----:B------:R-:W-:Y:S01]  /*5020*/  @!P1 LEA R4, P0, R5, R210, 0x1 ;  /* 0x000000d205049211 */ /* 0x000fe200078008ff */
[----:B------:R-:W-:Y:S01]  /*5030*/  @!PT LDS RZ, [RZ] ;  /* 0x00000000fffff984 */ /* 0x000fe20000000800 */
[----:B------:R-:W-:Y:S01]  /*5040*/  @!PT LDS RZ, [RZ] ;  /* 0x00000000fffff984 */ /* 0x000fe20000000800 */
[----:B------:R-:W-:Y:S01]  /*5050*/  @!PT LDS RZ, [RZ] ;  /* 0x00000000fffff984 */ /* 0x000fe20000000800 */
[----:B------:R1:W-:Y:S01]  /*5060*/  @!P2 LDGSTS.E.BYPASS.LTC128B.128 [R207+0x8000], [R2.64] ;  /* 0x0800000002cfafae */ /* 0x0003e2000b901d46 */
[----:B------:R-:W-:Y:S01]  /*5070*/  @!P2 LEA R6, P3, R9, R2, 0x6 ;  /* 0x000000020906a211 */ /* 0x000fe200078630ff */
[----:B------:R-:W-:Y:S01]  /*5080*/  IMAD.MOV.U32 R210, RZ, RZ, R2 ;  /* 0x000000ffffd27224 */ /* 0x000fe200078e0002 */
[----:B------:R-:W-:Y:S01]  /*5090*/  @!P1 LEA.HI.X R5, R5, R211, R7, 0x1, P0 ;  /* 0x000000d305059211 */ /* 0x000fe200000f0c07 */
[----:B------:R1:W-:Y:S01]  /*50a0*/  @P1 STS.128 [R207+0xa000], RZ ;  /* 0x00a000ffcf001388 */ /* 0x0003e20000000c00 */
[----:B------:R-:W-:Y:S01]  /*50b0*/  @!P2 LEA.HI.X R7, R9, R3, R8, 0x6, P3 ;  /* 0x000000030907a211 */ /* 0x000fe200018f3408 */
[----:B------:R-:W-:Y:S02]  /*50c0*/  IMAD.MOV.U32 R211, RZ, RZ, R3 ;  /* 0x000000ffffd37224 */ /* 0x000fe400078e0003 */
[----:B------:R-:W-:Y:S01]  /*50d0*/  @!PT LDS RZ, [RZ] ;  /* 0x00000000fffff984 */ /* 0x000fe20000000800 */
[----:B------:R-:W-:Y:S01]  /*50e0*/  @!PT LDS RZ, [RZ] ;  /* 0x00000000fffff984 */ /* 0x000fe20000000800 */
[----:B------:R-:W-:Y:S01]  /*50f0*/  @!PT LDS RZ, [RZ] ;  /* 0x00000000fffff984 */ /* 0x000fe20000000800 */
[----:B------:R1:W-:Y:S04]  /*5100*/  @!P1 LDGSTS.E.BYPASS.LTC128B.128 [R207+0xa000], [R2.64+0x80] ;  /* 0x0a00008002cf9fae */ /* 0x0003e8000b901d46 */
[----:B------:R1:W-:Y:S04]  /*5110*/  @P2 STS.128 [R207+0x9000], RZ ;  /* 0x009000ffcf002388 */ /* 0x0003e80000000c00 */
[----:B------:R-:W-:Y:S01]  /*5120*/  @!PT LDS RZ, [RZ] ;  /* 0x00000000fffff984 */ /* 0x000fe20000000800 */
[----:B------:R-:W-:Y:S01]  /*5130*/  @!PT LDS RZ, [RZ] ;  /* 0x00000000fffff984 */ /* 0x000fe20000000800 */
[----:B------:R-:W-:Y:S01]  /*5140*/  @!PT LDS RZ, [RZ] ;  /* 0x00000000fffff984 */ /* 0x000fe20000000800 */
[----:B------:R1:W-:Y:S04]  /*5150*/  @!P2 LDGSTS.E.BYPASS.LTC128B.128 [R207+0x9000], [R6.64] ;  /* 0x0900000006cfafae */ /* 0x0003e8000b901d46 */
[----:B------:R1:W-:Y:S04]  /*5160*/  @P1 STS.128 [R207+0xb000], RZ ;  /* 0x00b000ffcf001388 */ /* 0x0003e80000000c00 */
[----:B------:R-:W-:Y:S01]  /*5170*/  @!PT LDS RZ, [RZ] ;  /* 0x00000000fffff984 */ /* 0x000fe20000000800 */
[----:B------:R-:W-:Y:S01]  /*5180*/  @!PT LDS RZ, [RZ] ;  /* 0x00000000fffff984 */ /* 0x000fe20000000800 */
[----:B------:R-:W-:Y:S01]  /*5190*/  @!PT LDS RZ, [RZ] ;  /* 0x00000000fffff984 */ /* 0x000fe20000000800 */
[----:B------:R1:W-:Y:S04]  /*51a0*/  @!P1 LDGSTS.E.BYPASS.LTC128B.128 [R207+0xb000], [R4.64+0x80] ;  /* 0x0b00008004cf9fae */ /* 0x0003e8000b901d46 */
[----:B------:R-:W0:Y:S02]  /*51b0*/  LDGDEPBAR ;  /* 0x00000000000079af */ /* 0x000e240000000000 */
.L_x_35:
[----:B------:R-:W-:Y:S01]  /*51c0*/  LDSM.16.M88.4 R64, [R194] ;  /* 0x00000000c240783b */ /* 0x000fe20000000200 */
[CC--:B-1----:R-:W-:Y:S03]  /*51d0*/  LEA R2, P1, R214.reuse, R204.reuse, 0x2 ;  /* 0x000000ccd6027211 */ /* 0x0c2fe600078210ff */
[----:B------:R-:W1:Y:S01]  /*51e0*/  LDSM.16.MT88.4 R16, [R0+0xc000] ;  /* 0x00c000000010783b */ /* 0x000e620000004200 */
[-C--:B------:R-:W-:Y:S03]  /*51f0*/  LEA.HI.X.SX32 R3, R214, R205.reuse, 0x2, P1 ;  /* 0x000000cdd6037211 */ /* 0x080fe600008f16ff */
[----:B------:R-:W2:Y:S04]  /*5200*/  LDSM.16.M88.4 R60, [R194+0x1000] ;  /* 0x00100000c23c783b */ /* 0x000ea80000000200 */
[----:B------:R-:W3:Y:S04]  /*5210*/  LDSM.16.MT88.4 R100, [R0+0xe000] ;  /* 0x00e000000064783b */ /* 0x000ee80000004200 */
[----:B------:R-:W-:Y:S04]  /*5220*/  LDSM.16.M88.4 R168, [R196] ;  /* 0x00000000c4a8783b */ /* 0x000fe80000000200 */
[----:B------:R-:W4:Y:S04]  /*5230*/  LDSM.16.MT88.4 R172, [R0+0xc800] ;  /* 0x00c8000000ac783b */ /* 0x000f280000004200 */
[----:B------:R-:W3:Y:S04]  /*5240*/  LDSM.16.M88.4 R176, [R196+0x1000] ;  /* 0x00100000c4b0783b */ /* 0x000ee80000000200 */
[----:B------:R-:W3:Y:S01]  /*5250*/  LDSM.16.MT88.4 R180, [R0+0xe800] ;  /* 0x00e8000000b4783b */ /* 0x000ee20000004200 */
[-C--:B-1----:R-:W-:Y:S08]  /*5260*/  HMMA.16816.F32.BF16 R4, R64, R16.reuse, RZ ;  /* 0x000000104004723c */ /* 0x082ff000000418ff */
[C---:B--2---:R-:W-:Y:S08]  /*5270*/  HMMA.16816.F32.BF16 R8, R60.reuse, R16, RZ ;  /* 0x000000103c08723c */ /* 0x044ff000000418ff */
[-C--:B------:R-:W-:Y:S08]  /*5280*/  HMMA.16816.F32.BF16 R12, R60, R18.reuse, RZ ;  /* 0x000000123c0c723c */ /* 0x080ff000000418ff */
[C---:B------:R-:W-:Y:S08]  /*5290*/  HMMA.16816.F32.BF16 R16, R64.reuse, R18, RZ ;  /* 0x000000124010723c */ /* 0x040ff000000418ff */
[-C--:B---3--:R-:W-:Y:S08]  /*52a0*/  HMMA.16816.F32.BF16 R52, R64, R100.reuse, RZ ;  /* 0x000000644034723c */ /* 0x088ff000000418ff */
[C---:B------:R-:W-:Y:S08]  /*52b0*/  HMMA.16816.F32.BF16 R56, R60.reuse, R100, RZ ;  /* 0x000000643c38723c */ /* 0x040ff000000418ff */
[-C--:B------:R-:W-:Y:S08]  /*52c0*/  HMMA.16816.F32.BF16 R60, R60, R102.reuse, RZ ;  /* 0x000000663c3c723c */ /* 0x080ff000000418ff */
[----:B------:R-:W-:Y:S01]  /*52d0*/  HMMA.16816.F32.BF16 R64, R64, R102, RZ ;  /* 0x000000664040723c */ /* 0x000fe200000418ff */
[----:B------:R-:W-:Y:S07]  /*52e0*/  LDSM.16.M88.4 R100, [R199] ;  /* 0x00000000c764783b */ /* 0x000fee0000000200 */
[-C--:B----4-:R-:W-:Y:S08]  /*52f0*/  HMMA.16816.F32.BF16 R4, R168, R172.reuse, R4 ;  /* 0x000000aca804723c */ /* 0x090ff00000041804 */
[C---:B------:R-:W-:Y:S08]  /*5300*/  HMMA.16816.F32.BF16 R8, R176.reuse, R172, R8 ;  /* 0x000000acb008723c */ /* 0x040ff00000041808 */
[-C--:B------:R-:W-:Y:S08]  /*5310*/  HMMA.16816.F32.BF16 R12, R176, R174.reuse, R12 ;  /* 0x000000aeb00c723c */ /* 0x080ff0000004180c */
[C---:B------:R-:W-:Y:S01]  /*5320*/  HMMA.16816.F32.BF16 R16, R168.reuse, R174, R16 ;  /* 0x000000aea810723c */ /* 0x040fe20000041810 */
[----:B------:R-:W1:Y:S07]  /*5330*/  LDSM.16.MT88.4 R172, [R0+0xd000] ;  /* 0x00d0000000ac783b */ /* 0x000e6e0000004200 */
[-C--:B------:R-:W-:Y:S08]  /*5340*/  HMMA.16816.F32.BF16 R52, R168, R180.reuse, R52 ;  /* 0x000000b4a834723c */ /* 0x080ff00000041834 */
[C---:B------:R-:W-:Y:S08]  /*5350*/  HMMA.16816.F32.BF16 R56, R176.reuse, R180, R56 ;  /* 0x000000b4b038723c */ /* 0x040ff00000041838 */
[-C--:B------:R-:W-:Y:S01]  /*5360*/  HMMA.16816.F32.BF16 R60, R176, R182.reuse, R60 ;  /* 0x000000b6b03c723c */ /* 0x080fe2000004183c */
[----:B------:R-:W2:Y:S07]  /*5370*/  LDSM.16.M88.4 R176, [R199+0x1000] ;  /* 0x00100000c7b0783b */ /* 0x000eae0000000200 */
[----:B------:R-:W-:Y:S01]  /*5380*/  HMMA.16816.F32.BF16 R64, R168, R182, R64 ;  /* 0x000000b6a840723c */ /* 0x000fe20000041840 */
[----:B------:R-:W3:Y:S04]  /*5390*/  LDSM.16.MT88.4 R168, [R0+0xf000] ;  /* 0x00f0000000a8783b */ /* 0x000ee80000004200 */
[----:B------:R-:W-:Y:S03]  /*53a0*/  LDSM.16.M88.4 R180, [R200+0x1000] ;  /* 0x00100000c8b4783b */ /* 0x000fe60000000200 */
[-C--:B-1----:R-:W-:Y:S08]  /*53b0*/  HMMA.16816.F32.BF16 R4, R100, R172.reuse, R4 ;  /* 0x000000ac6404723c */ /* 0x082ff00000041804 */
[C---:B--2---:R-:W-:Y:S08]  /*53c0*/  HMMA.16816.F32.BF16 R8, R176.reuse, R172, R8 ;  /* 0x000000acb008723c */ /* 0x044ff00000041808 */
[-C--:B------:R-:W-:Y:S08]  /*53d0*/  HMMA.16816.F32.BF16 R12, R176, R174.reuse, R12 ;  /* 0x000000aeb00c723c */ /* 0x080ff0000004180c */
[C---:B------:R-:W-:Y:S01]  /*53e0*/  HMMA.16816.F32.BF16 R16, R100.reuse, R174, R16 ;  /* 0x000000ae6410723c */ /* 0x040fe20000041810 */
[----:B------:R-:W-:Y:S07]  /*53f0*/  LDSM.16.M88.4 R172, [R200] ;  /* 0x00000000c8ac783b */ /* 0x000fee0000000200 */
[-C--:B---3--:R-:W-:Y:S08]  /*5400*/  HMMA.16816.F32.BF16 R52, R100, R168.reuse, R52 ;  /* 0x000000a86434723c */ /* 0x088ff00000041834 */
[C---:B------:R-:W-:Y:S08]  /*5410*/  HMMA.16816.F32.BF16 R56, R176.reuse, R168, R56 ;  /* 0x000000a8b038723c */ /* 0x040ff00000041838 */
[-C--:B------:R-:W-:Y:S01]  /*5420*/  HMMA.16816.F32.BF16 R60, R176, R170.reuse, R60 ;  /* 0x000000aab03c723c */ /* 0x080fe2000004183c */
[----:B------:R-:W1:Y:S07]  /*5430*/  LDSM.16.MT88.4 R176, [R0+0xd800] ;  /* 0x00d8000000b0783b */ /* 0x000e6e0000004200 */
[----:B------:R-:W-:Y:S01]  /*5440*/  HMMA.16816.F32.BF16 R64, R100, R170, R64 ;  /* 0x000000aa6440723c */ /* 0x000fe20000041840 */
[----:B------:R2:W3:Y:S06]  /*5450*/  LDSM.16.MT88.4 R100, [R0+0xf800] ;  /* 0x00f800000064783b */ /* 0x0004ec0000004200 */
[----:B------:R-:W-:Y:S02]  /*5460*/  IMAD.MOV.U32 R171, RZ, RZ, c[0x0][0x22c] ;  /* 0x00008b00ffab7624 */ /* 0x000fe400078e00ff */
[----:B------:R-:W-:Y:S03]  /*5470*/  IMAD.MOV.U32 R170, RZ, RZ, c[0x0][0x22c] ;  /* 0x00008b00ffaa7624 */ /* 0x000fe600078e00ff */
[----:B------:R-:W-:Y:S02]  /*5480*/  IMAD R171, R171, c[0x0][0x1c0], RZ ;  /* 0x00007000abab7a24 */ /* 0x000fe400078e02ff */
[----:B------:R-:W-:Y:S02]  /*5490*/  IMAD R170, R170, c[0x0][0x1c0], RZ ;  /* 0x00007000aaaa7a24 */ /* 0x000fe400078e02ff */
[----:B------:R-:W-:Y:S02]  /*54a0*/  IMAD R171, R171, 0x18, RZ ;  /* 0x00000018abab7824 */ /* 0x000fe400078e02ff */
[----:B------:R-:W-:Y:S03]  /*54b0*/  IMAD R170, R170, 0x30, RZ ;  /* 0x00000030aaaa7824 */ /* 0x000fe600078e02ff */
[C---:B------:R-:W-:Y:S01]  /*54c0*/  LEA R168, P1, R171.reuse, R204, 0x2 ;  /* 0x000000ccaba87211 */ /* 0x040fe200078210ff */
[----:B--2---:R-:W-:Y:S03]  /*54d0*/  IMAD.MOV.U32 R0, RZ, RZ, c[0x0][0x22c] ;  /* 0x00008b00ff007624 */ /* 0x004fe600078e00ff */
[-C--:B------:R-:W-:Y:S01]  /*54e0*/  LEA.HI.X.SX32 R169, R171, R205.reuse, 0x2, P1 ;  /* 0x000000cdaba97211 */ /* 0x080fe200008f16ff */
[----:B------:R-:W-:Y:S02]  /*54f0*/  IMAD.MOV.U32 R171, RZ, RZ, c[0x0][0x22c] ;  /* 0x00008b00ffab7624 */ /* 0x000fe400078e00ff */
[----:B------:R-:W-:Y:S02]  /*5500*/  IMAD R0, R0, c[0x0][0x1c0], RZ ;  /* 0x0000700000007a24 */ /* 0x000fe400078e02ff */
[----:B------:R-:W-:Y:S02]  /*5510*/  IMAD R171, R171, c[0x0][0x1c0], RZ ;  /* 0x00007000abab7a24 */ /* 0x000fe400078e02ff */
[----:B------:R-:W-:Y:S01]  /*5520*/  IMAD R0, R0, 0x28, RZ ;  /* 0x0000002800007824 */ /* 0x000fe200078e02ff */
[-C--:B-1----:R-:W-:Y:S05]  /*5530*/  HMMA.16816.F32.BF16 R4, R172, R176.reuse, R4 ;  /* 0x000000b0ac04723c */ /* 0x082fea0000041804 */
[----:B------:R-:W-:Y:S03]  /*5540*/  IMAD R171, R171, 0x38, RZ ;  /* 0x00000038abab7824 */ /* 0x000fe600078e02ff */
[C---:B------:R-:W-:Y:S07]  /*5550*/  HMMA.16816.F32.BF16 R8, R180.reuse, R176, R8 ;  /* 0x000000b0b408723c */ /* 0x040fee0000041808 */
[----:B------:R-:W-:Y:S01]  /*5560*/  IMAD.MOV.U32 R177, RZ, RZ, c[0x0][0x22c] ;  /* 0x00008b00ffb17624 */ /* 0x000fe200078e00ff */
[-C--:B------:R-:W-:Y:S04]  /*5570*/  HMMA.16816.F32.BF16 R12, R180, R178.reuse, R12 ;  /* 0x000000b2b40c723c */ /* 0x080fe8000004180c */
[----:B------:R-:W-:Y:S04]  /*5580*/  IMAD R177, R177, c[0x0][0x1c0], RZ ;  /* 0x00007000b1b17a24 */ /* 0x000fe800078e02ff */
[C---:B------:R-:W-:Y:S04]  /*5590*/  HMMA.16816.F32.BF16 R16, R172.reuse, R178, R16 ;  /* 0x000000b2ac10723c */ /* 0x040fe80000041810 */
[----:B------:R-:W-:Y:S04]  /*55a0*/  IMAD.SHL.U32 R177, R177, 0x20, RZ ;  /* 0x00000020b1b17824 */ /* 0x000fe800078e00ff */
[-C--:B---3--:R-:W-:Y:S08]  /*55b0*/  HMMA.16816.F32.BF16 R52, R172, R100.reuse, R52 ;  /* 0x00000064ac34723c */ /* 0x088ff00000041834 */
[C---:B------:R-:W-:Y:S07]  /*55c0*/  HMMA.16816.F32.BF16 R56, R180.reuse, R100, R56 ;  /* 0x00000064b438723c */ /* 0x040fee0000041838 */
[----:B------:R-:W-:Y:S01]  /*55d0*/  @P5 IADD3 R100, P0, R239, R226, RZ ;  /* 0x000000e2ef645210 */ /* 0x000fe20007f1e0ff */
[-C--:B------:R-:W-:Y:S04]  /*55e0*/  HMMA.16816.F32.BF16 R60, R180, R102.reuse, R60 ;  /* 0x00000066b43c723c */ /* 0x080fe8000004183c */
[----:B------:R-:W-:Y:S04]  /*55f0*/  @P5 IMAD.X R101, R238, 0x1, R225, P0 ;  /* 0x00000001ee655824 */ /* 0x000fe800000e06e1 */
[----:B------:R-:W-:Y:S01]  /*5600*/  HMMA.16816.F32.BF16 R64, R172, R102, R64 ;  /* 0x00000066ac40723c */ /* 0x000fe20000041840 */
[----:B------:R1:W5:Y:S04]  /*5610*/  @P5 LDG.E R215, [R100.64+-0x100] ;  /* 0xffff000664d75981 */ /* 0x000368000c1e1900 */
[----:B------:R1:W5:Y:S04]  /*5620*/  @P5 LDG.E R218, [R100.64+-0xe0] ;  /* 0xffff200664da5981 */ /* 0x000368000c1e1900 */
[----:B------:R2:W-:Y:S04]  /*5630*/  RED.E.ADD.F32.FTZ.RN.STRONG.GPU [R204.64], R4 ;  /* 0x00000004cc00798e */ /* 0x0005e8000c10e786 */
[----:B------:R3:W-:Y:S01]  /*5640*/  RED.E.ADD.F32.FTZ.RN.STRONG.GPU [R2.64], R5 ;  /* 0x000000050200798e */ /* 0x0007e2000c10e786 */
[CC--:B-1----:R-:W-:Y:S04]  /*5650*/  LEA R100, P0, R247.reuse, R204.reuse, 0x2 ;  /* 0x000000ccf7647211 */ /* 0x0c2fe800078010ff */
[-C--:B------:R-:W-:Y:S02]  /*5660*/  LEA.HI.X.SX32 R101, R247, R205.reuse, 0x2, P0 ;  /* 0x000000cdf7657211 */ /* 0x080fe400000f16ff */
[CC--:B------:R-:W-:Y:S02]  /*5670*/  LEA R102, P0, R177.reuse, R204.reuse, 0x2 ;  /* 0x000000ccb1667211 */ /* 0x0c0fe400078010ff */
[CC--:B--2---:R-:W-:Y:S01]  /*5680*/  LEA R4, P1, R170.reuse, R204.reuse, 0x2 ;  /* 0x000000ccaa047211 */ /* 0x0c4fe200078210ff */
[----:B------:R1:W-:Y:S01]  /*5690*/  RED.E.ADD.F32.FTZ.RN.STRONG.GPU [R100.64], R6 ;  /* 0x000000066400798e */ /* 0x0003e2000c10e786 */
[-C--:B------:R-:W-:Y:S02]  /*56a0*/  LEA.HI.X.SX32 R103, R177, R205.reuse, 0x2, P0 ;  /* 0x000000cdb1677211 */ /* 0x080fe400000f16ff */
[-C--:B---3--:R-:W-:Y:S01]  /*56b0*/  LEA.HI.X.SX32 R5, R170, R205.reuse, 0x2, P1 ;  /* 0x000000cdaa057211 */ /* 0x088fe200008f16ff */
[----:B------:R2:W-:Y:S01]  /*56c0*/  RED.E.ADD.F32.FTZ.RN.STRONG.GPU [R168.64], R7 ;  /* 0x00000007a800798e */ /* 0x0005e2000c10e786 */
[----:B------:R-:W-:Y:S03]  /*56d0*/  IADD3 R170, R247, 0x20, RZ ;  /* 0x00000020f7aa7810 */ /* 0x000fe60007ffe0ff */
[----:B------:R3:W-:Y:S01]  /*56e0*/  RED.E.ADD.F32.FTZ.RN.STRONG.GPU [R102.64], R8 ;  /* 0x000000086600798e */ /* 0x0007e2000c10e786 */
[CC--:B-1----:R-:W-:Y:S02]  /*56f0*/  LEA R100, P2, R0.reuse, R204.reuse, 0x2 ;  /* 0x000000cc00647211 */ /* 0x0c2fe400078410ff */
[CC--:B------:R-:W-:Y:S02]  /*5700*/  LEA R6, P0, R171.reuse, R204.reuse, 0x2 ;  /* 0x000000ccab067211 */ /* 0x0c0fe400078010ff */
[-C--:B------:R-:W-:Y:S01]  /*5710*/  LEA.HI.X.SX32 R101, R0, R205.reuse, 0x2, P2 ;  /* 0x000000cd00657211 */ /* 0x080fe200010f16ff */
[C---:B------:R-:W-:Y:S01]  /*5720*/  IMAD.IADD R0, R214.reuse, 0x1, R249 ;  /* 0x00000001d6007824 */ /* 0x040fe200078e02f9 */
[-C--:B--2---:R-:W-:Y:S01]  /*5730*/  LEA.HI.X.SX32 R7, R171, R205.reuse, 0x2, P0 ;  /* 0x000000cdab077211 */ /* 0x084fe200000f16ff */
[----:B------:R-:W-:Y:S01]  /*5740*/  IMAD.IADD R171, R214, 0x1, R250 ;  /* 0x00000001d6ab7824 */ /* 0x000fe200078e02fa */
[CC--:B---3--:R-:W-:Y:S01]  /*5750*/  LEA R8, P2, R234.reuse, R204.reuse, 0x2 ;  /* 0x000000ccea087211 */ /* 0x0c8fe200078410ff */
[----:B------:R1:W-:Y:S04]  /*5760*/  RED.E.ADD.F32.FTZ.RN.STRONG.GPU [R100.64], R9 ;  /* 0x000000096400798e */ /* 0x0003e8000c10e786 */
[----:B------:R2:W-:Y:S04]  /*5770*/  RED.E.ADD.F32.FTZ.RN.STRONG.GPU [R4.64], R10 ;  /* 0x0000000a0400798e */ /* 0x0005e8000c10e786 */
[----:B------:R3:W-:Y:S04]  /*5780*/  RED.E.ADD.F32.FTZ.RN.STRONG.GPU [R6.64], R11 ;  /* 0x0000000b0600798e */ /* 0x0007e8000c10e786 */
[----:B------:R-:W-:Y:S04]  /*5790*/  RED.E.ADD.F32.FTZ.RN.STRONG.GPU [R204.64+0x80], R16 ;  /* 0x00008010cc00798e */ /* 0x000fe8000c10e786 */
[----:B------:R-:W-:Y:S04]  /*57a0*/  RED.E.ADD.F32.FTZ.RN.STRONG.GPU [R2.64+0x80], R17 ;  /* 0x000080110200798e */ /* 0x000fe8000c10e786 */
[----:B------:R-:W-:Y:S01]  /*57b0*/  LDSM.16.MT88.4 R100, [R184+0x2800] ;  /* 0x00280000b864783b */ /* 0x000fe20000004200 */
[-C--:B-1----:R-:W-:Y:S02]  /*57c0*/  LEA.HI.X.SX32 R9, R234, R205.reuse, 0x2, P2 ;  /* 0x000000cdea097211 */ /* 0x082fe400010f16ff */
[CC--:B--2---:R-:W-:Y:S04]  /*57d0*/  LEA R4, P0, R170.reuse, R204.reuse, 0x2 ;  /* 0x000000ccaa047211 */ /* 0x0c4fe800078010ff */
[-C--:B------:R-:W-:Y:S02]  /*57e0*/  LEA.HI.X.SX32 R5, R170, R205.reuse, 0x2, P0 ;  /* 0x000000cdaa057211 */ /* 0x080fe400000f16ff */
[CC--:B---3--:R-:W-:Y:S02]  /*57f0*/  LEA R6, P1, R250.reuse, R204.reuse, 0x2 ;  /* 0x000000ccfa067211 */ /* 0x0c8fe400078210ff */
[CC--:B------:R-:W-:Y:S01]  /*5800*/  LEA R10, P0, R171.reuse, R204.reuse, 0x2 ;  /* 0x000000ccab0a7211 */ /* 0x0c0fe200078010ff */
[----:B------:R1:W-:Y:S01]  /*5810*/  RED.E.ADD.F32.FTZ.RN.STRONG.GPU [R4.64], R18 ;  /* 0x000000120400798e */ /* 0x0003e2000c10e786 */
[-C--:B------:R-:W-:Y:S02]  /*5820*/  LEA.HI.X.SX32 R7, R250, R205.reuse, 0x2, P1 ;  /* 0x000000cdfa077211 */ /* 0x080fe400008f16ff */
[-C--:B------:R-:W-:Y:S02]  /*5830*/  LEA.HI.X.SX32 R11, R171, R205.reuse, 0x2, P0 ;  /* 0x000000cdab0b7211 */ /* 0x080fe400000f16ff */
[----:B------:R-:W-:Y:S01]  /*5840*/  IADD3 R170, R247, 0x40, RZ ;  /* 0x00000040f7aa7810 */ /* 0x000fe20007ffe0ff */
[----:B------:R2:W-:Y:S04]  /*5850*/  RED.E.ADD.F32.FTZ.RN.STRONG.GPU [R6.64], R19 ;  /* 0x000000130600798e */ /* 0x0005e8000c10e786 */
[----:B------:R-:W-:Y:S04]  /*5860*/  RED.E.ADD.F32.FTZ.RN.STRONG.GPU [R10.64], R12 ;  /* 0x0000000c0a00798e */ /* 0x000fe8000c10e786 */
[----:B------:R3:W-:Y:S04]  /*5870*/  RED.E.ADD.F32.FTZ.RN.STRONG.GPU [R8.64], R13 ;  /* 0x0000000d0800798e */ /* 0x0007e8000c10e786 */
[----:B------:R-:W-:Y:S01]  /*5880*/  LDSM.16.MT88.4 R16, [R184+0x2000] ;  /* 0x00200000b810783b */ /* 0x000fe20000004200 */
[CC--:B-1----:R-:W-:Y:S04]  /*5890*/  LEA R4, P1, R233.reuse, R204.reuse, 0x2 ;  /* 0x000000cce9047211 */ /* 0x0c2fe800078210ff */
[-C--:B------:R-:W-:Y:S02]  /*58a0*/  LEA.HI.X.SX32 R5, R233, R205.reuse, 0x2, P1 ;  /* 0x000000cde9057211 */ /* 0x080fe400008f16ff */
[CC--:B--2---:R-:W-:Y:S03]  /*58b0*/  LEA R6, P0, R237.reuse, R204.reuse, 0x2 ;  /* 0x000000cced067211 */ /* 0x0c4fe600078010ff */
[----:B------:R1:W-:Y:S01]  /*58c0*/  RED.E.ADD.F32.FTZ.RN.STRONG.GPU [R4.64], R14 ;  /* 0x0000000e0400798e */ /* 0x0003e2000c10e786 */
[-C--:B------:R-:W-:Y:S02]  /*58d0*/  LEA.HI.X.SX32 R7, R237, R205.reuse, 0x2, P0 ;  /* 0x000000cded077211 */ /* 0x080fe400000f16ff */
[CC--:B---3--:R-:W-:Y:S03]  /*58e0*/  LEA R8, P2, R232.reuse, R204.reuse, 0x2 ;  /* 0x000000cce8087211 */ /* 0x0c8fe600078410ff */
[----:B------:R2:W-:Y:S01]  /*58f0*/  RED.E.ADD.F32.FTZ.RN.STRONG.GPU [R6.64], R15 ;  /* 0x0000000f0600798e */ /* 0x0005e2000c10e786 */
[-C--:B------:R-:W-:Y:S03]  /*5900*/  LEA.HI.X.SX32 R9, R232, R205.reuse, 0x2, P2 ;  /* 0x000000cde8097211 */ /* 0x080fe600010f16ff */
[----:B------:R-:W-:Y:S04]  /*5910*/  RED.E.ADD.F32.FTZ.RN.STRONG.GPU [R204.64+0x100], R52 ;  /* 0x00010034cc00798e */ /* 0x000fe8000c10e786 */
[----:B------:R-:W-:Y:S04]  /*5920*/  RED.E.ADD.F32.FTZ.RN.STRONG.GPU [R2.64+0x100], R53 ;  /* 0x000100350200798e */ /* 0x000fe8000c10e786 */
[----:B------:R-:W-:Y:S01]  /*5930*/  LDSM.16.MT88.4 R12, [R185+0x10000] ;  /* 0x01000000b90c783b */ /* 0x000fe20000004200 */
[CC--:B-1----:R-:W-:Y:S04]  /*5940*/  LEA R4, P0, R170.reuse, R204.reuse, 0x2 ;  /* 0x000000ccaa047211 */ /* 0x0c2fe800078010ff */
[-C--:B------:R-:W-:Y:S02]  /*5950*/  LEA.HI.X.SX32 R5, R170, R205.reuse, 0x2, P0 ;  /* 0x000000cdaa057211 */ /* 0x080fe400000f16ff */
[CC--:B--2---:R-:W-:Y:S02]  /*5960*/  LEA R6, P1, R249.reuse, R204.reuse, 0x2 ;  /* 0x000000ccf9067211 */ /* 0x0c4fe400078210ff */
[CC--:B------:R-:W-:Y:S01]  /*5970*/  LEA R10, P0, R0.reuse, R204.reuse, 0x2 ;  /* 0x000000cc000a7211 */ /* 0x0c0fe200078010ff */
[----:B------:R1:W-:Y:S01]  /*5980*/  RED.E.ADD.F32.FTZ.RN.STRONG.GPU [R4.64], R54 ;  /* 0x000000360400798e */ /* 0x0003e2000c10e786 */
[-C--:B------:R-:W-:Y:S02]  /*5990*/  LEA.HI.X.SX32 R7, R249, R205.reuse, 0x2, P1 ;  /* 0x000000cdf9077211 */ /* 0x080fe400008f16ff */
[-C--:B------:R-:W-:Y:S01]  /*59a0*/  LEA.HI.X.SX32 R11, R0, R205.reuse, 0x2, P0 ;  /* 0x000000cd000b7211 */ /* 0x080fe200000f16ff */
[----:B------:R-:W-:Y:S02]  /*59b0*/  IMAD.IADD R0, R214, 0x1, R248 ;  /* 0x00000001d6007824 */ /* 0x000fe400078e02f8 */
[----:B------:R2:W-:Y:S04]  /*59c0*/  RED.E.ADD.F32.FTZ.RN.STRONG.GPU [R6.64], R55 ;  /* 0x000000370600798e */ /* 0x0005e8000c10e786 */
[----:B------:R3:W-:Y:S04]  /*59d0*/  RED.E.ADD.F32.FTZ.RN.STRONG.GPU [R10.64], R56 ;  /* 0x000000380a00798e */ /* 0x0007e8000c10e786 */
[----:B------:R4:W-:Y:S04]  /*59e0*/  RED.E.ADD.F32.FTZ.RN.STRONG.GPU [R8.64], R57 ;  /* 0x000000390800798e */ /* 0x0009e8000c10e786 */
[----:B------:R-:W-:Y:S01]  /*59f0*/  LDSM.16.MT88.4 R52, [R186+0x10800] ;  /* 0x01080000ba34783b */ /* 0x000fe20000004200 */
[CC--:B-1----:R-:W-:Y:S04]  /*5a00*/  LEA R4, P1, R231.reuse, R204.reuse, 0x2 ;  /* 0x000000cce7047211 */ /* 0x0c2fe800078210ff */
[-C--:B------:R-:W-:Y:S02]  /*5a10*/  LEA.HI.X.SX32 R5, R231, R205.reuse, 0x2, P1 ;  /* 0x000000cde7057211 */ /* 0x080fe400008f16ff */
[CC--:B--2---:R-:W-:Y:S03]  /*5a20*/  LEA R6, P0, R236.reuse, R204.reuse, 0x2 ;  /* 0x000000ccec067211 */ /* 0x0c4fe600078010ff */
[----:B------:R1:W-:Y:S01]  /*5a30*/  RED.E.ADD.F32.FTZ.RN.STRONG.GPU [R4.64], R58 ;  /* 0x0000003a0400798e */ /* 0x0003e2000c10e786 */
[-C--:B------:R-:W-:Y:S02]  /*5a40*/  LEA.HI.X.SX32 R7, R236, R205.reuse, 0x2, P0 ;  /* 0x000000cdec077211 */ /* 0x080fe400000f16ff */
[-C--:B---3--:R-:W-:Y:S02]  /*5a50*/  LEA R10, P0, R248, R204.reuse, 0x2 ;  /* 0x000000ccf80a7211 */ /* 0x088fe400078010ff */
[-C--:B----4-:R-:W-:Y:S01]  /*5a60*/  LEA R8, P3, R0, R204.reuse, 0x2 ;  /* 0x000000cc00087211 */ /* 0x090fe200078610ff */
[----:B------:R2:W-:Y:S01]  /*5a70*/  RED.E.ADD.F32.FTZ.RN.STRONG.GPU [R6.64], R59 ;  /* 0x0000003b0600798e */ /* 0x0005e2000c10e786 */
[-C--:B------:R-:W-:Y:S02]  /*5a80*/  LEA.HI.X.SX32 R11, R248, R205.reuse, 0x2, P0 ;  /* 0x000000cdf80b7211 */ /* 0x080fe400000f16ff */
[-C--:B------:R-:W-:Y:S01]  /*5a90*/  LEA.HI.X.SX32 R9, R0, R205.reuse, 0x2, P3 ;  /* 0x000000cd00097211 */ /* 0x080fe200018f16ff */
[----:B------:R-:W-:Y:S01]  /*5aa0*/  RED.E.ADD.F32.FTZ.RN.STRONG.GPU [R204.64+0x180], R64 ;  /* 0x00018040cc00798e */ /* 0x000fe2000c10e786 */
[----:B------:R-:W-:Y:S03]  /*5ab0*/  LOP3.LUT R0, R208, 0x1, RZ, 0xc0, !PT ;  /* 0x00000001d0007812 */ /* 0x000fe600078ec0ff */
[----:B------:R3:W-:Y:S04]  /*5ac0*/  RED.E.ADD.F32.FTZ.RN.STRONG.GPU [R2.64+0x180], R65 ;  /* 0x000180410200798e */ /* 0x0007e8000c10e786 */
[----:B------:R-:W-:Y:S01]  /*5ad0*/  LDSM.16.MT88.4 R56, [R184+0x800] ;  /* 0x00080000b838783b */ /* 0x000fe20000004200 */
[CC--:B-1----:R-:W-:Y:S04]  /*5ae0*/  LEA R4, P1, R252.reuse, R204.reuse, 0x2 ;  /* 0x000000ccfc047211 */ /* 0x0c2fe800078210ff */
[-C--:B------:R-:W-:Y:S02]  /*5af0*/  LEA.HI.X.SX32 R5, R252, R205.reuse, 0x2, P1 ;  /* 0x000000cdfc057211 */ /* 0x080fe400008f16ff */
[CC--:B--2---:R-:W-:Y:S03]  /*5b00*/  LEA R6, P2, R230.reuse, R204.reuse, 0x2 ;  /* 0x000000cce6067211 */ /* 0x0c4fe600078410ff */
[----:B------:R1:W-:Y:S01]  /*5b10*/  RED.E.ADD.F32.FTZ.RN.STRONG.GPU [R4.64], R66 ;  /* 0x000000420400798e */ /* 0x0003e2000c10e786 */
[-C--:B------:R-:W-:Y:S03]  /*5b20*/  LEA.HI.X.SX32 R7, R230, R205.reuse, 0x2, P2 ;  /* 0x000000cde6077211 */ /* 0x080fe600010f16ff */
[----:B------:R-:W-:Y:S01]  /*5b30*/  RED.E.ADD.F32.FTZ.RN.STRONG.GPU [R10.64], R67 ;  /* 0x000000430a00798e */ /* 0x000fe2000c10e786 */
[CC--:B---3--:R-:W-:Y:S03]  /*5b40*/  LEA R2, P0, R235.reuse, R204.reuse, 0x2 ;  /* 0x000000cceb027211 */ /* 0x0c8fe600078010ff */
[----:B------:R-:W-:Y:S01]  /*5b50*/  RED.E.ADD.F32.FTZ.RN.STRONG.GPU [R8.64], R60 ;  /* 0x0000003c0800798e */ /* 0x000fe2000c10e786 */
[-C--:B------:R-:W-:Y:S02]  /*5b60*/  LEA.HI.X.SX32 R3, R235, R205.reuse, 0x2, P0 ;  /* 0x000000cdeb037211 */ /* 0x080fe400000f16ff */
[----:B------:R-:W-:Y:S01]  /*5b70*/  ISETP.NE.U32.AND P0, PT, R0, 0x1, PT ;  /* 0x000000010000780c */ /* 0x000fe20003f05070 */
[----:B------:R-:W-:Y:S01]  /*5b80*/  RED.E.ADD.F32.FTZ.RN.STRONG.GPU [R6.64], R61 ;  /* 0x0000003d0600798e */ /* 0x000fe2000c10e786 */
[----:B------:R-:W-:Y:S03]  /*5b90*/  @P5 IADD3 R0, P2, R226, -0x100, RZ ;  /* 0xffffff00e2005810 */ /* 0x000fe60007f5e0ff */
[----:B------:R-:W-:Y:S02]  /*5ba0*/  LDSM.16.MT88.4 R8, [R184] ;  /* 0x00000000b808783b */ /* 0x000fe40000004200 */
[----:B------:R-:W-:Y:S01]  /*5bb0*/  @P5 IMAD.MOV.U32 R226, RZ, RZ, R0 ;  /* 0x000000ffffe25224 */ /* 0x000fe200078e0000 */
[C---:B------:R-:W-:Y:S01]  /*5bc0*/  IADD3 R0, R184.reuse, -0x4000, RZ ;  /* 0xffffc000b8007810 */ /* 0x040fe20007ffe0ff */
[----:B------:R-:W-:Y:S04]  /*5bd0*/  LDSM.16.MT88.4 R64, [R185+0x10800] ;  /* 0x01080000b940783b */ /* 0x000fe80000004200 */
[----:B------:R-:W-:Y:S02]  /*5be0*/  @P0 IADD3 R0, R184, 0x4000, RZ ;  /* 0x00004000b8000810 */ /* 0x000fe40007ffe0ff */
[C---:B-1----:R-:W-:Y:S04]  /*5bf0*/  LEA R4, P1, R229.reuse, R204, 0x2 ;  /* 0x000000cce5047211 */ /* 0x042fe800078210ff */
[----:B------:R-:W-:Y:S02]  /*5c00*/  LEA.HI.X.SX32 R5, R229, R205, 0x2, P1 ;  /* 0x000000cde5057211 */ /* 0x000fe400008f16ff */
[----:B------:R-:W-:Y:S03]  /*5c10*/  @P5 IADD3 R224, P1, R224, -0x100, RZ ;  /* 0xffffff00e0e05810 */ /* 0x000fe60007f3e0ff */
[----:B------:R-:W-:Y:S01]  /*5c20*/  RED.E.ADD.F32.FTZ.RN.STRONG.GPU [R4.64], R62 ;  /* 0x0000003e0400798e */ /* 0x000fe2000c10e786 */
[----:B------:R-:W-:Y:S03]  /*5c30*/  @P5 IADD3.X R223, R223, -0x1, RZ, P1, !PT ;  /* 0xffffffffdfdf5810 */ /* 0x000fe60000ffe4ff */
[----:B------:R-:W1:Y:S04]  /*5c40*/  LDSM.16.MT88.4 R4, [R186+0x10000] ;  /* 0x01000000ba04783b */ /* 0x000e680000004200 */
[----:B------:R2:W-:Y:S04]  /*5c50*/  RED.E.ADD.F32.FTZ.RN.STRONG.GPU [R2.64], R63 ;  /* 0x0000003f0200798e */ /* 0x0005e8000c10e786 */
[----:B------:R-:W-:Y:S01]  /*5c60*/  LDSM.16.MT88.4 R60, [R185+0x11000] ;  /* 0x01100000b93c783b */ /* 0x000fe20000004200 */
[----:B--2---:R-:W-:Y:S02]  /*5c70*/  @P5 IADD3.X R2, R225, -0x1, RZ, P2, !PT ;  /* 0xffffffffe1025810 */ /* 0x004fe400017fe4ff */
[C---:B------:R-:W-:Y:S02]  /*5c80*/  ISETP.GT.AND P2, PT, R208.reuse, R240, PT ;  /* 0x000000f0d000720c */ /* 0x040fe40003f44270 */
[----:B------:R-:W-:Y:S01]  /*5c90*/  IADD3 R3, R208, -0x1, RZ ;  /* 0xffffffffd0037810 */ /* 0x000fe20007ffe0ff */
[----:B------:R-:W-:Y:S01]  /*5ca0*/  @P5 IMAD.MOV.U32 R225, RZ, RZ, R2 ;  /* 0x000000ffffe15224 */ /* 0x000fe200078e0002 */
[-C--:B-1----:R-:W-:Y:S05]  /*5cb0*/  HMMA.16816.F32.BF16 R68, R4, R8.reuse, R68 ;  /* 0x000000080444723c */ /* 0x082fea0000041844 */
[----:B------:R-:W-:Y:S03]  /*5cc0*/  IMAD.MOV.U32 R208, RZ, RZ, R3 ;  /* 0x000000ffffd07224 */ /* 0x000fe600078e0003 */
[C---:B------:R-:W-:Y:S08]  /*5cd0*/  HMMA.16816.F32.BF16 R72, R12.reuse, R8, R72 ;  /* 0x000000080c48723c */ /* 0x040ff00000041848 */
[-C--:B------:R-:W-:Y:S08]  /*5ce0*/  HMMA.16816.F32.BF16 R76, R12, R10.reuse, R76 ;  /* 0x0000000a0c4c723c */ /* 0x080ff0000004184c */
[C---:B------:R-:W-:Y:S01]  /*5cf0*/  HMMA.16816.F32.BF16 R80, R4.reuse, R10, R80 ;  /* 0x0000000a0450723c */ /* 0x040fe20000041850 */
[----:B------:R-:W-:Y:S07]  /*5d00*/  LDSM.16.MT88.4 R8, [R186+0x11000] ;  /* 0x01100000ba08783b */ /* 0x000fee0000004200 */
[-C--:B------:R-:W-:Y:S08]  /*5d10*/  HMMA.16816.F32.BF16 R84, R4, R16.reuse, R84 ;  /* 0x000000100454723c */ /* 0x080ff00000041854 */
[C---:B------:R-:W-:Y:S08]  /*5d20*/  HMMA.16816.F32.BF16 R88, R12.reuse, R16, R88 ;  /* 0x000000100c58723c */ /* 0x040ff00000041858 */
[-C--:B------:R-:W-:Y:S01]  /*5d30*/  HMMA.16816.F32.BF16 R92, R12, R18.reuse, R92 ;  /* 0x000000120c5c723c */ /* 0x080fe2000004185c */
[----:B------:R-:W1:Y:S07]  /*5d40*/  LDSM.16.MT88.4 R12, [R184+0x1000] ;  /* 0x00100000b80c783b */ /* 0x000e6e0000004200 */
[----:B------:R-:W-:Y:S01]  /*5d50*/  HMMA.16816.F32.BF16 R96, R4, R18, R96 ;  /* 0x000000120460723c */ /* 0x000fe20000041860 */
[----:B------:R-:W2:Y:S04]  /*5d60*/  LDSM.16.MT88.4 R4, [R184+0x3000] ;  /* 0x00300000b804783b */ /* 0x000ea80000004200 */
[----:B------:R-:W-:Y:S03]  /*5d70*/  LDSM.16.MT88.4 R16, [R186+0x11800] ;  /* 0x01180000ba10783b */ /* 0x000fe60000004200 */
[-C--:B------:R-:W-:Y:S08]  /*5d80*/  HMMA.16816.F32.BF16 R68, R52, R56.reuse, R68 ;  /* 0x000000383444723c */ /* 0x080ff00000041844 */
[C---:B------:R-:W-:Y:S08]  /*5d90*/  HMMA.16816.F32.BF16 R72, R64.reuse, R56, R72 ;  /* 0x000000384048723c */ /* 0x040ff00000041848 */
[-C--:B------:R-:W-:Y:S08]  /*5da0*/  HMMA.16816.F32.BF16 R76, R64, R58.reuse, R76 ;  /* 0x0000003a404c723c */ /* 0x080ff0000004184c */
[C---:B------:R-:W-:Y:S01]  /*5db0*/  HMMA.16816.F32.BF16 R80, R52.reuse, R58, R80 ;  /* 0x0000003a3450723c */ /* 0x040fe20000041850 */
[----:B------:R-:W3:Y:S07]  /*5dc0*/  LDSM.16.MT88.4 R56, [R184+0x1800] ;  /* 0x00180000b838783b */ /* 0x000eee0000004200 */
[-C--:B------:R-:W-:Y:S08]  /*5dd0*/  HMMA.16816.F32.BF16 R84, R52, R100.reuse, R84 ;  /* 0x000000643454723c */ /* 0x080ff00000041854 */
[C---:B------:R-:W-:Y:S08]  /*5de0*/  HMMA.16816.F32.BF16 R88, R64.reuse, R100, R88 ;  /* 0x000000644058723c */ /* 0x040ff00000041858 */
[-C--:B------:R-:W-:Y:S01]  /*5df0*/  HMMA.16816.F32.BF16 R92, R64, R102.reuse, R92 ;  /* 0x00000066405c723c */ /* 0x080fe2000004185c */
[----:B------:R-:W4:Y:S07]  /*5e00*/  LDSM.16.MT88.4 R64, [R185+0x11800] ;  /* 0x01180000b940783b */ /* 0x000f2e0000004200 */
[----:B------:R-:W-:Y:S01]  /*5e10*/  HMMA.16816.F32.BF16 R96, R52, R102, R96 ;  /* 0x000000663460723c */ /* 0x000fe20000041860 */
[----:B------:R2:W3:Y:S07]  /*5e20*/  LDSM.16.MT88.4 R52, [R184+0x3800] ;  /* 0x00380000b834783b */ /* 0x0004ee0000004200 */
[-C--:B-1----:R-:W-:Y:S08]  /*5e30*/  HMMA.16816.F32.BF16 R68, R8, R12.reuse, R68 ;  /* 0x0000000c0844723c */ /* 0x082ff00000041844 */
[C---:B------:R-:W-:Y:S08]  /*5e40*/  HMMA.16816.F32.BF16 R72, R60.reuse, R12, R72 ;  /* 0x0000000c3c48723c */ /* 0x040ff00000041848 */
[-C--:B------:R-:W-:Y:S04]  /*5e50*/  HMMA.16816.F32.BF16 R76, R60, R14.reuse, R76 ;  /* 0x0000000e3c4c723c */ /* 0x080fe8000004184c */
[----:B--2---:R-:W-:Y:S04]  /*5e60*/  IMAD.MOV.U32 R184, RZ, RZ, R0 ;  /* 0x000000ffffb87224 */ /* 0x004fe800078e0000 */
[C---:B------:R-:W-:Y:S08]  /*5e70*/  HMMA.16816.F32.BF16 R80, R8.reuse, R14, R80 ;  /* 0x0000000e0850723c */ /* 0x040ff00000041850 */
[-C--:B------:R-:W-:Y:S08]  /*5e80*/  HMMA.16816.F32.BF16 R84, R8, R4.reuse, R84 ;  /* 0x000000040854723c */ /* 0x080ff00000041854 */
[C---:B------:R-:W-:Y:S08]  /*5e90*/  HMMA.16816.F32.BF16 R88, R60.reuse, R4, R88 ;  /* 0x000000043c58723c */ /* 0x040ff00000041858 */
[-C--:B------:R-:W-:Y:S08]  /*5ea0*/  HMMA.16816.F32.BF16 R92, R60, R6.reuse, R92 ;  /* 0x000000063c5c723c */ /* 0x080ff0000004185c */
[----:B------:R-:W-:Y:S08]  /*5eb0*/  HMMA.16816.F32.BF16 R96, R8, R6, R96 ;  /* 0x000000060860723c */ /* 0x000ff00000041860 */
[-C--:B---3--:R-:W-:Y:S08]  /*5ec0*/  HMMA.16816.F32.BF16 R68, R16, R56.reuse, R68 ;  /* 0x000000381044723c */ /* 0x088ff00000041844 */
[C---:B----4-:R-:W-:Y:S08]  /*5ed0*/  HMMA.16816.F32.BF16 R72, R64.reuse, R56, R72 ;  /* 0x000000384048723c */ /* 0x050ff00000041848 */
[-C--:B------:R-:W-:Y:S08]  /*5ee0*/  HMMA.16816.F32.BF16 R76, R64, R58.reuse, R76 ;  /* 0x0000003a404c723c */ /* 0x080ff0000004184c */
[C---:B------:R-:W-:Y:S08]  /*5ef0*/  HMMA.16816.F32.BF16 R80, R16.reuse, R58, R80 ;  /* 0x0000003a1050723c */ /* 0x040ff00000041850 */
[-C--:B------:R-:W-:Y:S08]  /*5f00*/  HMMA.16816.F32.BF16 R84, R16, R52.reuse, R84 ;  /* 0x000000341054723c */ /* 0x080ff00000041854 */
[C---:B------:R-:W-:Y:S08]  /*5f10*/  HMMA.16816.F32.BF16 R88, R64.reuse, R52, R88 ;  /* 0x000000344058723c */ /* 0x040ff00000041858 */
[-C--:B------:R-:W-:Y:S08]  /*5f20*/  HMMA.16816.F32.BF16 R92, R64, R54.reuse, R92 ;  /* 0x00000036405c723c */ /* 0x080ff0000004185c */
[----:B------:R-:W-:Y:S01]  /*5f30*/  HMMA.16816.F32.BF16 R96, R16, R54, R96 ;  /* 0x000000361060723c */ /* 0x000fe20000041860 */
[----:B------:R-:W-:-:S07]  /*5f40*/  @P2 BRA `(.L_x_36) ;  /* 0xffffd8d000002947 */ /* 0x000fce000383ffff */
[----:B------:R-:W2:Y:S04]  /*5f50*/  LDL R170, [R1] ;  /* 0x0000000001aa7983 */ /* 0x000ea80000100800 */
[----:B------:R-:W3:Y:S04]  /*5f60*/  LDL R168, [R1+0x4] ;  /* 0x0000040001a87983 */ /* 0x000ee80000100800 */
[----:B------:R-:W4:Y:S01]  /*5f70*/  LDL R169, [R1+0xc] ;  /* 0x00000c0001a97983 */ /* 0x000f220000100800 */
[----:B------:R-:W-:Y:S01]  /*5f80*/  FMUL.FTZ R68, R68, c[0x0][0x2e0] ;  /* 0x0000b80044447a20 */ /* 0x000fe20000410000 */
[----:B------:R-:W-:Y:S01]  /*5f90*/  F2FP.BF16.PACK_AB R20, R21, R20 ;  /* 0x000000141514723e */ /* 0x000fe200000010ff */
[----:B------:R-:W-:Y:S01]  /*5fa0*/  FMUL.FTZ R16, R69, c[0x0][0x2e0] ;  /* 0x0000b80045107a20 */ /* 0x000fe20000410000 */
[----:B------:R-:W-:Y:S01]  /*5fb0*/  F2FP.BF16.PACK_AB R22, R23, R22 ;  /* 0x000000161716723e */ /* 0x000fe200000010ff */
[----:B------:R-:W-:Y:S01]  /*5fc0*/  FMUL.FTZ R70, R70, c[0x0][0x2e0] ;  /* 0x0000b80046467a20 */ /* 0x000fe20000410000 */
[----:B------:R-:W-:Y:S01]  /*5fd0*/  F2FP.BF16.PACK_AB R32, R33, R32 ;  /* 0x000000202120723e */ /* 0x000fe200000010ff */
[----:B------:R-:W-:Y:S01]  /*5fe0*/  FMUL.FTZ R15, R71, c[0x0][0x2e0] ;  /* 0x0000b800470f7a20 */ /* 0x000fe20000410000 */
[----:B------:R-:W-:Y:S01]  /*5ff0*/  F2FP.BF16.PACK_AB R16, R16, R68 ;  /* 0x000000441010723e */ /* 0x000fe200000010ff */
[----:B------:R-:W-:Y:S01]  /*6000*/  BAR.SYNC.DEFER_BLOCKING 0x0 ;  /* 0x0000000000007b1d */ /* 0x000fe20000010000 */
        /* <DEDUP_REMOVED lines=52> */
[----:B------:R-:W-:-:S02]  /*6350*/  FMUL.FTZ R94, R94, c[0x0][0x2e0] ;  /* 0x0000b8005e5e7a20 */ /* 0x000fc40000410000 */
[----:B------:R-:W-:Y:S01]  /*6360*/  FMUL.FTZ R0, R95, c[0x0][0x2e0] ;  /* 0x0000b8005f007a20 */ /* 0x000fe20000410000 */
[----:B------:R-:W-:-:S04]  /*6370*/  F2FP.BF16.PACK_AB R2, R2, R92 ;  /* 0x0000005c0202723e */ /* 0x000fc800000010ff */
[----:B------:R-:W-:Y:S01]  /*6380*/  F2FP.BF16.PACK_AB R0, R0, R94 ;  /* 0x0000005e0000723e */ /* 0x000fe200000010ff */
[----:B--2---:R-:W-:Y:S04]  /*6390*/  STS [R170], R16 ;  /* 0x00000010aa007388 */ /* 0x004fe80000000800 */
[----:B------:R-:W-:Y:S04]  /*63a0*/  STS [R170+0x400], R15 ;  /* 0x0004000faa007388 */ /* 0x000fe80000000800 */
[----:B---3--:R-:W-:Y:S01]  /*63b0*/  STS [R168], R12 ;  /* 0x0000000ca8007388 */ /* 0x008fe20000000800 */
[----:B----4-:R-:W-:-:S03]  /*63c0*/  ISETP.NE.AND P0, PT, R169, -0x1, PT ;  /* 0xffffffffa900780c */ /* 0x010fc60003f05270 */
[----:B------:R-:W-:Y:S04]  /*63d0*/  STS [R168+0x400], R11 ;  /* 0x0004000ba8007388 */ /* 0x000fe80000000800 */
        /* <DEDUP_REMOVED lines=11> */
[----:B------:R1:W-:Y:S04]  /*6490*/  STS [R168+0x3400], R0 ;  /* 0x00340000a8007388 */ /* 0x0003e80000000800 */
[----:B------:R-:W-:Y:S04]  /*64a0*/  STS [R170+0x4000], R20 ;  /* 0x00400014aa007388 */ /* 0x000fe80000000800 */
[----:B------:R-:W-:Y:S04]  /*64b0*/  STS [R170+0x4400], R22 ;  /* 0x00440016aa007388 */ /* 0x000fe80000000800 */
[----:B------:R-:W-:Y:S04]  /*64c0*/  STS [R168+0x4000], R32 ;  /* 0x00400020a8007388 */ /* 0x000fe80000000800 */
[----:B------:R-:W-:Y:S04]  /*64d0*/  STS [R168+0x4400], R34 ;  /* 0x00440022a8007388 */ /* 0x000fe80000000800 */
[----:B------:R-:W-:Y:S04]  /*64e0*/  STS [R170+0x5000], R24 ;  /* 0x00500018aa007388 */ /* 0x000fe80000000800 */
[----:B------:R-:W-:Y:S01]  /*64f0*/  STS [R170+0x5400], R26 ;  /* 0x0054001aaa007388 */ /* 0x000fe20000000800 */
[----:B-1----:R-:W-:-:S03]  /*6500*/  @P0 IADD3 R0, R242, R169, RZ ;  /* 0x000000a9f2000210 */ /* 0x002fc60007ffe0ff */
[----:B------:R-:W-:Y:S02]  /*6510*/  STS [R168+0x5000], R28 ;  /* 0x0050001ca8007388 */ /* 0x000fe40000000800 */
[C---:B------:R-:W-:Y:S02]  /*6520*/  @P0 IMAD.WIDE.U32 R2, R0.reuse, c[0x0][0x3a0], RZ ;  /* 0x0000e80000020a25 */ /* 0x040fe400078e00ff */
[----:B------:R-:W-:Y:S02]  /*6530*/  STS [R168+0x5400], R30 ;  /* 0x0054001ea8007388 */ /* 0x000fe40000000800 */
[----:B------:R-:W-:Y:S01]  /*6540*/  @P0 IMAD R7, R0, c[0x0][0x3a4], R3 ;  /* 0x0000e90000070a24 */ /* 0x000fe200078e0203 */
[----:B------:R-:W-:Y:S01]  /*6550*/  @P0 MOV R6, R2 ;  /* 0x0000000200060202 */ /* 0x000fe20000000f00 */
        /* <DEDUP_REMOVED lines=8> */
[----:B-1----:R-:W1:Y:S02]  /*65e0*/  S2R R168, SR_CTAID.Y ;  /* 0x0000000000a87919 */ /* 0x002e640000002600 */
[----:B-1----:R-:W-:Y:S01]  /*65f0*/  SHF.R.S32.HI R5, RZ, 0x1f, R168 ;  /* 0x0000001fff057819 */ /* 0x002fe200000114a8 */
        /* <DEDUP_REMOVED lines=11> */
.L_x_37:
        /* <DEDUP_REMOVED lines=15> */
.L_x_38:
[----:B------:R-:W-:Y:S01]  /*67a0*/  BAR.SYNC.DEFER_BLOCKING 0x0 ;  /* 0x0000000000007b1d */ /* 0x000fe20000010000 */
[----:B------:R-:W-:Y:S01]  /*67b0*/  SHF.R.S32.HI R20, RZ, 0x1f, R251 ;  /* 0x0000001fff147819 */ /* 0x000fe200000114fb */
[----:B------:R-:W-:Y:S01]  /*67c0*/  IMAD R11, R243, -0x40, R227 ;  /* 0xffffffc0f30b7824 */ /* 0x000fe200078e02e3 */
[----:B------:R-:W-:Y:S02]  /*67d0*/  SHF.R.S32.HI R3, RZ, 0x1f, R216 ;  /* 0x0000001fff037819 */ /* 0x000fe400000114d8 */
[----:B------:R-:W-:Y:S01]  /*67e0*/  MOV R2, R216 ;  /* 0x000000d800027202 */ /* 0x000fe20000000f00 */
[----:B------:R-:W1:Y:S01]  /*67f0*/  S2R R49, SR_CTAID.Z ;  /* 0x0000000000317919 */ /* 0x000e620000002700 */
[----:B------:R-:W-:Y:S01]  /*6800*/  IMAD R0, R20, c[0x0][0x3a0], RZ ;  /* 0x0000e80014007a24 */ /* 0x000fe200078e02ff */
[----:B------:R-:W-:Y:S01]  /*6810*/  ISETP.GE.AND P3, PT, R241, R11, PT ;  /* 0x0000000bf100720c */ /* 0x000fe20003f66270 */
[----:B------:R-:W-:Y:S01]  /*6820*/  BSSY B0, `(.L_x_39) ;  /* 0x0000020000007945 */ /* 0x000fe20003800000 */
[----:B------:R-:W-:Y:S01]  /*6830*/  IMAD.WIDE.U32 R4, R251, c[0x0][0x3a0], R2 ;  /* 0x0000e800fb047a25 */ /* 0x000fe200078e0002 */
[----:B------:R-:W-:-:S03]  /*6840*/  SHF.R.S32.HI R23, RZ, 0x1f, R241 ;  /* 0x0000001fff177819 */ /* 0x000fc600000114f1 */
[----:B------:R-:W-:Y:S01]  /*6850*/  IMAD R0, R251, c[0x0][0x3a4], R0 ;  /* 0x0000e900fb007a24 */ /* 0x000fe200078e0200 */
[----:B------:R-:W-:-:S04]  /*6860*/  IADD3 R4, P0, R6, R4, RZ ;  /* 0x0000000406047210 */ /* 0x000fc80007f1e0ff */
[----:B------:R-:W-:Y:S01]  /*6870*/  IADD3.X R5, R7, R5, R0, P0, !PT ;  /* 0x0000000507057210 */ /* 0x000fe200007fe400 */
[----:B------:R2:W3:Y:S04]  /*6880*/  LDS.128 R28, [R207+0xd000] ;  /* 0x00d00000cf1c7984 */ /* 0x0004e80000000c00 */
[----:B------:R2:W4:Y:S01]  /*6890*/  LDS.128 R24, [R207+0xf000] ;  /* 0x00f00000cf187984 */ /* 0x0005220000000c00 */
[----:B-1----:R-:W-:Y:S01]  /*68a0*/  SHF.R.S32.HI R48, RZ, 0x1f, R49 ;  /* 0x0000001fff307819 */ /* 0x002fe20000011431 */
[----:B------:R-:W-:Y:S02]  /*68b0*/  IMAD.WIDE.U32 R4, R49, c[0x0][0x3b8], R4 ;  /* 0x0000ee0031047a25 */ /* 0x000fe400078e0004 */
[----:B------:R2:W1:Y:S02]  /*68c0*/  LDS.128 R36, [R207+0x10000] ;  /* 0x01000000cf247984 */ /* 0x0004640000000c00 */
[----:B------:R-:W-:-:S02]  /*68d0*/  IMAD R0, R48, c[0x0][0x3b8], RZ ;  /* 0x0000ee0030007a24 */ /* 0x000fc400078e02ff */
[----:B------:R2:W1:Y:S02]  /*68e0*/  LDS.128 R44, [R207+0x11000] ;  /* 0x01100000cf2c7984 */ /* 0x0004640000000c00 */
[----:B------:R-:W-:Y:S02]  /*68f0*/  IMAD R0, R49, c[0x0][0x3bc], R0 ;  /* 0x0000ef0031007a24 */ /* 0x000fe400078e0200 */
[----:B------:R2:W1:Y:S04]  /*6900*/  LDS.128 R32, [R207+0x12000] ;  /* 0x01200000cf207984 */ /* 0x0004680000000c00 */
[----:B------:R2:W1:Y:S01]  /*6910*/  LDS.128 R40, [R207+0x13000] ;  /* 0x01300000cf287984 */ /* 0x0004620000000c00 */
[----:B------:R-:W-:Y:S01]  /*6920*/  IADD3 R10, R0, R5, RZ ;  /* 0x00000005000a7210 */ /* 0x000fe20007ffe0ff */
[----:B------:R-:W-:Y:S05]  /*6930*/  @P3 BRA `(.L_x_40) ;  /* 0x000000e000003947 */ /* 0x000fea0003800000 */
[----:B------:R-:W-:Y:S01]  /*6940*/  ISETP.GE.AND P1, PT, R216, c[0x0][0x220], PT ;  /* 0x00008800d8007a0c */ /* 0x000fe20003f26270 */
[----:B------:R-:W2:Y:S01]  /*6950*/  LDS.128 R16, [R207+0xe000] ;  /* 0x00e00000cf107984 */ /* 0x000ea20000000c00 */
[----:B------:R-:W-:Y:S01]  /*6960*/  MOV R7, R10 ;  /* 0x0000000a00077202 */ /* 0x000fe20000000f00 */
[----:B------:R-:W-:Y:S01]  /*6970*/  IMAD R0, R23, c[0x0][0x3a0], RZ ;  /* 0x0000e80017007a24 */ /* 0x000fe200078e02ff */
[----:B------:R-:W-:Y:S01]  /*6980*/  ISETP.GE.AND P0, PT, R228, c[0x0][0x220], PT ;  /* 0x00008800e4007a0c */ /* 0x000fe20003f06270 */
[----:B------:R-:W-:-:S02]  /*6990*/  IMAD.MOV.U32 R6, RZ, RZ, R4 ;  /* 0x000000ffff067224 */ /* 0x000fc400078e0004 */
[C---:B------:R-:W-:Y:S02]  /*69a0*/  IMAD R0, R241.reuse, c[0x0][0x3a4], R0 ;  /* 0x0000e900f1007a24 */ /* 0x040fe400078e0200 */
[----:B------:R-:W-:-:S04]  /*69b0*/  IMAD.WIDE.U32 R8, R241, c[0x0][0x3a0], R6 ;  /* 0x0000e800f1087a25 */ /* 0x000fc800078e0006 */
[----:B------:R-:W4:Y:S01]  /*69c0*/  @!P1 LDS.128 R12, [R207+0xc000] ;  /* 0x00c00000cf0c9984 */ /* 0x000f220000000c00 */
[----:B------:R-:W-:Y:S01]  /*69d0*/  IMAD.IADD R0, R0, 0x1, R9 ;  /* 0x0000000100007824 */ /* 0x000fe200078e0209 */
[----:B------:R-:W-:-:S04]  /*69e0*/  LEA R6, P2, R8, c[0x0][0x340], 0x1 ;  /* 0x0000d00008067a11 */ /* 0x000fc800078408ff */
[----:B------:R-:W-:-:S05]  /*69f0*/  LEA.HI.X R7, R8, c[0x0][0x344], R0, 0x1, P2 ;  /* 0x0000d10008077a11 */ /* 0x000fca00010f0c00 */
[----:B--2---:R2:W-:Y:S04]  /*6a00*/  @!P0 STG.E.128 [R6.64+0x80], R16 ;  /* 0x0000801006008986 */ /* 0x0045e8000c101d06 */
[----:B----4-:R2:W-:Y:S02]  /*6a10*/  @!P1 STG.E.128 [R6.64], R12 ;  /* 0x0000000c06009986 */ /* 0x0105e4000c101d06 */
.L_x_40:
[----:B------:R-:W-:Y:S05]  /*6a20*/  BSYNC B0 ;  /* 0x0000000000007941 */ /* 0x000fea0003800000 */
.L_x_39:
        /* <DEDUP_REMOVED lines=8> */
[----:B--2---:R-:W-:Y:S01]  /*6ab0*/  IMAD R6, R5, c[0x0][0x3a0], RZ ;  /* 0x0000e80005067a24 */ /* 0x004fe200078e02ff */
[----:B------:R-:W-:-:S05]  /*6ac0*/  MOV R5, R10 ;  /* 0x0000000a00057202 */ /* 0x000fca0000000f00 */
[----:B------:R-:W-:-:S04]  /*6ad0*/  IMAD.WIDE.U32 R8, R0, c[0x0][0x3a0], R4 ;  /* 0x0000e80000087a25 */ /* 0x000fc800078e0004 */
[----:B------:R-:W-:Y:S01]  /*6ae0*/  IMAD R0, R0, c[0x0][0x3a4], R6 ;  /* 0x0000e90000007a24 */ /* 0x000fe200078e0206 */
[----:B------:R-:W-:-:S03]  /*6af0*/  LEA R4, P4, R8, c[0x0][0x340], 0x1 ;  /* 0x0000d00008047a11 */ /* 0x000fc600078808ff */
[----:B------:R-:W-:-:S05]  /*6b00*/  IMAD.IADD R0, R0, 0x1, R9 ;  /* 0x0000000100007824 */ /* 0x000fca00078e0209 */
[----:B------:R-:W-:-:S05]  /*6b10*/  LEA.HI.X R5, R8, c[0x0][0x344], R0, 0x1, P4 ;  /* 0x0000d10008057a11 */ /* 0x000fca00020f0c00 */
[----:B---3--:R2:W-:Y:S04]  /*6b20*/  @!P1 STG.E.128 [R4.64], R28 ;  /* 0x0000001c04009986 */ /* 0x0085e8000c101d06 */
[----:B----4-:R2:W-:Y:S02]  /*6b30*/  @!P0 STG.E.128 [R4.64+0x80], R24 ;  /* 0x0000801804008986 */ /* 0x0105e4000c101d06 */
.L_x_42:
[----:B------:R-:W-:Y:S05]  /*6b40*/  BSYNC B0 ;  /* 0x0000000000007941 */ /* 0x000fea0003800000 */
.L_x_41:
[----:B------:R-:W-:Y:S01]  /*6b50*/  IMAD.WIDE.U32 R2, R251, c[0x0][0x3a8], R2 ;  /* 0x0000ea00fb027a25 */ /* 0x000fe200078e0002 */
[----:B------:R-:W-:Y:S03]  /*6b60*/  BSSY B0, `(.L_x_43) ;  /* 0x0000016000007945 */ /* 0x000fe60003800000 */
[----:B------:R-:W-:Y:S01]  /*6b70*/  IMAD R0, R20, c[0x0][0x3a8], RZ ;  /* 0x0000ea0014007a24 */ /* 0x000fe200078e02ff */
[----:B------:R-:W-:Y:S01]  /*6b80*/  IADD3 R2, P0, R21, R2, RZ ;  /* 0x0000000215027210 */ /* 0x000fe20007f1e0ff */
[----:B--2---:R-:W-:-:S02]  /*6b90*/  IMAD R4, R48, c[0x0][0x3c0], RZ ;  /* 0x0000f00030047a24 */ /* 0x004fc400078e02ff */
[----:B------:R-:W-:-:S05]  /*6ba0*/  IMAD R0, R251, c[0x0][0x3ac], R0 ;  /* 0x0000eb00fb007a24 */ /* 0x000fca00078e0200 */
        /* <DEDUP_REMOVED lines=15> */
[----:B-1----:R1:W-:Y:S04]  /*6ca0*/  @!P1 STG.E.128 [R4.64], R36 ;  /* 0x0000002404009986 */ /* 0x0023e8000c101d06 */
[----:B------:R1:W-:Y:S02]  /*6cb0*/  @!P0 STG.E.128 [R4.64+0x80], R32 ;  /* 0x0000802004008986 */ /* 0x0003e4000c101d06 */
.L_x_44:
[----:B------:R-:W-:Y:S05]  /*6cc0*/  BSYNC B0 ;  /* 0x0000000000007941 */ /* 0x000fea0003800000 */
.L_x_43:
        /* <DEDUP_REMOVED lines=12> */
[----:B------:R1:W-:Y:S04]  /*6d90*/  @!P1 STG.E.128 [R2.64], R44 ;  /* 0x0000002c02009986 */ /* 0x0003e8000c101d06 */
[----:B------:R1:W-:Y:S02]  /*6da0*/  @!P0 STG.E.128 [R2.64+0x80], R40 ;  /* 0x0000802802008986 */ /* 0x0003e4000c101d06 */
.L_x_15:
[----:B------:R-:W-:Y:S05]  /*6db0*/  BSYNC B1 ;  /* 0x0000000000017941 */ /* 0x000fea0003800000 */
.L_x_1:
[----:B------:R-:W-:Y:S01]  /*6dc0*/  ULDC UR5, c[0x0][0x218] ;  /* 0x0000860000057ab9 */ /* 0x000fe20000000800 */
[----:B------:R-:W-:Y:S01]  /*6dd0*/  IADD3 R243, R243, c[0x0][0xc], RZ ;  /* 0x00000300f3f37a10 */ /* 0x000fe20007ffe0ff */
[----:B------:R-:W-:-:S04]  /*6de0*/  UIADD3 UR5, UR5, 0x3f, URZ ;  /* 0x0000003f05057890 */ /* 0x000fc8000fffe03f */
[----:B------:R-:W-:-:S04]  /*6df0*/  USHF.R.S32.HI UR4, URZ, 0x1f, UR5 ;  /* 0x0000001f3f047899 */ /* 0x000fc80008011405 */
[----:B------:R-:W-:-:S04]  /*6e00*/  ULEA.HI UR4, UR4, UR5, URZ, 0x6 ;  /* 0x0000000504047291 */ /* 0x000fc8000f8f303f */
[----:B------:R-:W-:-:S06]  /*6e10*/  USHF.R.S32.HI UR4, URZ, 0x6, UR4 ;  /* 0x000000063f047899 */ /* 0x000fcc0008011404 */
[----:B------:R-:W-:-:S13]  /*6e20*/  ISETP.GE.AND P0, PT, R243, UR4, PT ;  /* 0x00000004f3007c0c */ /* 0x000fda000bf06270 */
[----:B------:R-:W-:Y:S01]  /*6e30*/  @P0 CALL.REL.NOINC `(.L_x_45) ;  /* 0x0000001000000944 */ /* 0x000fe20003c00000 */
[----:B------:R-:W-:Y:S05]  /*6e40*/  BRA `(.L_x_46) ;  /* 0xffff9a2000007947 */ /* 0x000fea000383ffff */
.L_x_45:
[----:B------:R-:W-:Y:S05]  /*6e50*/  EXIT ;  /* 0x000000000000794d */ /* 0x000fea0003800000 */
.L_x_47:
[----:B------:R-:W-:-:S00]  /*6e60*/  BRA `(.L_x_47) ;  /* 0xfffffff000007947 */ /* 0x000fc0000383ffff */
[----:B------:R-:W-:-:S00]  /*6e70*/  NOP ;  /* 0x0000000000007918 */ /* 0x000fc00000000000 */
        /* <DEDUP_REMOVED lines=8> */
.L_x_1062:


//--------------------- .text._ZN5flash44flash_bwd_dq_dk_dv_loop_seqk_parallel_kernelI23Flash_bwd_kernel_traitsILi128ELi64ELi64ELi8ELi4ELi2ELi2ELb1ELb0EN7cutlass10bfloat16_tE19Flash_kernel_traitsILi128ELi64ELi64ELi8ES3_EELb0ELb1ELb0ELb0ELb1ELb1ELb0EEEvNS_16Flash_bwd_paramsE --------------------------
	.section	.text._ZN5flash44flash_bwd_dq_dk_dv_loop_seqk_parallel_kernelI23Flash_bwd_kernel_traitsILi128ELi64ELi64ELi8ELi4ELi2ELi2ELb1ELb0EN7cutlass10bfloat16_tE19Flash_kernel_traitsILi128ELi64ELi64ELi8ES3_EELb0ELb1ELb0ELb0ELb1ELb1ELb0EEEvNS_16Flash_bwd_paramsE,"ax",@progbits
	.sectioninfo	@"SHI_REGISTERS=255"
	.align	128
        .global         _ZN5flash44flash_bwd_dq_dk_dv_loop_seqk_parallel_kernelI23Flash_bwd_kernel_traitsILi128ELi64ELi64ELi8ELi4ELi2ELi2ELb1ELb0EN7cutlass10bfloat16_tE19Flash_kernel_traitsILi128ELi64ELi64ELi8ES3_EELb0ELb1ELb0ELb0ELb1ELb1ELb0EEEvNS_16Flash_bwd_paramsE
        .type           _ZN5flash44flash_bwd_dq_dk_dv_loop_seqk_parallel_kernelI23Flash_bwd_kernel_traitsILi128ELi64ELi64ELi8ELi4ELi2ELi2ELb1ELb0EN7cutlass10bfloat16_tE19Flash_kernel_traitsILi128ELi64ELi64ELi8ES3_EELb0ELb1ELb0ELb0ELb1ELb1ELb0EEEvNS_16Flash_bwd_paramsE,@function
        .size           _ZN5flash44flash_bwd_dq_dk_dv_loop_seqk_parallel_kernelI23Flash_bwd_kernel_traitsILi128ELi64ELi64ELi8ELi4ELi2ELi2ELb1ELb0EN7cutlass10bfloat16_tE19Flash_kernel_traitsILi128ELi64ELi64ELi8ES3_EELb0ELb1ELb0ELb0ELb1ELb1ELb0EEEvNS_16Flash_bwd_paramsE,(.L_x_1063 - _ZN5flash44flash_bwd_dq_dk_dv_loop_seqk_parallel_kernelI23Flash_bwd_kernel_traitsILi128ELi64ELi64ELi8ELi4ELi2ELi2ELb1ELb0EN7cutlass10bfloat16_tE19Flash_kernel_traitsILi128ELi64ELi64ELi8ES3_EELb0ELb1ELb0ELb0ELb1ELb1ELb0EEEvNS_16Flash_bwd_paramsE)
        .other          _ZN5flash44flash_bwd_dq_dk_dv_loop_seqk_parallel_kernelI23Flash_bwd_kernel_traitsILi128ELi64ELi64ELi8ELi4ELi2ELi2ELb1ELb0EN7cutlass10bfloat16_tE19Flash_kernel_traitsILi128ELi64ELi64ELi8ES3_EELb0ELb1ELb0ELb0ELb1ELb1ELb0EEEvNS_16Flash_bwd_paramsE,@"STO_CUDA_ENTRY STV_DEFAULT"
_ZN5flash44flash_bwd_dq_dk_dv_loop_seqk_parallel_kernelI23Flash_bwd_kernel_traitsILi128ELi64ELi64ELi8ELi4ELi2ELi2ELb1ELb0EN7cutlass10bfloat16_tE19Flash_kernel_traitsILi128ELi64ELi64ELi8ES3_EELb0ELb1ELb0ELb0ELb1ELb1ELb0EEEvNS_16Flash_bwd_paramsE:
.text._ZN5flash44flash_bwd_dq_dk_dv_loop_seqk_parallel_kernelI23Flash_bwd_kernel_traitsILi128ELi64ELi64ELi8ELi4ELi2ELi2ELb1ELb0EN7cutlass10bfloat16_tE19Flash_kernel_traitsILi128ELi64ELi64ELi8ES3_EELb0ELb1ELb0ELb0ELb1ELb1ELb0EEEvNS_16Flash_bwd_paramsE:
        /* <DEDUP_REMOVED lines=11> */
[----:B------:R-:W-:Y:S01]  /*00b0*/  IMAD.MOV.U32 R217, RZ, RZ, -0x10 ;  /* 0xfffffff0ffd97424 */ /* 0x000fe200078e00ff */
[----:B------:R-:W-:Y:S01]  /*00c0*/  ULDC.64 UR16, c[0x0][0x118] ;  /* 0x0000460000107ab9 */ /* 0x000fe20000000a00 */
[----:B------:R-:W-:Y:S01]  /*00d0*/  IMAD.MOV.U32 R246, RZ, RZ, 0x1 ;  /* 0x00000001fff67424 */ /* 0x000fe200078e00ff */
[----:B-1----:R-:W-:Y:S01]  /*00e0*/  SHF.R.S32.HI R13, RZ, 0x1f, R12 ;  /* 0x0000001fff0d7819 */ /* 0x002fe2000001140c */
[----:B------:R-:W-:-:S03]  /*00f0*/  IMAD.SHL.U32 R247, R12, 0x2, RZ ;  /* 0x000000020cf77824 */ /* 0x000fc600078e00ff */
[CC--:B------:R-:W-:Y:S02]  /*0100*/  LEA.HI R6, R13.reuse, R12.reuse, RZ, 0x4 ;  /* 0x0000000c0d067211 */ /* 0x0c0fe400078f20ff */
[CC--:B------:R-:W-:Y:S02]  /*0110*/  LEA.HI R16, R13.reuse, R12.reuse, RZ, 0x3 ;  /* 0x0000000c0d107211 */ /* 0x0c0fe400078f18ff */
[----:B------:R-:W-:Y:S02]  /*0120*/  SHF.R.S32.HI R5, RZ, 0x4, R6 ;  /* 0x00000004ff057819 */ /* 0x000fe40000011406 */
[----:B------:R-:W-:Y:S02]  /*0130*/  LOP3.LUT R0, R16, 0xfffffff8, RZ, 0xc0, !PT ;  /* 0xfffffff810007812 */ /* 0x000fe400078ec0ff */
[----:B------:R-:W-:Y:S02]  /*0140*/  SHF.R.S32.HI R252, RZ, 0x3, R16 ;  /* 0x00000003fffc7819 */ /* 0x000fe40000011410 */
[----:B------:R-:W-:Y:S01]  /*0150*/  LEA.HI R15, R13, R12, RZ, 0x2 ;  /* 0x0000000c0d0f7211 */ /* 0x000fe200078f10ff */
[----:B------:R-:W-:Y:S01]  /*0160*/  IMAD.IADD R0, R12, 0x1, -R0 ;  /* 0x000000010c007824 */ /* 0x000fe200078e0a00 */
[----:B------:R-:W-:Y:S01]  /*0170*/  LEA.HI R4, R6, R5, RZ, 0x1 ;  /* 0x0000000506047211 */ /* 0x000fe200078f08ff */
[----:B------:R-:W-:Y:S01]  /*0180*/  IMAD.SHL.U32 R2, R252, 0x40, RZ ;  /* 0x00000040fc027824 */ /* 0x000fe200078e00ff */
[--C-:B------:R-:W-:Y:S01]  /*0190*/  SHF.R.S32.HI R8, RZ, 0x2, R15.reuse ;  /* 0x00000002ff087819 */ /* 0x100fe2000001140f */
[----:B------:R-:W-:Y:S01]  /*01a0*/  IMAD.SHL.U32 R18, R0, 0x8, RZ ;  /* 0x0000000800127824 */ /* 0x000fe200078e00ff */
[----:B------:R-:W-:-:S02]  /*01b0*/  SHF.R.S32.HI R3, RZ, 0x1f, R15 ;  /* 0x0000001fff037819 */ /* 0x000fc4000001140f */
[----:B------:R-:W-:Y:S02]  /*01c0*/  LOP3.LUT R4, R4, 0xfffffffe, RZ, 0xc0, !PT ;  /* 0xfffffffe04047812 */ /* 0x000fe400078ec0ff */
[----:B------:R-:W-:Y:S02]  /*01d0*/  LEA.HI R14, R13, R12, RZ, 0x5 ;  /* 0x0000000c0d0e7211 */ /* 0x000fe400078f28ff */
[----:B------:R-:W-:Y:S01]  /*01e0*/  LEA.HI R3, R3, R8, RZ, 0x3 ;  /* 0x0000000803037211 */ /* 0x000fe200078f18ff */
[----:B------:R-:W-:Y:S01]  /*01f0*/  IMAD.IADD R10, R5, 0x1, -R4 ;  /* 0x00000001050a7824 */ /* 0x000fe200078e0a04 */
[----:B------:R-:W-:Y:S02]  /*0200*/  LOP3.LUT R2, R2, 0x1c0, RZ, 0xc0, !PT ;  /* 0x000001c002027812 */ /* 0x000fe400078ec0ff */
[----:B------:R-:W-:Y:S01]  /*0210*/  SHF.R.S32.HI R21, RZ, 0x5, R14 ;  /* 0x00000005ff157819 */ /* 0x000fe2000001140e */
[----:B------:R-:W-:Y:S01]  /*0220*/  IMAD.SHL.U32 R186, R10, 0x200, RZ ;  /* 0x000002000aba7824 */ /* 0x000fe200078e00ff */
[----:B------:R-:W-:-:S02]  /*0230*/  LOP3.LUT R4, R3, 0xfffffff8, RZ, 0xc0, !PT ;  /* 0xfffffff803047812 */ /* 0x000fc400078ec0ff */
[----:B------:R-:W-:Y:S02]  /*0240*/  LOP3.LUT R5, R2, 0x38, R18, 0xf8, !PT ;  /* 0x0000003802057812 */ /* 0x000fe400078ef812 */
[----:B------:R-:W-:Y:S01]  /*0250*/  SHF.R.U32.HI R3, RZ, 0x3, R2 ;  /* 0x00000003ff037819 */ /* 0x000fe20000011602 */
[----:B------:R-:W-:Y:S01]  /*0260*/  IMAD.IADD R8, R8, 0x1, -R4 ;  /* 0x0000000108087824 */ /* 0x000fe200078e0a04 */
[----:B------:R-:W-:Y:S02]  /*0270*/  LOP3.LUT R2, R6, 0xfffffff0, RZ, 0xc0, !PT ;  /* 0xfffffff006027812 */ /* 0x000fe400078ec0ff */
[----:B------:R-:W-:Y:S02]  /*0280*/  LEA.HI R6, R14, R21, RZ, 0x1 ;  /* 0x000000150e067211 */ /* 0x000fe400078f08ff */
[----:B------:R-:W-:Y:S01]  /*0290*/  LOP3.LUT R9, R5, R3, RZ, 0x3c, !PT ;  /* 0x0000000305097212 */ /* 0x000fe200078e3cff */
[----:B------:R-:W-:Y:S01]  /*02a0*/  IMAD.IADD R3, R12, 0x1, -R2 ;  /* 0x000000010c037824 */ /* 0x000fe200078e0a02 */
[----:B------:R-:W-:-:S02]  /*02b0*/  LOP3.LUT R2, R6, 0xfffffffe, RZ, 0xc0, !PT ;  /* 0xfffffffe06027812 */ /* 0x000fc400078ec0ff */
[C---:B------:R-:W-:Y:S02]  /*02c0*/  LOP3.LUT P4, RZ, R0.reuse, 0x2, RZ, 0xc0, !PT ;  /* 0x0000000200ff7812 */ /* 0x040fe4000788c0ff */
[C---:B------:R-:W-:Y:S01]  /*02d0*/  LOP3.LUT P3, RZ, R0.reuse, 0x4, RZ, 0xc0, !PT ;  /* 0x0000000400ff7812 */ /* 0x040fe2000786c0ff */
[----:B------:R-:W-:Y:S01]  /*02e0*/  IMAD.SHL.U32 R0, R0, 0x40, RZ ;  /* 0x0000004000007824 */ /* 0x000fe200078e00ff */
[----:B------:R-:W-:Y:S01]  /*02f0*/  SHF.R.S32.HI R4, RZ, 0x1f, R3 ;  /* 0x0000001fff047819 */ /* 0x000fe20000011403 */
[----:B------:R-:W-:Y:S01]  /*0300*/  IMAD.IADD R194, R21, 0x1, -R2 ;  /* 0x0000000115c27824 */ /* 0x000fe200078e0a02 */
[----:B------:R-:W-:Y:S02]  /*0310*/  LEA.HI R5, R13, R12, RZ, 0x7 ;  /* 0x0000000c0d057211 */ /* 0x000fe400078f38ff */
[----:B------:R-:W-:Y:S01]  /*0320*/  LOP3.LUT R0, R0, 0x1c0, RZ, 0xc0, !PT ;  /* 0x000001c000007812 */ /* 0x000fe200078ec0ff */
[----:B------:R-:W-:Y:S01]  /*0330*/  IMAD.SHL.U32 R2, R194, 0x10, RZ ;  /* 0x00000010c2027824 */ /* 0x000fe200078e00ff */
[----:B------:R-:W-:-:S02]  /*0340*/  LEA.HI R11, R4, R3, RZ, 0x3 ;  /* 0x00000003040b7211 */ /* 0x000fc400078f18ff */
[C---:B------:R-:W-:Y:S02]  /*0350*/  LOP3.LUT R188, R0.reuse, 0x8, R16, 0xf8, !PT ;  /* 0x0000000800bc7812 */ /* 0x040fe400078ef810 */
[----:B------:R-:W-:Y:S02]  /*0360*/  LOP3.LUT R4, R0, 0x10, R2, 0xf8, !PT ;  /* 0x0000001000047812 */ /* 0x000fe400078ef802 */
[----:B------:R-:W-:Y:S02]  /*0370*/  SHF.R.S32.HI R7, RZ, 0x7, R5 ;  /* 0x00000007ff077819 */ /* 0x000fe40000011405 */
[----:B------:R-:W-:Y:S02]  /*0380*/  SHF.R.U32.HI R0, RZ, 0x3, R0 ;  /* 0x00000003ff007819 */ /* 0x000fe40000011600 */
[----:B------:R-:W-:Y:S01]  /*0390*/  LOP3.LUT R4, R4, 0x8, R16, 0xf8, !PT ;  /* 0x0000000804047812 */ /* 0x000fe200078ef810 */
[----:B------:R-:W-:Y:S01]  /*03a0*/  IMAD R2, R7, 0x800, R186 ;  /* 0x0000080007027824 */ /* 0x000fe200078e02ba */
[----:B------:R-:W-:-:S02]  /*03b0*/  LOP3.LUT R188, R188, R0, RZ, 0x3c, !PT ;  /* 0x00000000bcbc7212 */ /* 0x000fc400078e3cff */
[----:B------:R-:W-:Y:S02]  /*03c0*/  LOP3.LUT R6, R11, 0xfffffff8, RZ, 0xc0, !PT ;  /* 0xfffffff80b067812 */ /* 0x000fe400078ec0ff */
[----:B------:R-:W-:Y:S01]  /*03d0*/  LOP3.LUT R186, R186, R4, R0, 0xf6, !PT ;  /* 0x00000004baba7212 */ /* 0x000fe200078ef600 */
[----:B------:R-:W-:Y:S01]  /*03e0*/  IMAD.IADD R188, R2, 0x1, R188 ;  /* 0x0000000102bc7824 */ /* 0x000fe200078e02bc */
[----:B------:R-:W-:Y:S01]  /*03f0*/  LEA.HI R0, R13, R12, RZ, 0x6 ;  /* 0x0000000c0d007211 */ /* 0x000fe200078f30ff */
[----:B------:R-:W-:Y:S01]  /*0400*/  IMAD.IADD R20, R3, 0x1, -R6 ;  /* 0x0000000103147824 */ /* 0x000fe200078e0a06 */
[----:B------:R-:W-:Y:S01]  /*0410*/  LOP3.LUT R5, R8, 0x1, RZ, 0xc0, !PT ;  /* 0x0000000108057812 */ /* 0x000fe200078ec0ff */
[----:B------:R-:W-:Y:S01]  /*0420*/  IMAD.SHL.U32 R188, R188, 0x2, RZ ;  /* 0x00000002bcbc7824 */ /* 0x000fe200078e00ff */
[----:B------:R-:W-:Y:S02]  /*0430*/  LOP3.LUT R4, R14, 0xffffffe0, RZ, 0xc0, !PT ;  /* 0xffffffe00e047812 */ /* 0x000fe400078ec0ff */
[----:B------:R-:W-:Y:S01]  /*0440*/  LOP3.LUT R2, R15, 0x7ffffffc, RZ, 0xc0, !PT ;  /* 0x7ffffffc0f027812 */ /* 0x000fe200078ec0ff */
[----:B------:R-:W-:Y:S01]  /*0450*/  STL [R1+0x18], R20 ;  /* 0x0000181401007387 */ /* 0x000fe20000100800 */
[----:B------:R-:W-:Y:S01]  /*0460*/  SHF.R.S32.HI R0, RZ, 0x6, R0 ;  /* 0x00000006ff007819 */ /* 0x000fe20000011400 */
[----:B------:R-:W-:Y:S01]  /*0470*/  IMAD.IADD R17, R12, 0x1, -R4 ;  /* 0x000000010c117824 */ /* 0x000fe200078e0a04 */
[----:B------:R-:W-:-:S02]  /*0480*/  SHF.R.S32.HI R3, RZ, 0x1f, R14 ;  /* 0x0000001fff037819 */ /* 0x000fc4000001140e */
[----:B------:R-:W-:Y:S01]  /*0490*/  ISETP.NE.U32.AND P0, PT, R5, 0x1, PT ;  /* 0x000000010500780c */ /* 0x000fe20003f05070 */
[----:B------:R-:W-:Y:S01]  /*04a0*/  IMAD.IADD R5, R12, 0x1, -R2 ;  /* 0x000000010c057824 */ /* 0x000fe200078e0a02 */
[----:B------:R-:W-:Y:S01]  /*04b0*/  LEA.HI R4, R3, R21, RZ, 0x2 ;  /* 0x0000001503047211 */ /* 0x000fe200078f10ff */
[----:B------:R-:W-:Y:S01]  /*04c0*/  IMAD R6, R0, 0x200, R9 ;  /* 0x0000020000067824 */ /* 0x000fe200078e0209 */
[----:B------:R-:W-:Y:S01]  /*04d0*/  R2P PR, R8, 0x6 ;  /* 0x0000000608007804 */ /* 0x000fe20000000000 */
[----:B------:R-:W-:Y:S01]  /*04e0*/  IMAD.SHL.U32 R2, R0, 0x8, RZ ;  /* 0x0000000800027824 */ /* 0x000fe200078e00ff */
[----:B------:R-:W-:Y:S01]  /*04f0*/  LOP3.LUT R4, R4, 0xfffffffc, RZ, 0xc0, !PT ;  /* 0xfffffffc04047812 */ /* 0x000fe200078ec0ff */
[----:B------:R-:W-:Y:S01]  /*0500*/  IMAD.SHL.U32 R0, R8, 0x40, RZ ;  /* 0x0000004008007824 */ /* 0x000fe200078e00ff */
[----:B------:R-:W-:Y:S01]  /*0510*/  STL [R1+0x14], R17 ;  /* 0x0000141101007387 */ /* 0x000fe20000100800 */
[----:B------:R-:W-:Y:S01]  /*0520*/  IMAD.SHL.U32 R3, R7, 0x20, RZ ;  /* 0x0000002007037824 */ /* 0x000fe200078e00ff */
[----:B------:R-:W-:Y:S01]  /*0530*/  LOP3.LUT R2, R2, 0x18, RZ, 0xc0, !PT ;  /* 0x0000001802027812 */ /* 0x000fe200078ec0ff */
[----:B------:R-:W-:Y:S01]  /*0540*/  IMAD.SHL.U32 R8, R5, 0x2, RZ ;  /* 0x0000000205087824 */ /* 0x000fe200078e00ff */
[----:B------:R-:W-:Y:S01]  /*0550*/  LOP3.LUT R0, R0, 0x1c0, RZ, 0xc0, !PT ;  /* 0x000001c000007812 */ /* 0x000fe200078ec0ff */
[----:B------:R-:W-:Y:S01]  /*0560*/  IMAD.IADD R204, R21, 0x1, -R4 ;  /* 0x0000000115cc7824 */ /* 0x000fe200078e0a04 */
[----:B------:R1:W-:Y:S01]  /*0570*/  STL [R1+0xc], R6 ;  /* 0x00000c0601007387 */ /* 0x0003e20000100800 */
[----:B------:R-:W-:Y:S01]  /*0580*/  LOP3.LUT R247, R3, 0x6, R247, 0xf8, !PT ;  /* 0x0000000603f77812 */ /* 0x000fe200078ef8f7 */
[----:B------:R-:W-:Y:S01]  /*0590*/  IMAD.SHL.U32 R5, R10, 0x20, RZ ;  /* 0x000000200a057824 */ /* 0x000fe200078e00ff */
[----:B------:R-:W-:Y:S01]  /*05a0*/  LOP3.LUT R4, R0, 0x20, R3, 0xf8, !PT ;  /* 0x0000002000047812 */ /* 0x000fe200078ef803 */
[----:B------:R-:W-:Y:S01]  /*05b0*/  IMAD R7, R204, 0x400, R8 ;  /* 0x00000400cc077824 */ /* 0x000fe200078e0208 */
[----:B------:R-:W-:-:S02]  /*05c0*/  SHF.R.U32.HI R3, RZ, 0x3, R0 ;  /* 0x00000003ff037819 */ /* 0x000fc40000011600 */
[----:B------:R-:W-:Y:S02]  /*05d0*/  LOP3.LUT R5, R2, 0x20, R5, 0xf8, !PT ;  /* 0x0000002002057812 */ /* 0x000fe400078ef805 */
[----:B------:R-:W-:Y:S02]  /*05e0*/  LOP3.LUT R4, R4, R3, RZ, 0x3c, !PT ;  /* 0x0000000304047212 */ /* 0x000fe400078e3cff */
[----:B------:R-:W-:Y:S01]  /*05f0*/  LOP3.LUT R9, R3, R0, R2, 0x1e, !PT ;  /* 0x0000000003097212 */ /* 0x000fe200078e1e02 */
[----:B------:R-:W-:Y:S01]  /*0600*/  IMAD.SHL.U32 R0, R10, 0x8, RZ ;  /* 0x000000080a007824 */ /* 0x000fe200078e00ff */
[----:B------:R-:W-:Y:S01]  /*0610*/  SHF.R.S32.HI R19, RZ, 0x1f, R18 ;  /* 0x0000001fff137819 */ /* 0x000fe20000011412 */
[----:B------:R-:W-:Y:S01]  /*0620*/  IMAD.IADD R216, R7, 0x1, R4 ;  /* 0x0000000107d87824 */ /* 0x000fe200078e0204 */
[----:B------:R-:W-:-:S03]  /*0630*/  SEL R217, R217, 0x10, !P0 ;  /* 0x00000010d9d97807 */ /* 0x000fc60004000000 */
[----:B------:R-:W-:-:S04]  /*0640*/  IMAD.SHL.U32 R216, R216, 0x2, RZ ;  /* 0x00000002d8d87824 */ /* 0x000fc800078e00ff */
[C---:B------:R-:W-:Y:S01]  /*0650*/  IMAD.IADD R218, R216.reuse, 0x1, R217 ;  /* 0x00000001d8da7824 */ /* 0x040fe200078e02d9 */
[----:B------:R-:W-:Y:S01]  /*0660*/  IADD3 R215, R216, 0x20, RZ ;  /* 0x00000020d8d77810 */ /* 0x000fe20007ffe0ff */
[----:B-1----:R-:W-:Y:S01]  /*0670*/  IMAD.SHL.U32 R6, R20, 0x40, RZ ;  /* 0x0000004014067824 */ /* 0x002fe200078e00ff */
[----:B------:R-:W-:-:S04]  /*0680*/  @P1 IADD3 R215, R216, -0x20, RZ ;  /* 0xffffffe0d8d71810 */ /* 0x000fc80007ffe0ff */
[----:B------:R-:W-:Y:S01]  /*0690*/  LOP3.LUT R2, R6, 0x1c0, RZ, 0xc0, !PT ;  /* 0x000001c006027812 */ /* 0x000fe200078ec0ff */
[----:B------:R-:W-:Y:S01]  /*06a0*/  IMAD.IADD R217, R217, 0x1, R215 ;  /* 0x00000001d9d97824 */ /* 0x000fe200078e02d7 */
[----:B------:R-:W-:Y:S02]  /*06b0*/  SHF.R.S32.HI R6, RZ, 0x1f, R17 ;  /* 0x0000001fff067819 */ /* 0x000fe40000011411 */
[----:B------:R-:W-:Y:S02]  /*06c0*/  SHF.R.U32.HI R3, RZ, 0x3, R2 ;  /* 0x00000003ff037819 */ /* 0x000fe40000011602 */
[----:B------:R-:W-:Y:S01]  /*06d0*/  LEA.HI R4, R6, R17, RZ, 0x2 ;  /* 0x0000001106047211 */ /* 0x000fe200078f10ff */
[----:B------:R-:W-:Y:S01]  /*06e0*/  IMAD.SHL.U32 R6, R11, 0x40, RZ ;  /* 0x000000400b067824 */ /* 0x000fe200078e00ff */
[----:B------:R-:W-:Y:S02]  /*06f0*/  LOP3.LUT R7, R2, 0x8, R0, 0xf8, !PT ;  /* 0x0000000802077812 */ /* 0x000fe400078ef800 */
[----:B------:R-:W-:-:S02]  /*0700*/  LOP3.LUT R2, R3, R5, R2, 0x1e, !PT ;  /* 0x0000000503027212 */ /* 0x000fc400078e1e02 */
[----:B------:R-:W-:Y:S01]  /*0710*/  SHF.R.S32.HI R5, RZ, 0x2, R4 ;  /* 0x00000002ff057819 */ /* 0x000fe20000011404 */
[----:B------:R-:W-:Y:S01]  /*0720*/  IMAD R4, R194, 0x400, R8 ;  /* 0x00000400c2047824 */ /* 0x000fe200078e0208 */
[----:B------:R-:W-:Y:S02]  /*0730*/  LOP3.LUT R0, R6, 0xfffffe00, RZ, 0xc0, !PT ;  /* 0xfffffe0006007812 */ /* 0x000fe400078ec0ff */
[----:B------:R-:W-:Y:S01]  /*0740*/  LOP3.LUT R3, R7, R3, RZ, 0x3c, !PT ;  /* 0x0000000307037212 */ /* 0x000fe200078e3cff */
[----:B------:R-:W-:Y:S01]  /*0750*/  IMAD R10, R204, 0x10, R5 ;  /* 0x00000010cc0a7824 */ /* 0x000fe200078e0205 */
[----:B------:R-:W-:Y:S01]  /*0760*/  LOP3.LUT R202, R2, R0, RZ, 0xfc, !PT ;  /* 0x0000000002ca7212 */ /* 0x000fe200078efcff */
[--C-:B------:R-:W-:Y:S02]  /*0770*/  IMAD R204, R204, 0x400, R0.reuse ;  /* 0x00000400cccc7824 */ /* 0x100fe400078e0200 */
[----:B------:R-:W-:Y:S01]  /*0780*/  IMAD R194, R194, 0x400, R0 ;  /* 0x00000400c2c27824 */ /* 0x000fe200078e0200 */
[----:B------:R1:W-:Y:S01]  /*0790*/  STL [R1+0x10], R10 ;  /* 0x0000100a01007387 */ /* 0x0003e20000100800 */
[----:B------:R-:W-:Y:S01]  /*07a0*/  IMAD.MOV.U32 R0, RZ, RZ, 0x40 ;  /* 0x00000040ff007424 */ /* 0x000fe200078e00ff */
[----:B------:R-:W-:Y:S01]  /*07b0*/  IADD3 R246, R10, -c[0x0][0x214], R246 ;  /* 0x800085000af67a10 */ /* 0x000fe20007ffe0f6 */
[----:B------:R-:W-:Y:S01]  /*07c0*/  IMAD.IADD R4, R4, 0x1, R9 ;  /* 0x0000000104047824 */ /* 0x000fe200078e0209 */
[----:B------:R1:W-:Y:S01]  /*07d0*/  STL.64 [R1], R18 ;  /* 0x0000001201007387 */ /* 0x0003e20000100a00 */
[----:B------:R-:W-:Y:S01]  /*07e0*/  IMAD.MOV.U32 R2, RZ, RZ, 0x20 ;  /* 0x00000020ff027424 */ /* 0x000fe200078e00ff */
[----:B------:R-:W-:Y:S01]  /*07f0*/  SEL R0, R0, 0xffffffc0, !P3 ;  /* 0xffffffc000007807 */ /* 0x000fe20005800000 */
[----:B------:R-:W-:Y:S01]  /*0800*/  IMAD.IADD R194, R3, 0x1, R194 ;  /* 0x0000000103c27824 */ /* 0x000fe200078e02c2 */
[----:B------:R-:W-:Y:S01]  /*0810*/  LEA R244, R4, 0xc000, 0x1 ;  /* 0x0000c00004f47811 */ /* 0x000fe200078e08ff */
[----:B------:R-:W-:Y:S01]  /*0820*/  IMAD.IADD R204, R204, 0x1, R3 ;  /* 0x00000001cccc7824 */ /* 0x000fe200078e0203 */
[----:B------:R-:W-:Y:S01]  /*0830*/  SEL R2, R2, 0xffffffe0, !P4 ;  /* 0xffffffe002027807 */ /* 0x000fe20006000000 */
[--C-:B------:R-:W-:Y:S01]  /*0840*/  IMAD.IADD R190, R188, 0x1, R0.reuse ;  /* 0x00000001bcbe7824 */ /* 0x100fe200078e0200 */
[----:B------:R-:W-:Y:S01]  /*0850*/  IADD3 R245, R244, 0x40, RZ ;  /* 0x00000040f4f57810 */ /* 0x000fe20007ffe0ff */
[C---:B------:R-:W-:Y:S01]  /*0860*/  IMAD R185, R186.reuse, 0x2, R0 ;  /* 0x00000002bab97824 */ /* 0x040fe200078e0200 */
[----:B------:R-:W-:Y:S01]  /*0870*/  SHF.R.S32.HI R3, RZ, 0x1f, R252 ;  /* 0x0000001fff037819 */ /* 0x000fe200000114fc */
[----:B------:R-:W-:Y:S01]  /*0880*/  IMAD.SHL.U32 R186, R186, 0x2, RZ ;  /* 0x00000002baba7824 */ /* 0x000fe200078e00ff */
[----:B------:R-:W-:Y:S01]  /*0890*/  SHF.R.S32.HI R237, RZ, 0x1f, R10 ;  /* 0x0000001fffed7819 */ /* 0x000fe2000001140a */
[--C-:B------:R-:W-:Y:S01]  /*08a0*/  IMAD.IADD R189, R188, 0x1, R2.reuse ;  /* 0x00000001bcbd7824 */ /* 0x100fe200078e0202 */
[----:B------:R-:W-:Y:S01]  /*08b0*/  IADD3 R191, R0, R188, R2 ;  /* 0x000000bc00bf7210 */ /* 0x000fe20007ffe002 */
[----:B------:R-:W-:Y:S01]  /*08c0*/  IMAD.IADD R203, R2, 0x1, R190 ;  /* 0x0000000102cb7824 */ /* 0x000fe200078e02be */
[----:B------:R-:W-:-:S02]  /*08d0*/  LEA R194, R194, 0x10000, 0x1 ;  /* 0x00010000c2c27811 */ /* 0x000fc400078e08ff */
[----:B------:R-:W-:Y:S02]  /*08e0*/  @P2 IADD3 R245, R244, -0x40, RZ ;  /* 0xffffffc0f4f52810 */ /* 0x000fe40007ffe0ff */
[----:B------:R-:W-:-:S05]  /*08f0*/  SHF.L.U64.HI R237, R10, 0x2, R237 ;  /* 0x000000020aed7819 */ /* 0x000fca00000102ed */
.L_x_56:
[----:B------:R-:W-:Y:S01]  /*0900*/  ISETP.NE.U32.AND P1, PT, RZ, c[0x0][0x258], PT ;  /* 0x00009600ff007a0c */ /* 0x000fe20003f25070 */
[----:B--2---:R-:W-:Y:S01]  /*0910*/  IMAD.MOV.U32 R4, RZ, RZ, RZ ;  /* 0x000000ffff047224 */ /* 0x004fe200078e00ff */
[----:B------:R-:W-:Y:S02]  /*0920*/  ISETP.NE.U32.AND P0, PT, RZ, c[0x0][0x250], PT ;  /* 0x00009400ff007a0c */ /* 0x000fe40003f05070 */
[----:B------:R-:W-:Y:S02]  /*0930*/  ISETP.NE.AND.EX P1, PT, RZ, c[0x0][0x25c], PT, P1 ;  /* 0x00009700ff007a0c */ /* 0x000fe40003f25310 */
[----:B------:R-:W-:-:S11]  /*0940*/  ISETP.NE.AND.EX P0, PT, RZ, c[0x0][0x254], PT, P0 ;  /* 0x00009500ff007a0c */ /* 0x000fd60003f05300 */
[----:B------:R-:W2:Y:S01]  /*0950*/  @P1 S2R R3, SR_CTAID.Y ;  /* 0x0000000000031919 */ /* 0x000ea20000002600 */
[----:B------:R-:W-:Y:S02]  /*0960*/  @P1 IMAD.MOV.U32 R2, RZ, RZ, 0x4 ;  /* 0x00000004ff021424 */ /* 0x000fe400078e00ff */
[----:B------:R-:W-:Y:S01]  /*0970*/  @P0 IMAD.MOV.U32 R6, RZ, RZ, 0x4 ;  /* 0x00000004ff060424 */ /* 0x000fe200078e00ff */
[----:B------:R-:W3:Y:S01]  /*0980*/  @P0 S2R R7, SR_CTAID.Y ;  /* 0x0000000000070919 */ /* 0x000ee20000002600 */
[----:B--2---:R-:W-:-:S04]  /*0990*/  @P1 IMAD.WIDE R2, R3, R2, c[0x0][0x258] ;  /* 0x0000960003021625 */ /* 0x004fc800078e0202 */
[----:B---3--:R-:W-:Y:S02]  /*09a0*/  @P0 IMAD.WIDE R6, R7, R6, c[0x0][0x250] ;  /* 0x0000940007060625 */ /* 0x008fe400078e0206 */
[----:B------:R-:W2:Y:S04]  /*09b0*/  @P1 LDG.E R2, [R2.64] ;  /* 0x0000001002021981 */ /* 0x000ea8000c1e1900 */
[----:B------:R-:W2:Y:S01]  /*09c0*/  @P0 LDG.E R4, [R6.64] ;  /* 0x0000001006040981 */ /* 0x000ea2000c1e1900 */
[----:B------:R-:W-:-:S04]  /*09d0*/  @!P1 ISETP.NE.U32.AND P0, PT, RZ, c[0x0][0x268], PT ;  /* 0x00009a00ff009a0c */ /* 0x000fc80003f05070 */
[----:B------:R-:W-:Y:S01]  /*09e0*/  @!P1 ISETP.NE.AND.EX P0, PT, RZ, c[0x0][0x26c], PT, P0 ;  /* 0x00009b00ff009a0c */ /* 0x000fe20003f05300 */
[----:B------:R-:W-:-:S03]  /*09f0*/  IMAD.SHL.U32 R52, R238, 0x40, RZ ;  /* 0x00000040ee347824 */ /* 0x000fc600078e00ff */
[----:B------:R-:W-:Y:S01]  /*0a00*/  @!P1 SEL R0, RZ, c[0x0][0x21c], !P0 ;  /* 0x00008700ff009a07 */ /* 0x000fe20004000000 */
[----:B--2---:R-:W-:-:S03]  /*0a10*/  @P1 IMAD.IADD R223, R2, 0x1, -R4 ;  /* 0x0000000102df1824 */ /* 0x004fc600078e0a04 */
[----:B------:R-:W-:-:S04]  /*0a20*/  @!P1 IADD3 R223, R0, c[0x0][0x218], -R4 ;  /* 0x0000860000df9a10 */ /* 0x000fc80007ffe804 */
[----:B------:R-:W-:-:S13]  /*0a30*/  ISETP.GE.AND P0, PT, R52, R223, PT ;  /* 0x000000df3400720c */ /* 0x000fda0003f06270 */
[----:B-1---5:R-:W-:Y:S05]  /*0a40*/  @P0 BRA `(.L_x_48) ;  /* 0x0000434000000947 */ /* 0x022fea0003800000 */
[----:B------:R-:W2:Y:S01]  /*0a50*/  S2R R0, SR_CTAID.Y ;  /* 0x0000000000007919 */ /* 0x000ea20000002600 */
[----:B------:R-:W-:Y:S02]  /*0a60*/  ULDC.U8 UR4, c[0x0][0x328] ;  /* 0x0000ca0000047ab9 */ /* 0x000fe40000000000 */
[----:B------:R-:W-:Y:S01]  /*0a70*/  ISETP.NE.AND P0, PT, RZ, UR4, PT ;  /* 0x00000004ff007c0c */ /* 0x000fe2000bf05270 */
[----:B------:R-:W3:Y:S01]  /*0a80*/  S2R R2, SR_CTAID.Z ;  /* 0x0000000000027919 */ /* 0x000ee20000002700 */
[----:B------:R-:W-:Y:S02]  /*0a90*/  ULDC UR4, c[0x0][0x214] ;  /* 0x0000850000047ab9 */ /* 0x000fe40000000800 */
[----:B------:R-:W-:Y:S02]  /*0aa0*/  UIADD3 UR4, UR4, 0x3f, URZ ;  /* 0x0000003f04047890 */ /* 0x000fe4000fffe03f */
[----:B------:R-:W-:Y:S02]  /*0ab0*/  ULDC UR8, c[0x0][0x1c0] ;  /* 0x0000700000087ab9 */ /* 0x000fe40000000800 */
[----:B------:R-:W-:-:S02]  /*0ac0*/  USHF.R.S32.HI UR12, URZ, 0x1f, UR4 ;  /* 0x0000001f3f0c7899 */ /* 0x000fc40008011404 */
[----:B------:R-:W-:Y:S02]  /*0ad0*/  USHF.R.S32.HI UR8, URZ, 0x1f, UR8 ;  /* 0x0000001f3f087899 */ /* 0x000fe40008011408 */
[----:B------:R-:W-:-:S03]  /*0ae0*/  ULEA.HI UR12, UR12, UR4, URZ, 0x6 ;  /* 0x000000040c0c7291 */ /* 0x000fc6000f8f303f */
[----:B------:R-:W-:Y:S02]  /*0af0*/  ULDC.U8 UR4, c[0x0][0x3d0] ;  /* 0x0000f40000047ab9 */ /* 0x000fe40000000000 */
[----:B------:R-:W-:Y:S01]  /*0b00*/  USHF.R.S32.HI UR12, URZ, 0x6, UR12 ;  /* 0x000000063f0c7899 */ /* 0x000fe2000801140c */
[----:B--2---:R-:W-:-:S04]  /*0b10*/  @P0 IMAD R3, R0, c[0x0][0x214], RZ ;  /* 0x0000850000030a24 */ /* 0x004fc800078e02ff */
[----:B---3--:R-:W-:Y:S02]  /*0b20*/  @P0 IMAD R9, R2, c[0x0][0x234], R3 ;  /* 0x00008d0002090a24 */ /* 0x008fe400078e0203 */
[----:B------:R-:W-:-:S04]  /*0b30*/  @!P0 IMAD R3, R0, c[0x0][0x1c0], R2 ;  /* 0x0000700000038a24 */ /* 0x000fc800078e0202 */
[----:B------:R-:W-:Y:S01]  /*0b40*/  @!P0 IMAD R9, R3, c[0x0][0x214], RZ ;  /* 0x0000850003098a24 */ /* 0x000fe200078e02ff */
[----:B------:R-:W-:Y:S05]  /*0b50*/  @!P0 BRA `(.L_x_49) ;  /* 0x0000007000008947 */ /* 0x000fea0003800000 */
[----:B------:R-:W-:Y:S02]  /*0b60*/  MOV R5, 0x80 ;  /* 0x0000008000057802 */ /* 0x000fe40000000f00 */
[----:B------:R-:W-:Y:S02]  /*0b70*/  MOV R6, c[0x0][0x210] ;  /* 0x0000840000067a02 */ /* 0x000fe40000000f00 */
[----:B------:R-:W-:-:S03]  /*0b80*/  IADD3 R3, R5, c[0x0][0x224], RZ ;  /* 0x0000890005037a10 */ /* 0x000fc60007ffe0ff */
[----:B------:R-:W-:Y:S02]  /*0b90*/  IMAD R5, R5, R6, c[0x0][0x234] ;  /* 0x00008d0005057624 */ /* 0x000fe400078e0206 */
[----:B------:R-:W-:-:S04]  /*0ba0*/  IMAD R3, R3, R0, RZ ;  /* 0x0000000003037224 */ /* 0x000fc800078e02ff */
[----:B------:R-:W-:Y:S01]  /*0bb0*/  IMAD R20, R5, R2, R3 ;  /* 0x0000000205147224 */ /* 0x000fe200078e0203 */
[----:B------:R-:W-:Y:S05]  /*0bc0*/  BRA `(.L_x_50) ;  /* 0x0000002000007947 */ /* 0x000fea0003800000 */
.L_x_49:
[----:B------:R-:W-:-:S04]  /*0bd0*/  IMAD R3, R0, c[0x0][0x1c0], R2 ;  /* 0x0000700000037a24 */ /* 0x000fc800078e0202 */
[----:B------:R-:W-:Y:S02]  /*0be0*/  IMAD R20, R3, c[0x0][0x224], RZ ;  /* 0x0000890003147a24 */ /* 0x000fe400078e02ff */
.L_x_50:
[----:B------:R-:W2:Y:S01]  /*0bf0*/  LDL.64 R22, [R1] ;  /* 0x0000000001167983 */ /* 0x000ea20000100a00 */
[----:B------:R-:W-:Y:S01]  /*0c00*/  IABS R12, c[0x0][0x1c8] ;  /* 0x00007200000c7a13 */ /* 0x000fe20000000000 */
[----:B------:R-:W-:Y:S01]  /*0c10*/  ULEA UR11, UR12, 0xffffffc0, 0x6 ;  /* 0xffffffc00c0b7891 */ /* 0x000fe2000f8e303f */
[----:B------:R-:W-:Y:S01]  /*0c20*/  IABS R5, R2 ;  /* 0x0000000200057213 */ /* 0x000fe20000000000 */
[----:B------:R-:W-:Y:S01]  /*0c30*/  IMAD.MOV.U32 R53, RZ, RZ, 0x4 ;  /* 0x00000004ff357424 */ /* 0x000fe200078e00ff */
[----:B------:R-:W3:Y:S01]  /*0c40*/  I2F.RP R6, R12 ;  /* 0x0000000c00067306 */ /* 0x000ee20000209400 */
[----:B------:R-:W-:Y:S01]  /*0c50*/  SHF.R.S32.HI R11, RZ, 0x1f, R4 ;  /* 0x0000001fff0b7819 */ /* 0x000fe20000011404 */
[----:B------:R-:W-:Y:S01]  /*0c60*/  USHF.R.S32.HI UR7, URZ, 0x1f, UR11 ;  /* 0x0000001f3f077899 */ /* 0x000fe2000801140b */
[----:B------:R-:W-:Y:S01]  /*0c70*/  IADD3 R251, P0, R52, R4, RZ ;  /* 0x0000000434fb7210 */ /* 0x000fe20007f1e0ff */
[----:B------:R-:W-:Y:S01]  /*0c80*/  UIADD3 UR5, UR12, -0x1, URZ ;  /* 0xffffffff0c057890 */ /* 0x000fe2000fffe03f */
[----:B-1----:R-:W-:-:S02]  /*0c90*/  SHF.R.S32.HI R18, RZ, 0x1f, R0 ;  /* 0x0000001fff127819 */ /* 0x002fc40000011400 */
[----:B------:R-:W-:Y:S02]  /*0ca0*/  SHF.R.S32.HI R4, RZ, 0x1f, R52 ;  /* 0x0000001fff047819 */ /* 0x000fe40000011434 */
[----:B------:R-:W-:Y:S01]  /*0cb0*/  LOP3.LUT R10, R2, c[0x0][0x1c8], RZ, 0x3c, !PT ;  /* 0x00007200020a7a12 */ /* 0x000fe200078e3cff */
[----:B------:R-:W-:Y:S01]  /*0cc0*/  IMAD R8, R18, c[0x0][0x368], RZ ;  /* 0x0000da0012087a24 */ /* 0x000fe200078e02ff */
[----:B------:R-:W-:Y:S01]  /*0cd0*/  IADD3 R9, R9, UR11, RZ ;  /* 0x0000000b09097c10 */ /* 0x000fe2000fffe0ff */
[----:B------:R-:W-:Y:S01]  /*0ce0*/  IMAD.X R14, R11, 0x1, R4, P0 ;  /* 0x000000010b0e7824 */ /* 0x000fe200000e0604 */
[----:B------:R-:W-:Y:S01]  /*0cf0*/  IADD3 R4, P0, R252, UR11, RZ ;  /* 0x0000000bfc047c10 */ /* 0x000fe2000ff1e0ff */
[----:B------:R-:W-:Y:S01]  /*0d00*/  IMAD R8, R0, c[0x0][0x36c], R8 ;  /* 0x0000db0000087a24 */ /* 0x000fe200078e0208 */
[----:B------:R-:W-:Y:S01]  /*0d10*/  SHF.R.S32.HI R21, RZ, 0x1f, R252 ;  /* 0x0000001fff157819 */ /* 0x000fe200000114fc */
[----:B---3--:R-:W1:Y:S01]  /*0d20*/  MUFU.RCP R6, R6 ;  /* 0x0000000600067308 */ /* 0x008e620000001000 */
[----:B------:R-:W-:Y:S01]  /*0d30*/  ISETP.GE.AND P1, PT, R10, RZ, PT ;  /* 0x000000ff0a00720c */ /* 0x000fe20003f26270 */
[----:B------:R-:W-:Y:S01]  /*0d40*/  IMAD.WIDE R10, R9, R53, c[0x0][0x200] ;  /* 0x00008000090a7625 */ /* 0x000fe200078e0235 */
[----:B------:R3:W-:Y:S03]  /*0d50*/  STL [R1+0x8], R14 ;  /* 0x0000080e01007387 */ /* 0x0007e60000100800 */
[----:B------:R-:W-:Y:S01]  /*0d60*/  IMAD R13, R14, c[0x0][0x1a0], RZ ;  /* 0x000068000e0d7a24 */ /* 0x000fe200078e02ff */
[----:B------:R-:W-:Y:S01]  /*0d70*/  MOV R224, R11 ;  /* 0x0000000b00e07202 */ /* 0x000fe20000000f00 */
[----:B------:R-:W-:-:S02]  /*0d80*/  IMAD.MOV.U32 R225, RZ, RZ, R10 ;  /* 0x000000ffffe17224 */ /* 0x000fc400078e000a */
[----:B------:R-:W-:Y:S01]  /*0d90*/  IMAD.U32 R205, RZ, RZ, UR5 ;  /* 0x00000005ffcd7e24 */ /* 0x000fe2000f8e00ff */
[----:B-1----:R-:W-:-:S04]  /*0da0*/  IADD3 R6, R6, 0xffffffe, RZ ;  /* 0x0ffffffe06067810 */ /* 0x002fc80007ffe0ff */
[----:B------:R-:W1:Y:S02]  /*0db0*/  F2I.FTZ.U32.TRUNC.NTZ R7, R6 ;  /* 0x0000000600077305 */ /* 0x000e64000021f000 */
[----:B-1----:R-:W-:Y:S02]  /*0dc0*/  IMAD.MOV R3, RZ, RZ, -R7 ;  /* 0x000000ffff037224 */ /* 0x002fe400078e0a07 */
[----:B------:R-:W-:Y:S02]  /*0dd0*/  IMAD.MOV.U32 R6, RZ, RZ, RZ ;  /* 0x000000ffff067224 */ /* 0x000fe400078e00ff */
[----:B------:R-:W-:-:S04]  /*0de0*/  IMAD R3, R3, R12, RZ ;  /* 0x0000000c03037224 */ /* 0x000fc800078e02ff */
[----:B------:R-:W-:-:S06]  /*0df0*/  IMAD.HI.U32 R3, R7, R3, R6 ;  /* 0x0000000307037227 */ /* 0x000fcc00078e0006 */
[----:B------:R-:W-:-:S05]  /*0e00*/  IMAD.HI.U32 R3, R3, R5, RZ ;  /* 0x0000000503037227 */ /* 0x000fca00078e00ff */
[----:B------:R-:W-:-:S05]  /*0e10*/  IADD3 R6, -R3, RZ, RZ ;  /* 0x000000ff03067210 */ /* 0x000fca0007ffe1ff */
[----:B------:R-:W-:-:S05]  /*0e20*/  IMAD R5, R12, R6, R5 ;  /* 0x000000060c057224 */ /* 0x000fca00078e0205 */
[----:B------:R-:W-:-:S13]  /*0e30*/  ISETP.GT.U32.AND P2, PT, R12, R5, PT ;  /* 0x000000050c00720c */ /* 0x000fda0003f44070 */
[----:B------:R-:W-:Y:S01]  /*0e40*/  @!P2 IMAD.IADD R5, R5, 0x1, -R12 ;  /* 0x000000010505a824 */ /* 0x000fe200078e0a0c */
[----:B------:R-:W-:-:S04]  /*0e50*/  @!P2 IADD3 R3, R3, 0x1, RZ ;  /* 0x000000010303a810 */ /* 0x000fc80007ffe0ff */
[----:B------:R-:W-:Y:S01]  /*0e60*/  ISETP.GE.U32.AND P3, PT, R5, R12, PT ;  /* 0x0000000c0500720c */ /* 0x000fe20003f66070 */
[----:B------:R-:W-:Y:S01]  /*0e70*/  IMAD R12, R14, c[0x0][0x198], RZ ;  /* 0x000066000e0c7a24 */ /* 0x000fe200078e02ff */
[----:B------:R-:W-:Y:S01]  /*0e80*/  IADD3.X R5, R21, UR7, RZ, P0, !PT ;  /* 0x0000000715057c10 */ /* 0x000fe200087fe4ff */
[C---:B---3--:R-:W-:Y:S01]  /*0e90*/  IMAD R14, R251.reuse, c[0x0][0x1a4], R13 ;  /* 0x00006900fb0e7a24 */ /* 0x048fe200078e020d */
[----:B------:R-:W-:Y:S01]  /*0ea0*/  ISETP.NE.AND P0, PT, RZ, c[0x0][0x1c8], PT ;  /* 0x00007200ff007a0c */ /* 0x000fe20003f05270 */
[----:B------:R-:W-:Y:S02]  /*0eb0*/  IMAD R15, R251, c[0x0][0x19c], R12 ;  /* 0x00006700fb0f7a24 */ /* 0x000fe400078e020c */
[C---:B------:R-:W-:Y:S02]  /*0ec0*/  IMAD R16, R5.reuse, c[0x0][0x190], RZ ;  /* 0x0000640005107a24 */ /* 0x040fe400078e02ff */
[----:B------:R-:W-:Y:S02]  /*0ed0*/  IMAD R17, R5, c[0x0][0x370], RZ ;  /* 0x0000dc0005117a24 */ /* 0x000fe400078e02ff */
[----:B------:R-:W-:-:S02]  /*0ee0*/  IMAD R16, R4, c[0x0][0x194], R16 ;  /* 0x0000650004107a24 */ /* 0x000fc400078e0210 */
[----:B------:R-:W-:Y:S01]  /*0ef0*/  IMAD R19, R4, c[0x0][0x374], R17 ;  /* 0x0000dd0004137a24 */ /* 0x000fe200078e0211 */
[----:B------:R-:W-:Y:S01]  /*0f00*/  @P3 IADD3 R3, R3, 0x1, RZ ;  /* 0x0000000103033810 */ /* 0x000fe20007ffe0ff */
[----:B------:R-:W-:-:S04]  /*0f10*/  IMAD R17, R18, c[0x0][0x180], RZ ;  /* 0x0000600012117a24 */ /* 0x000fc800078e02ff */
[----:B------:R-:W-:Y:S01]  /*0f20*/  @!P1 IMAD.MOV R3, RZ, RZ, -R3 ;  /* 0x000000ffff039224 */ /* 0x000fe200078e0a03 */
[----:B------:R-:W-:Y:S01]  /*0f30*/  @!P0 LOP3.LUT R3, RZ, c[0x0][0x1c8], RZ, 0x33, !PT ;  /* 0x00007200ff038a12 */ /* 0x000fe200078e33ff */
[----:B--2---:R-:W-:-:S04]  /*0f40*/  IMAD.WIDE.U32 R6, R0, c[0x0][0x368], R22 ;  /* 0x0000da0000067a25 */ /* 0x004fc800078e0016 */
[----:B------:R-:W-:Y:S01]  /*0f50*/  IMAD.WIDE.U32 R10, R251, c[0x0][0x198], R22 ;  /* 0x00006600fb0a7a25 */ /* 0x000fe200078e0016 */
[----:B------:R-:W-:-:S03]  /*0f60*/  IADD3 R7, R7, R8, RZ ;  /* 0x0000000807077210 */ /* 0x000fc60007ffe0ff */
[----:B------:R-:W-:-:S04]  /*0f70*/  IMAD.WIDE.U32 R8, R251, c[0x0][0x1a0], R22 ;  /* 0x00006800fb087a25 */ /* 0x000fc800078e0016 */
[----:B------:R-:W-:Y:S02]  /*0f80*/  IMAD.IADD R5, R9, 0x1, R14 ;  /* 0x0000000109057824 */ /* 0x000fe400078e020e */
[----:B------:R-:W-:Y:S02]  /*0f90*/  IMAD.IADD R11, R11, 0x1, R15 ;  /* 0x000000010b0b7824 */ /* 0x000fe400078e020f */
[----:B------:R-:W-:-:S04]  /*0fa0*/  IMAD.WIDE.U32 R12, R4, c[0x0][0x190], R22 ;  /* 0x00006400040c7a25 */ /* 0x000fc800078e0016 */
[----:B------:R-:W-:Y:S01]  /*0fb0*/  IMAD.WIDE.U32 R14, R4, c[0x0][0x370], R6 ;  /* 0x0000dc00040e7a25 */ /* 0x000fe200078e0006 */
[----:B------:R-:W-:-:S03]  /*0fc0*/  MOV R4, R8 ;  /* 0x0000000800047202 */ /* 0x000fc60000000f00 */
[----:B------:R-:W-:Y:S02]  /*0fd0*/  IMAD R8, R18, c[0x0][0x188], RZ ;  /* 0x0000620012087a24 */ /* 0x000fe400078e02ff */
[----:B------:R-:W-:-:S04]  /*0fe0*/  IMAD.WIDE.U32 R6, R0, c[0x0][0x188], R4 ;  /* 0x0000620000067a25 */ /* 0x000fc800078e0004 */
[----:B------:R-:W-:Y:S01]  /*0ff0*/  IMAD.WIDE.U32 R4, R0, c[0x0][0x180], R10 ;  /* 0x0000600000047a25 */ /* 0x000fe200078e000a */
[----:B------:R-:W-:-:S03]  /*1000*/  LEA.HI R10, R205, R205, RZ, 0x1 ;  /* 0x000000cdcd0a7211 */ /* 0x000fc600078f08ff */
[----:B------:R-:W-:Y:S01]  /*1010*/  IMAD R8, R0, c[0x0][0x18c], R8 ;  /* 0x0000630000087a24 */ /* 0x000fe200078e0208 */
[----:B------:R-:W-:Y:S01]  /*1020*/  LOP3.LUT R10, R10, 0xfffffffe, RZ, 0xc0, !PT ;  /* 0xfffffffe0a0a7812 */ /* 0x000fe200078ec0ff */
[----:B------:R-:W-:Y:S02]  /*1030*/  IMAD.IADD R9, R13, 0x1, R16 ;  /* 0x000000010d097824 */ /* 0x000fe400078e0210 */
[----:B------:R-:W-:Y:S01]  /*1040*/  IMAD R13, R0, c[0x0][0x184], R17 ;  /* 0x00006100000d7a24 */ /* 0x000fe200078e0211 */
[----:B------:R-:W-:Y:S01]  /*1050*/  IADD3 R7, R7, R8, RZ ;  /* 0x0000000807077210 */ /* 0x000fe20007ffe0ff */
[----:B------:R-:W-:Y:S01]  /*1060*/  IMAD.MOV.U32 R8, RZ, RZ, R12 ;  /* 0x000000ffff087224 */ /* 0x000fe200078e000c */
[----:B------:R-:W-:Y:S01]  /*1070*/  SHF.R.S32.HI R12, RZ, 0x1f, R3 ;  /* 0x0000001fff0c7819 */ /* 0x000fe20000011403 */
[----:B------:R-:W-:Y:S01]  /*1080*/  IMAD R16, R18, c[0x0][0x178], RZ ;  /* 0x00005e0012107a24 */ /* 0x000fe200078e02ff */
[----:B------:R-:W-:Y:S01]  /*1090*/  IADD3 R5, R5, R13, RZ ;  /* 0x0000000d05057210 */ /* 0x000fe20007ffe0ff */
[----:B------:R-:W-:-:S02]  /*10a0*/  IMAD.IADD R13, R205, 0x1, -R10 ;  /* 0x00000001cd0d7824 */ /* 0x000fc400078e0a0a */
[C---:B------:R-:W-:Y:S02]  /*10b0*/  IMAD R16, R0.reuse, c[0x0][0x17c], R16 ;  /* 0x00005f0000107a24 */ /* 0x040fe400078e0210 */
[----:B------:R-:W-:Y:S01]  /*10c0*/  IMAD.WIDE.U32 R10, R0, c[0x0][0x178], R8 ;  /* 0x00005e00000a7a25 */ /* 0x000fe200078e0008 */
[----:B------:R-:W-:-:S03]  /*10d0*/  ISETP.NE.AND P0, PT, R13, 0x1, PT ;  /* 0x000000010d00780c */ /* 0x000fc60003f05270 */
[----:B------:R-:W-:Y:S01]  /*10e0*/  IMAD.IADD R9, R15, 0x1, R19 ;  /* 0x000000010f097824 */ /* 0x000fe200078e0213 */
[----:B------:R-:W-:Y:S01]  /*10f0*/  IADD3 R11, R11, R16, RZ ;  /* 0x000000100b0b7210 */ /* 0x000fe20007ffe0ff */
[----:B------:R-:W2:Y:S01]  /*1100*/  LDL R19, [R1+0xc] ;  /* 0x00000c0001137983 */ /* 0x000ea20000100800 */
[C---:B------:R-:W-:Y:S02]  /*1110*/  IMAD R16, R21.reuse, c[0x0][0x1a0], RZ ;  /* 0x0000680015107a24 */ /* 0x040fe400078e02ff */
[----:B------:R-:W-:Y:S02]  /*1120*/  IMAD R17, R21, c[0x0][0x198], RZ ;  /* 0x0000660015117a24 */ /* 0x000fe400078e02ff */
[----:B------:R-:W3:Y:S01]  /*1130*/  LDL R21, [R1+0x10] ;  /* 0x0000100001157983 */ /* 0x000ee20000100800 */
[C---:B------:R-:W-:Y:S02]  /*1140*/  IMAD R8, R12.reuse, c[0x0][0x1b8], RZ ;  /* 0x00006e000c087a24 */ /* 0x040fe400078e02ff */
[----:B------:R-:W-:-:S02]  /*1150*/  IMAD R12, R12, c[0x0][0x1b0], RZ ;  /* 0x00006c000c0c7a24 */ /* 0x000fc400078e02ff */
[----:B------:R-:W-:-:S04]  /*1160*/  IMAD.WIDE.U32 R6, R3, c[0x0][0x1b8], R6 ;  /* 0x00006e0003067a25 */ /* 0x000fc800078e0006 */
[----:B------:R-:W-:-:S04]  /*1170*/  IMAD.WIDE.U32 R4, R3, c[0x0][0x1b0], R4 ;  /* 0x00006c0003047a25 */ /* 0x000fc800078e0004 */
[C---:B------:R-:W-:Y:S02]  /*1180*/  IMAD R8, R3.reuse, c[0x0][0x1bc], R8 ;  /* 0x00006f0003087a24 */ /* 0x040fe400078e0208 */
[----:B------:R-:W-:Y:S01]  /*1190*/  IMAD R12, R3, c[0x0][0x1b4], R12 ;  /* 0x00006d00030c7a24 */ /* 0x000fe200078e020c */
[----:B------:R-:W-:Y:S01]  /*11a0*/  SHF.R.S32.HI R3, RZ, 0x1f, R2 ;  /* 0x0000001fff037819 */ /* 0x000fe20000011402 */
[----:B------:R-:W-:Y:S01]  /*11b0*/  IMAD.IADD R7, R7, 0x1, R8 ;  /* 0x0000000107077824 */ /* 0x000fe200078e0208 */
[----:B------:R-:W-:Y:S01]  /*11c0*/  MOV R8, R14 ;  /* 0x0000000e00087202 */ /* 0x000fe20000000f00 */
[----:B------:R-:W-:Y:S02]  /*11d0*/  IMAD.IADD R5, R5, 0x1, R12 ;  /* 0x0000000105057824 */ /* 0x000fe400078e020c */
[C---:B------:R-:W-:Y:S02]  /*11e0*/  IMAD R12, R3.reuse, c[0x0][0x378], RZ ;  /* 0x0000de00030c7a24 */ /* 0x040fe400078e02ff */
[----:B------:R-:W-:-:S02]  /*11f0*/  IMAD R3, R3, c[0x0][0x1a8], RZ ;  /* 0x00006a0003037a24 */ /* 0x000fc400078e02ff */
[C---:B------:R-:W-:Y:S02]  /*1200*/  IMAD R14, R2.reuse, c[0x0][0x37c], R12 ;  /* 0x0000df00020e7a24 */ /* 0x040fe400078e020c */
[----:B------:R-:W-:-:S04]  /*1210*/  IMAD.WIDE.U32 R12, R2, c[0x0][0x378], R8 ;  /* 0x0000de00020c7a25 */ /* 0x000fc800078e0008 */
[----:B------:R-:W-:Y:S02]  /*1220*/  IMAD.IADD R13, R13, 0x1, R14 ;  /* 0x000000010d0d7824 */ /* 0x000fe400078e020e */
[----:B------:R-:W-:Y:S02]  /*1230*/  IMAD R16, R252, c[0x0][0x1a4], R16 ;  /* 0x00006900fc107a24 */ /* 0x000fe400078e0210 */
[C---:B------:R-:W-:Y:S02]  /*1240*/  IMAD R3, R2.reuse, c[0x0][0x1ac], R3 ;  /* 0x00006b0002037a24 */ /* 0x040fe400078e0203 */
[----:B------:R-:W-:-:S04]  /*1250*/  IMAD.WIDE.U32 R10, R2, c[0x0][0x1a8], R10 ;  /* 0x00006a00020a7a25 */ /* 0x000fc800078e000a */
[----:B------:R-:W-:Y:S01]  /*1260*/  IMAD.WIDE.U32 R14, R252, c[0x0][0x1a0], R6 ;  /* 0x00006800fc0e7a25 */ /* 0x000fe200078e0006 */
[----:B------:R-:W-:-:S03]  /*1270*/  LEA R210, P4, R10, c[0x0][0x160], 0x1 ;  /* 0x000058000ad27a11 */ /* 0x000fc600078808ff */
[----:B------:R-:W-:Y:S01]  /*1280*/  IMAD.WIDE.U32 R8, R252, c[0x0][0x198], R4 ;  /* 0x00006600fc087a25 */ /* 0x000fe200078e0004 */
[----:B------:R-:W-:Y:S02]  /*1290*/  IADD3 R5, R15, R16, RZ ;  /* 0x000000100f057210 */ /* 0x000fe40007ffe0ff */
[C---:B------:R-:W-:Y:S01]  /*12a0*/  LEA R6, P2, R14.reuse, c[0x0][0x170], 0x1 ;  /* 0x00005c000e067a11 */ /* 0x040fe200078408ff */
[----:B------:R-:W-:Y:S01]  /*12b0*/  IMAD.IADD R3, R11, 0x1, R3 ;  /* 0x000000010b037824 */ /* 0x000fe200078e0203 */
[----:B------:R-:W-:Y:S01]  /*12c0*/  MOV R15, c[0x0][0x1a0] ;  /* 0x00006800000f7a02 */ /* 0x000fe20000000f00 */
[----:B------:R-:W-:Y:S01]  /*12d0*/  IMAD.MOV.U32 R18, RZ, RZ, c[0x0][0x1a4] ;  /* 0x00006900ff127624 */ /* 0x000fe200078e00ff */
[----:B------:R-:W-:Y:S02]  /*12e0*/  LEA.HI.X R7, R14, c[0x0][0x174], R5, 0x1, P2 ;  /* 0x00005d000e077a11 */ /* 0x000fe400010f0c05 */
[----:B------:R-:W-:Y:S02]  /*12f0*/  LEA.HI.X R211, R10, c[0x0][0x164], R3, 0x1, P4 ;  /* 0x000059000ad37a11 */ /* 0x000fe400020f0c03 */
[----:B------:R-:W-:-:S04]  /*1300*/  LEA R14, P4, R15, R6, 0x6 ;  /* 0x000000060f0e7211 */ /* 0x000fc800078830ff */
[----:B------:R-:W-:Y:S02]  /*1310*/  LEA.HI.X R15, R15, R7, R18, 0x6, P4 ;  /* 0x000000070f0f7211 */ /* 0x000fe400020f3412 */
[----:B------:R-:W4:Y:S01]  /*1320*/  LDL R18, [R1+0x14] ;  /* 0x0000140001127983 */ /* 0x000f220000100800 */
[----:B------:R-:W-:Y:S01]  /*1330*/  ISETP.NE.AND P5, PT, RZ, UR4, PT ;  /* 0x00000004ff007c0c */ /* 0x000fe2000bfa5270 */
[----:B------:R-:W-:Y:S01]  /*1340*/  IMAD R17, R252, c[0x0][0x19c], R17 ;  /* 0x00006700fc117a24 */ /* 0x000fe200078e0211 */
[----:B------:R-:W-:-:S03]  /*1350*/  LEA R4, P1, R8, c[0x0][0x168], 0x1 ;  /* 0x00005a0008047a11 */ /* 0x000fc600078208ff */
[----:B------:R-:W-:Y:S01]  /*1360*/  IMAD.IADD R9, R9, 0x1, R17 ;  /* 0x0000000109097824 */ /* 0x000fe200078e0211 */
[----:B------:R-:W-:Y:S02]  /*1370*/  LEA R208, P3, R12, c[0x0][0x330], 0x1 ;  /* 0x0000cc000cd07a11 */ /* 0x000fe400078608ff */
[----:B------:R-:W-:Y:S02]  /*1380*/  MOV R11, c[0x0][0x370] ;  /* 0x0000dc00000b7a02 */ /* 0x000fe40000000f00 */
[----:B------:R-:W-:Y:S02]  /*1390*/  LEA.HI.X R5, R8, c[0x0][0x16c], R9, 0x1, P1 ;  /* 0x00005b0008057a11 */ /* 0x000fe400008f0c09 */
[----:B------:R-:W-:Y:S02]  /*13a0*/  MOV R9, c[0x0][0x190] ;  /* 0x0000640000097a02 */ /* 0x000fe40000000f00 */
[----:B------:R-:W-:Y:S01]  /*13b0*/  LEA.HI.X R209, R12, c[0x0][0x334], R13, 0x1, P3 ;  /* 0x0000cd000cd17a11 */ /* 0x000fe200018f0c0d */
[----:B------:R-:W-:Y:S01]  /*13c0*/  IMAD.MOV.U32 R13, RZ, RZ, c[0x0][0x374] ;  /* 0x0000dd00ff0d7624 */ /* 0x000fe200078e00ff */
[----:B------:R-:W-:Y:S01]  /*13d0*/  MOV R3, c[0x0][0x198] ;  /* 0x0000660000037a02 */ /* 0x000fe20000000f00 */
[----:B------:R-:W-:Y:S01]  /*13e0*/  IMAD.MOV.U32 R17, RZ, RZ, c[0x0][0x194] ;  /* 0x00006500ff117624 */ /* 0x000fe200078e00ff */
[----:B------:R-:W-:Y:S01]  /*13f0*/  LEA R12, P3, R11, R208, 0x6 ;  /* 0x000000d00b0c7211 */ /* 0x000fe200078630ff */
[----:B------:R-:W-:Y:S01]  /*1400*/  IMAD.MOV.U32 R16, RZ, RZ, c[0x0][0x19c] ;  /* 0x00006700ff107624 */ /* 0x000fe200078e00ff */
[----:B------:R-:W-:-:S02]  /*1410*/  LEA R10, P2, R9, R210, 0x6 ;  /* 0x000000d2090a7211 */ /* 0x000fc400078430ff */
[----:B------:R-:W-:Y:S02]  /*1420*/  LEA R8, P1, R3, R4, 0x6 ;  /* 0x0000000403087211 */ /* 0x000fe400078230ff */
[----:B------:R-:W-:Y:S02]  /*1430*/  LEA.HI.X R13, R11, R209, R13, 0x6, P3 ;  /* 0x000000d10b0d7211 */ /* 0x000fe400018f340d */
[----:B------:R-:W-:Y:S02]  /*1440*/  LEA.HI.X R11, R9, R211, R17, 0x6, P2 ;  /* 0x000000d3090b7211 */ /* 0x000fe400010f3411 */
[----:B------:R-:W-:Y:S02]  /*1450*/  LEA.HI.X R9, R3, R5, R16, 0x6, P1 ;  /* 0x0000000503097211 */ /* 0x000fe400008f3410 */
[----:B------:R-:W1:Y:S04]  /*1460*/  S2R R16, SR_TID.X ;  /* 0x0000000000107919 */ /* 0x000e680000002100 */
[----:B------:R-:W1:Y:S01]  /*1470*/  S2R R17, SR_TID.X ;  /* 0x0000000000117919 */ /* 0x000e620000002100 */
[----:B------:R-:W-:-:S02]  /*1480*/  ULDC UR5, c[0x0][0x22c] ;  /* 0x00008b0000057ab9 */ /* 0x000fc40000000800 */
[----:B------:R-:W-:Y:S02]  /*1490*/  ULDC UR4, c[0x0][0x1c0] ;  /* 0x0000700000047ab9 */ /* 0x000fe40000000800 */
[----:B------:R-:W-:Y:S01]  /*14a0*/  UIMAD UR10, UR5, UR4, URZ ;  /* 0x00000004050a72a4 */ /* 0x000fe2000f8e023f */
[----:B------:R-:W-:Y:S01]  /*14b0*/  IMAD R2, R2, c[0x0][0x22c], RZ ;  /* 0x00008b0002027a24 */ /* 0x000fe200078e02ff */
[----:B------:R-:W-:Y:S01]  /*14c0*/  USHF.R.S32.HI UR6, URZ, 0x1f, UR5 ;  /* 0x0000001f3f067899 */ /* 0x000fe20008011405 */
[----:B-1----:R-:W-:-:S04]  /*14d0*/  SHF.R.S32.HI R16, RZ, 0x1f, R16 ;  /* 0x0000001fff107819 */ /* 0x002fc80000011410 */
[----:B------:R-:W-:-:S04]  /*14e0*/  LEA.HI R16, R16, R17, RZ, 0x5 ;  /* 0x0000001110107211 */ /* 0x000fc800078f28ff */
[----:B------:R-:W-:Y:S01]  /*14f0*/  SHF.R.S32.HI R16, RZ, 0x5, R16 ;  /* 0x00000005ff107819 */ /* 0x000fe20000011410 */
[----:B------:R-:W-:Y:S02]  /*1500*/  USHF.L.U32 UR9, UR10, 0x6, URZ ;  /* 0x000000060a097899 */ /* 0x000fe4000800063f */
[----:B------:R-:W-:Y:S02]  /*1510*/  UIMAD.WIDE.U32 UR14, UR5, UR4, URZ ;  /* 0x00000004050e72a5 */ /* 0x000fe4000f8e003f */
[----:B------:R-:W-:Y:S02]  /*1520*/  UIMAD UR6, UR6, UR4, URZ ;  /* 0x00000004060672a4 */ /* 0x000fe4000f8e023f */
[----:B------:R-:W-:Y:S02]  /*1530*/  USHF.R.S32.HI UR4, URZ, 0x1f, UR9 ;  /* 0x0000001f3f047899 */ /* 0x000fe40008011409 */
[----:B------:R-:W-:-:S04]  /*1540*/  UIMAD UR6, UR8, UR5, UR6 ;  /* 0x00000005080672a4 */ /* 0x000fc8000f8e0206 */
[----:B------:R-:W-:Y:S01]  /*1550*/  UIADD3 UR6, UR15, UR6, URZ ;  /* 0x000000060f067290 */ /* 0x000fe2000fffe03f */
[----:B------:R-:W-:Y:S01]  /*1560*/  CS2R R94, SRZ ;  /* 0x00000000005e7805 */ /* 0x000fe2000001ff00 */
        /* <DEDUP_REMOVED lines=30> */
[----:B--2---:R-:W-:Y:S01]  /*1750*/  SHF.L.U32 R213, R19, 0x1, RZ ;  /* 0x0000000113d57819 */ /* 0x004fe200000006ff */
[----:B------:R-:W-:Y:S01]  /*1760*/  @P5 BAR.SYNC.DEFER_BLOCKING 0x0 ;  /* 0x0000000000005b1d */ /* 0x000fe20000010000 */
[----:B---3--:R-:W-:Y:S01]  /*1770*/  IMAD.SHL.U32 R236, R21, 0x4, RZ ;  /* 0x0000000415ec7824 */ /* 0x008fe200078e00ff */
[----:B------:R-:W-:-:S04]  /*1780*/  IADD3 R3, R19, 0x2000, RZ ;  /* 0x0000200013037810 */ /* 0x000fc80007ffe0ff */
[----:B------:R-:W-:Y:S01]  /*1790*/  @!PT LDS RZ, [RZ] ;  /* 0x00000000fffff984 */ /* 0x000fe20000000800 */
[----:B------:R-:W-:Y:S01]  /*17a0*/  @!PT LDS RZ, [RZ] ;  /* 0x00000000fffff984 */ /* 0x000fe20000000800 */
[----:B------:R-:W-:Y:S01]  /*17b0*/  @!PT LDS RZ, [RZ] ;  /* 0x00000000fffff984 */ /* 0x000fe20000000800 */
[----:B------:R1:W-:Y:S04]  /*17c0*/  LDGSTS.E.BYPASS.LTC128B.128 [R213+0x10000], [R6.64] ;  /* 0x1000000006d57fae */ /* 0x0003e8000b901d50 */
[----:B------:R1:W-:Y:S01]  /*17d0*/  LDGSTS.E.BYPASS.LTC128B.128 [R213+0x12000], [R6.64+0x80] ;  /* 0x1200008006d57fae */ /* 0x0003e2000b901d50 */
[----:B------:R-:W-:-:S03]  /*17e0*/  SEL R3, R3, R19, !P0 ;  /* 0x0000001303037207 */ /* 0x000fc60004000000 */
[----:B------:R2:W-:Y:S02]  /*17f0*/  LDGSTS.E.BYPASS.LTC128B.128 [R213+0x11000], [R14.64] ;  /* 0x110000000ed57fae */ /* 0x0005e4000b901d50 */
[----:B------:R-:W-:Y:S02]  /*1800*/  IMAD.SHL.U32 R212, R3, 0x2, RZ ;  /* 0x0000000203d47824 */ /* 0x000fe400078e00ff */
[----:B------:R2:W-:Y:S04]  /*1810*/  LDGSTS.E.BYPASS.LTC128B.128 [R213+0x13000], [R14.64+0x80] ;  /* 0x130000800ed57fae */ /* 0x0005e8000b901d50 */
[----:B------:R-:W0:Y:S04]  /*1820*/  LDGDEPBAR ;  /* 0x00000000000079af */ /* 0x000e280000000000 */
[----:B------:R2:W-:Y:S04]  /*1830*/  LDGSTS.E.BYPASS.LTC128B.128 [R213+0x8000], [R208.64] ;  /* 0x08000000d0d57fae */ /* 0x0005e8000b901d50 */
[----:B------:R2:W-:Y:S04]  /*1840*/  LDGSTS.E.BYPASS.LTC128B.128 [R213+0xa000], [R208.64+0x80] ;  /* 0x0a000080d0d57fae */ /* 0x0005e8000b901d50 */
[----:B------:R2:W-:Y:S01]  /*1850*/  LDGSTS.E.BYPASS.LTC128B.128 [R213+0x9000], [R12.64] ;  /* 0x090000000cd57fae */ /* 0x0005e2000b901d50 */
[----:B-1----:R-:W-:-:S03]  /*1860*/  IADD3 R6, P1, R236, R225, RZ ;  /* 0x000000e1ec067210 */ /* 0x002fc60007f3e0ff */
[----:B------:R2:W-:Y:S01]  /*1870*/  LDGSTS.E.BYPASS.LTC128B.128 [R213+0xb000], [R12.64+0x80] ;  /* 0x0b0000800cd57fae */ /* 0x0005e2000b901d50 */
[----:B------:R-:W-:-:S03]  /*1880*/  IADD3.X R7, R237, R224, RZ, P1, !PT ;  /* 0x000000e0ed077210 */ /* 0x000fc60000ffe4ff */
[----:B------:R2:W-:Y:S04]  /*1890*/  LDGSTS.E.BYPASS.LTC128B.128 [R212], [R210.64] ;  /* 0x00000000d2d47fae */ /* 0x0005e8000b901d50 */
[----:B------:R2:W-:Y:S04]  /*18a0*/  LDGSTS.E.BYPASS.LTC128B.128 [R212+0x2000], [R210.64+0x80] ;  /* 0x02000080d2d47fae */ /* 0x0005e8000b901d50 */
[----:B------:R1:W-:Y:S04]  /*18b0*/  LDGSTS.E.BYPASS.LTC128B.128 [R212+0x1000], [R10.64] ;  /* 0x010000000ad47fae */ /* 0x0003e8000b901d50 */
[----:B------:R1:W-:Y:S04]  /*18c0*/  LDGSTS.E.BYPASS.LTC128B.128 [R212+0x3000], [R10.64+0x80] ;  /* 0x030000800ad47fae */ /* 0x0003e8000b901d50 */
[----:B------:R3:W-:Y:S04]  /*18d0*/  LDGSTS.E.BYPASS.LTC128B.128 [R213+0xc000], [R4.64] ;  /* 0x0c00000004d57fae */ /* 0x0007e8000b901d50 */
[----:B------:R3:W-:Y:S04]  /*18e0*/  LDGSTS.E.BYPASS.LTC128B.128 [R213+0xe000], [R4.64+0x80] ;  /* 0x0e00008004d57fae */ /* 0x0007e8000b901d50 */
[----:B------:R1:W-:Y:S04]  /*18f0*/  LDGSTS.E.BYPASS.LTC128B.128 [R213+0xd000], [R8.64] ;  /* 0x0d00000008d57fae */ /* 0x0003e8000b901d50 */
[----:B------:R1:W-:Y:S04]  /*1900*/  LDGSTS.E.BYPASS.LTC128B.128 [R213+0xf000], [R8.64+0x80] ;  /* 0x0f00008008d57fae */ /* 0x0003e8000b901d50 */
[----:B------:R-:W0:Y:S04]  /*1910*/  LDGDEPBAR ;  /* 0x00000000000079af */ /* 0x000e280000000000 */
[----:B------:R1:W5:Y:S04]  /*1920*/  LDG.E R220, [R6.64] ;  /* 0x0000001006dc7981 */ /* 0x000368000c1e1900 */
[----:B------:R1:W5:Y:S01]  /*1930*/  LDG.E R219, [R6.64+0x20] ;  /* 0x0000201006db7981 */ /* 0x000362000c1e1900 */
[----:B------:R-:W-:Y:S01]  /*1940*/  ISETP.NE.U32.AND P1, PT, RZ, c[0x0][0x240], PT ;  /* 0x00009000ff007a0c */ /* 0x000fe20003f25070 */
[----:B----4-:R-:W-:-:S02]  /*1950*/  IMAD R3, R16, UR10, R18 ;  /* 0x0000000a10037c24 */ /* 0x010fc4000f8e0212 */
[----:B---3--:R-:W-:Y:S01]  /*1960*/  IMAD.WIDE R4, R0, 0x80, RZ ;  /* 0x0000008000047825 */ /* 0x008fe200078e02ff */
[----:B------:R-:W-:-:S04]  /*1970*/  DEPBAR.LE SB0, 0x1 ;  /* 0x000080400000791a */ /* 0x000fc80000000000 */
[----:B-1----:R-:W1:Y:S04]  /*1980*/  S2R R7, SR_CTAID.X ;  /* 0x0000000000077919 */ /* 0x002e680000002500 */
[----:B------:R-:W-:Y:S01]  /*1990*/  BAR.SYNC.DEFER_BLOCKING 0x0 ;  /* 0x0000000000007b1d */ /* 0x000fe20000010000 */
[----:B------:R-:W-:Y:S02]  /*19a0*/  ISETP.NE.AND.EX P1, PT, RZ, c[0x0][0x244], PT, P1 ;  /* 0x00009100ff007a0c */ /* 0x000fe40003f25310 */
[----:B------:R-:W-:Y:S02]  /*19b0*/  SHF.R.S32.HI R6, RZ, 0x1f, R2 ;  /* 0x0000001fff067819 */ /* 0x000fe40000011402 */
[----:B------:R-:W-:Y:S02]  /*19c0*/  SEL R9, R4, RZ, P1 ;  /* 0x000000ff04097207 */ /* 0x000fe40000800000 */
[----:B------:R-:W-:Y:S01]  /*19d0*/  SEL R8, R5, RZ, P1 ;  /* 0x000000ff05087207 */ /* 0x000fe20000800000 */
[----:B------:R-:W-:Y:S01]  /*19e0*/  IMAD.U32 R5, RZ, RZ, UR7 ;  /* 0x00000007ff057e24 */ /* 0x000fe2000f8e00ff */
[----:B------:R-:W-:-:S02]  /*19f0*/  MOV R4, UR11 ;  /* 0x0000000b00047c02 */ /* 0x000fc40008000f00 */
[----:B------:R-:W-:Y:S02]  /*1a00*/  IADD3 R2, P2, P1, R3, UR9, R2 ;  /* 0x0000000903027c10 */ /* 0x000fe4000f95e002 */
[----:B------:R-:W-:Y:S01]  /*1a10*/  SHF.R.S32.HI R3, RZ, 0x1f, R3 ;  /* 0x0000001fff037819 */ /* 0x000fe20000011403 */
[----:B-1----:R-:W-:-:S04]  /*1a20*/  IMAD.WIDE.U32 R10, R7, c[0x0][0x3d8], RZ ;  /* 0x0000f600070a7a25 */ /* 0x002fc800078e00ff */
[----:B------:R-:W-:Y:S01]  /*1a30*/  IMAD R7, R7, c[0x0][0x3dc], R11 ;  /* 0x0000f70007077a24 */ /* 0x000fe200078e020b */
[----:B------:R-:W-:Y:S01]  /*1a40*/  SEL R10, R10, RZ, P5 ;  /* 0x000000ff0a0a7207 */ /* 0x000fe20002800000 */
[----:B------:R-:W-:Y:S01]  /*1a50*/  IMAD.WIDE R4, R0, c[0x0][0x224], R4 ;  /* 0x0000890000047a25 */ /* 0x000fe200078e0204 */
[----:B------:R-:W-:Y:S01]  /*1a60*/  IADD3.X R3, R3, UR4, R6, P2, P1 ;  /* 0x0000000403037c10 */ /* 0x000fe200097e2406 */
[----:B------:R2:W1:Y:S01]  /*1a70*/  LDSM.16.M88.4 R104, [R188+0x10000] ;  /* 0x01000000bc68783b */ /* 0x0004620000000200 */
[----:B------:R-:W-:Y:S02]  /*1a80*/  IADD3 R2, P1, R10, R2, RZ ;  /* 0x000000020a027210 */ /* 0x000fe40007f3e0ff */
[----:B------:R-:W-:Y:S01]  /*1a90*/  SEL R6, R7, RZ, P5 ;  /* 0x000000ff07067207 */ /* 0x000fe20002800000 */
[----:B------:R2:W3:Y:S01]  /*1aa0*/  LDSM.16.M88.4 R108, [R188+0x10800] ;  /* 0x01080000bc6c783b */ /* 0x0004e20000000200 */
[----:B------:R-:W-:Y:S02]  /*1ab0*/  IADD3 R0, P2, R4, R9, RZ ;  /* 0x0000000904007210 */ /* 0x000fe40007f5e0ff */
[----:B------:R-:W-:Y:S01]  /*1ac0*/  IADD3.X R3, R6, R3, RZ, P1, !PT ;  /* 0x0000000306037210 */ /* 0x000fe20000ffe4ff */
[----:B------:R2:W4:Y:S01]  /*1ad0*/  LDSM.16.M88.4 R112, [R189+0x10000] ;  /* 0x01000000bd70783b */ /* 0x0005220000000200 */
[----:B------:R-:W-:Y:S01]  /*1ae0*/  IADD3 R6, -R223, c[0x0][0x214], R52 ;  /* 0x00008500df067a10 */ /* 0x000fe20007ffe134 */
[----:B------:R-:W-:-:S02]  /*1af0*/  IMAD.X R4, R5, 0x1, R8, P2 ;  /* 0x0000000105047824 */ /* 0x000fc400010e0608 */
[C---:B------:R-:W-:Y:S01]  /*1b00*/  IMAD R5, R0.reuse, UR6, RZ ;  /* 0x0000000600057c24 */ /* 0x040fe2000f8e02ff */
[----:B------:R2:W1:Y:S01]  /*1b10*/  LDSM.16.M88.4 R116, [R189+0x10800] ;  /* 0x01080000bd74783b */ /* 0x0004620000000200 */
[----:B------:R-:W-:Y:S01]  /*1b20*/  IMAD.WIDE.U32 R2, R0, UR14, R2 ;  /* 0x0000000e00027c25 */ /* 0x000fe2000f8e0002 */
[----:B------:R-:W-:Y:S02]  /*1b30*/  IADD3 R0, R6, -c[0x0][0x2e8], RZ ;  /* 0x8000ba0006007a10 */ /* 0x000fe40007ffe0ff */
[----:B------:R2:W1:Y:S01]  /*1b40*/  LDSM.16.M88.4 R120, [R190+0x10000] ;  /* 0x01000000be78783b */ /* 0x0004620000000200 */
[----:B------:R-:W-:Y:S01]  /*1b50*/  IMAD R4, R4, UR14, R5 ;  /* 0x0000000e04047c24 */ /* 0x000fe2000f8e0205 */
[----:B------:R-:W-:Y:S02]  /*1b60*/  SHF.R.S32.HI R5, RZ, 0x1f, R0 ;  /* 0x0000001fff057819 */ /* 0x000fe40000011400 */
[----:B------:R2:W1:Y:S02]  /*1b70*/  LDSM.16.M88.4 R124, [R190+0x10800] ;  /* 0x01080000be7c783b */ /* 0x0004640000000200 */
[----:B------:R-:W-:-:S02]  /*1b80*/  LEA.HI R5, R5, R0, RZ, 0x6 ;  /* 0x0000000005057211 */ /* 0x000fc400078f30ff */
[----:B------:R2:W1:Y:S02]  /*1b90*/  LDSM.16.M88.4 R128, [R203+0x10000] ;  /* 0x01000000cb80783b */ /* 0x0004640000000200 */
[----:B------:R-:W-:Y:S02]  /*1ba0*/  SHF.R.S32.HI R232, RZ, 0x6, R5 ;  /* 0x00000006ffe87819 */ /* 0x000fe40000011405 */
[----:B------:R-:W-:Y:S01]  /*1bb0*/  IADD3 R4, R3, R4, RZ ;  /* 0x0000000403047210 */ /* 0x000fe20007ffe0ff */
[----:B------:R2:W1:Y:S01]  /*1bc0*/  LDSM.16.M88.4 R132, [R203+0x10800] ;  /* 0x01080000cb84783b */ /* 0x0004620000000200 */
[C---:B------:R-:W-:Y:S02]  /*1bd0*/  LEA R206, P1, R2.reuse, c[0x0][0x350], 0x2 ;  /* 0x0000d40002ce7a11 */ /* 0x040fe400078210ff */
[----:B------:R-:W-:Y:S01]  /*1be0*/  IMNMX R232, RZ, R232, !PT ;  /* 0x000000e8ffe87217 */ /* 0x000fe20007800200 */
[----:B------:R2:W1:Y:S01]  /*1bf0*/  LDSM.16.M88.4 R136, [R188+0x12000] ;  /* 0x01200000bc88783b */ /* 0x0004620000000200 */
[----:B------:R-:W-:-:S02]  /*1c00*/  LEA.HI.X R207, R2, c[0x0][0x354], R4, 0x2, P1 ;  /* 0x0000d50002cf7a11 */ /* 0x000fc400008f1404 */
[----:B------:R-:W-:Y:S01]  /*1c10*/  ISETP.LT.AND P1, PT, R232, UR12, PT ;  /* 0x0000000ce8007c0c */ /* 0x000fe2000bf21270 */
[----:B------:R2:W1:Y:S01]  /*1c20*/  LDSM.16.M88.4 R140, [R188+0x12800] ;  /* 0x01280000bc8c783b */ /* 0x0004620000000200 */
[----:B------:R-:W-:-:S03]  /*1c30*/  IADD3 R0, R20, UR11, RZ ;  /* 0x0000000b14007c10 */ /* 0x000fc6000fffe0ff */
[----:B------:R2:W1:Y:S01]  /*1c40*/  LDSM.16.M88.4 R144, [R189+0x12000] ;  /* 0x01200000bd90783b */ /* 0x0004620000000200 */
[----:B------:R-:W-:-:S03]  /*1c50*/  CS2R R20, SRZ ;  /* 0x0000000000147805 */ /* 0x000fc6000001ff00 */
[----:B------:R2:W1:Y:S01]  /*1c60*/  LDSM.16.M88.4 R148, [R189+0x12800] ;  /* 0x01280000bd94783b */ /* 0x0004620000000200 */
[----:B------:R-:W-:-:S03]  /*1c70*/  IMAD.WIDE R2, R0, R53, c[0x0][0x3c8] ;  /* 0x0000f20000027625 */ /* 0x000fc600078e0235 */
[----:B------:R2:W1:Y:S04]  /*1c80*/  LDSM.16.M88.4 R152, [R190+0x12000] ;  /* 0x01200000be98783b */ /* 0x0004680000000200 */
[----:B------:R2:W1:Y:S04]  /*1c90*/  LDSM.16.M88.4 R156, [R190+0x12800] ;  /* 0x01280000be9c783b */ /* 0x0004680000000200 */
[----:B------:R2:W1:Y:S04]  /*1ca0*/  LDSM.16.M88.4 R160, [R203+0x12000] ;  /* 0x01200000cba0783b */ /* 0x0004680000000200 */
[----:B------:R2:W1:Y:S01]  /*1cb0*/  LDSM.16.M88.4 R164, [R203+0x12800] ;  /* 0x01280000cba4783b */ /* 0x0004620000000200 */
[----:B------:R-:W-:Y:S05]  /*1cc0*/  @!P1 BRA `(.L_x_51) ;  /* 0x0000267000009947 */ /* 0x000fea0003800000 */
[----:B---34-:R-:W3:Y:S01]  /*1cd0*/  LDL R11, [R1+0x18] ;  /* 0x00001800010b7983 */ /* 0x018ee20000100800 */
[----:B------:R-:W-:Y:S01]  /*1ce0*/  IMAD.MOV.U32 R222, RZ, RZ, R2 ;  /* 0x000000ffffde7224 */ /* 0x000fe200078e0002 */
[----:B------:R-:W-:Y:S01]  /*1cf0*/  IADD3 R0, R202, 0x2000, RZ ;  /* 0x00002000ca007810 */ /* 0x000fe20007ffe0ff */
[----:B------:R-:W-:Y:S01]  /*1d00*/  IMAD.MOV.U32 R201, RZ, RZ, 0x20 ;  /* 0x00000020ffc97424 */ /* 0x000fe200078e00ff */
[----:B------:R-:W-:Y:S01]  /*1d10*/  IADD3 R2, R204, 0x2000, RZ ;  /* 0x00002000cc027810 */ /* 0x000fe20007ffe0ff */
[----:B------:R-:W-:Y:S01]  /*1d20*/  IMAD.MOV.U32 R192, RZ, RZ, 0x40 ;  /* 0x00000040ffc07424 */ /* 0x000fe200078e00ff */
[----:B------:R-:W-:Y:S01]  /*1d30*/  SEL R0, R0, R202, !P0 ;  /* 0x000000ca00007207 */ /* 0x000fe20004000000 */
[----:B------:R-:W-:Y:S01]  /*1d40*/  IMAD.MOV.U32 R221, RZ, RZ, R3 ;  /* 0x000000ffffdd7224 */ /* 0x000fe200078e0003 */
[----:B------:R-:W-:Y:S01]  /*1d50*/  SEL R2, R2, R204, !P0 ;  /* 0x000000cc02027207 */ /* 0x000fe20004000000 */
[----:B------:R-:W-:Y:S01]  /*1d60*/  IMAD.MOV.U32 R95, RZ, RZ, RZ ;  /* 0x000000ffff5f7224 */ /* 0x000fe200078e00ff */
[----:B------:R-:W-:Y:S01]  /*1d70*/  IADD3 R239, R52, c[0x0][0x214], RZ ;  /* 0x0000850034ef7a10 */ /* 0x000fe20007ffe0ff */
[----:B------:R-:W-:-:S02]  /*1d80*/  IMAD.SHL.U32 R184, R0, 0x2, RZ ;  /* 0x0000000200b87824 */ /* 0x000fc400078e00ff */
[----:B------:R-:W-:Y:S01]  /*1d90*/  IMAD.SHL.U32 R187, R2, 0x2, RZ ;  /* 0x0000000202bb7824 */ /* 0x000fe200078e00ff */
[----:B------:R-:W-:Y:S02]  /*1da0*/  IADD3 R239, -R223, 0x40, R239 ;  /* 0x00000040dfef7810 */ /* 0x000fe40007ffe1ef */
[----:B---3--:R-:W-:-:S05]  /*1db0*/  R2P PR, R11, 0x6 ;  /* 0x000000060b007804 */ /* 0x008fca0000000000 */
[----:B------:R-:W-:Y:S02]  /*1dc0*/  SEL R201, R201, 0xffffffe0, !P1 ;  /* 0xffffffe0c9c97807 */ /* 0x000fe40004800000 */
[----:B------:R-:W-:Y:S02]  /*1dd0*/  SEL R192, R192, 0xffffffc0, !P2 ;  /* 0xffffffc0c0c07807 */ /* 0x000fe40005000000 */
[----:B------:R-:W-:Y:S01]  /*1de0*/  IMAD.MOV.U32 R0, RZ, RZ, c[0x0][0x22c] ;  /* 0x00008b00ff007624 */ /* 0x000fe200078e00ff */
[----:B------:R-:W-:Y:S01]  /*1df0*/  SHF.L.U32 R193, R204, 0x1, RZ ;  /* 0x00000001ccc17819 */ /* 0x000fe200000006ff */
[C---:B------:R-:W-:Y:S01]  /*1e00*/  IMAD.IADD R196, R194.reuse, 0x1, R201 ;  /* 0x00000001c2c47824 */ /* 0x040fe200078e02c9 */
[----:B------:R-:W-:Y:S01]  /*1e10*/  IADD3 R199, R194, R192, RZ ;  /* 0x000000c0c2c77210 */ /* 0x000fe20007ffe0ff */
[----:B------:R-:W-:Y:S01]  /*1e20*/  IMAD R0, R0, c[0x0][0x1c0], RZ ;  /* 0x0000700000007a24 */ /* 0x000fe200078e02ff */
[----:B------:R-:W-:Y:S01]  /*1e30*/  IADD3 R198, R192, R193, RZ ;  /* 0x000000c1c0c67210 */ /* 0x000fe20007ffe0ff */
[----:B------:R-:W-:Y:S02]  /*1e40*/  IMAD.IADD R195, R201, 0x1, R193 ;  /* 0x00000001c9c37824 */ /* 0x000fe400078e02c1 */
[C---:B------:R-:W-:Y:S01]  /*1e50*/  IMAD.SHL.U32 R214, R0.reuse, 0x8, RZ ;  /* 0x0000000800d67824 */ /* 0x040fe200078e00ff */
[----:B------:R-:W-:Y:S01]  /*1e60*/  SHF.L.U32 R240, R0, 0x4, RZ ;  /* 0x0000000400f07819 */ /* 0x000fe200000006ff */
[C---:B------:R-:W-:Y:S01]  /*1e70*/  IMAD.IADD R200, R192.reuse, 0x1, R196 ;  /* 0x00000001c0c87824 */ /* 0x040fe200078e02c4 */
[----:B------:R-:W-:-:S02]  /*1e80*/  IADD3 R197, R192, R195, RZ ;  /* 0x000000c3c0c57210 */ /* 0x000fc40007ffe0ff */
[C---:B------:R-:W-:Y:S02]  /*1e90*/  IADD3 R249, R240.reuse, 0x40, RZ ;  /* 0x00000040f0f97810 */ /* 0x040fe40007ffe0ff */
[C---:B------:R-:W-:Y:S02]  /*1ea0*/  IADD3 R250, R240.reuse, 0x20, RZ ;  /* 0x00000020f0fa7810 */ /* 0x040fe40007ffe0ff */
[----:B------:R-:W-:Y:S01]  /*1eb0*/  IADD3 R248, R240, 0x60, RZ ;  /* 0x00000060f0f87810 */ /* 0x000fe20007ffe0ff */
[C---:B------:R-:W-:Y:S01]  /*1ec0*/  IMAD.IADD R242, R214.reuse, 0x1, R249 ;  /* 0x00000001d6f27824 */ /* 0x040fe200078e02f9 */
[C---:B------:R-:W-:Y:S02]  /*1ed0*/  IADD3 R243, R214.reuse, R250, RZ ;  /* 0x000000fad6f37210 */ /* 0x040fe40007ffe0ff */
[C---:B------:R-:W-:Y:S02]  /*1ee0*/  IADD3 R241, R214.reuse, R248, RZ ;  /* 0x000000f8d6f17210 */ /* 0x040fe40007ffe0ff */
[C---:B------:R-:W-:Y:S01]  /*1ef0*/  IADD3 R3, R214.reuse, R242, RZ ;  /* 0x000000f2d6037210 */ /* 0x040fe20007ffe0ff */
[----:B------:R-:W-:-:S02]  /*1f00*/  IMAD.IADD R4, R214, 0x1, R243 ;  /* 0x00000001d6047824 */ /* 0x000fc400078e02f3 */
[C---:B------:R-:W-:Y:S02]  /*1f10*/  IMAD.IADD R2, R214.reuse, 0x1, R241 ;  /* 0x00000001d6027824 */ /* 0x040fe400078e02f1 */
[C---:B------:R-:W-:Y:S01]  /*1f20*/  IMAD.IADD R229, R214.reuse, 0x1, R3 ;  /* 0x00000001d6e57824 */ /* 0x040fe200078e0203 */
[C---:B------:R-:W-:Y:S02]  /*1f30*/  IADD3 R231, R214.reuse, R4, RZ ;  /* 0x00000004d6e77210 */ /* 0x040fe40007ffe0ff */
[C---:B------:R-:W-:Y:S02]  /*1f40*/  IADD3 R227, R214.reuse, R2, RZ ;  /* 0x00000002d6e37210 */ /* 0x040fe40007ffe0ff */
[C---:B------:R-:W-:Y:S01]  /*1f50*/  IADD3 R228, R214.reuse, R229, RZ ;  /* 0x000000e5d6e47210 */ /* 0x040fe20007ffe0ff */
[C---:B------:R-:W-:Y:S02]  /*1f60*/  IMAD.IADD R230, R214.reuse, 0x1, R231 ;  /* 0x00000001d6e67824 */ /* 0x040fe400078e02e7 */
[C---:B------:R-:W-:Y:S01]  /*1f70*/  IMAD.IADD R226, R214.reuse, 0x1, R227 ;  /* 0x00000001d6e27824 */ /* 0x040fe200078e02e3 */
[C---:B------:R-:W-:Y:S01]  /*1f80*/  IADD3 R234, R214.reuse, R228, RZ ;  /* 0x000000e4d6ea7210 */ /* 0x040fe20007ffe0ff */
[----:B------:R-:W-:-:S02]  /*1f90*/  IMAD.IADD R235, R214, 0x1, R230 ;  /* 0x00000001d6eb7824 */ /* 0x000fc400078e02e6 */
[----:B------:R-:W-:Y:S02]  /*1fa0*/  IMAD.IADD R233, R214, 0x1, R226 ;  /* 0x00000001d6e97824 */ /* 0x000fe400078e02e2 */
.L_x_54:
[----:B------:R-:W0:Y:S01]  /*1fb0*/  LDGDEPBAR ;  /* 0x00000000000079af */ /* 0x000e220000000000 */
[C---:B------:R-:W-:Y:S01]  /*1fc0*/  IMAD.IADD R0, R187.reuse, 0x1, R201 ;  /* 0x00000001bb007824 */ /* 0x040fe200078e02c9 */
[----:B-----5:R-:W-:Y:S01]  /*1fd0*/  FSETP.NEU.FTZ.AND P0, PT, R220, -INF , PT ;  /* 0xff800000dc00780b */ /* 0x020fe20003f1d000 */
[--C-:B------:R-:W-:Y:S01]  /*1fe0*/  IMAD.IADD R3, R187, 0x1, R192.reuse ;  /* 0x00000001bb037824 */ /* 0x100fe200078e02c0 */
[C---:B------:R-:W-:Y:S01]  /*1ff0*/  ISETP.GT.AND P4, PT, R205.reuse, R232, PT ;  /* 0x000000e8cd00720c */ /* 0x040fe20003f84270 */
[----:B------:R-:W-:Y:S02]  /*2000*/  IMAD.IADD R2, R0, 0x1, R192 ;  /* 0x0000000100027824 */ /* 0x000fe400078e02c0 */
[----:B------:R-:W-:Y:S04]  /*2010*/  IMAD.MOV.U32 R170, RZ, RZ, c[0x0][0x1c0] ;  /* 0x00007000ffaa7624 */ /* 0x000fe800078e00ff */
[----:B------:R-:W-:Y:S04]  /*2020*/  IMAD R170, R170, c[0x0][0x22c], RZ ;  /* 0x00008b00aaaa7a24 */ /* 0x000fe800078e02ff */
[----:B------:R-:W-:Y:S01]  /*2030*/  IMAD.U32 R170, R170, -0x40, RZ ;  /* 0xffffffc0aaaa7824 */ /* 0x000fe200078e00ff */
[----:B------:R-:W-:Y:S04]  /*2040*/  DEPBAR.LE SB0, 0x0 ;  /* 0x000080000000791a */ /* 0x000fe80000000000 */
[----:B------:R-:W-:Y:S08]  /*2050*/  BAR.SYNC.DEFER_BLOCKING 0x0 ;  /* 0x0000000000007b1d */ /* 0x000ff00000010000 */
[----:B------:R-:W-:Y:S08]  /*2060*/  LDSM.16.M88.4 R16, [R187] ;  /* 0x00000000bb10783b */ /* 0x000ff00000000200 */
[----:B------:R-:W3:Y:S08]  /*2070*/  LDSM.16.M88.4 R8, [R188+0xc000] ;  /* 0x00c00000bc08783b */ /* 0x000ef00000000200 */
[----:B------:R-:W4:Y:S08]  /*2080*/  LDSM.16.M88.4 R52, [R188+0xc800] ;  /* 0x00c80000bc34783b */ /* 0x000f300000000200 */
[----:B------:R-:W-:Y:S08]  /*2090*/  LDSM.16.M88.4 R56, [R0] ;  /* 0x000000000038783b */ /* 0x000ff00000000200 */
[----:B------:R-:W2:Y:S08]  /*20a0*/  LDSM.16.M88.4 R60, [R189+0xc000] ;  /* 0x00c00000bd3c783b */ /* 0x000eb00000000200 */
[----:B------:R-:W1:Y:S01]  /*20b0*/  LDSM.16.M88.4 R64, [R189+0xc800] ;  /* 0x00c80000bd40783b */ /* 0x000e620000000200 */
[C---:B---3--:R-:W-:Y:S07]  /*20c0*/  HMMA.16816.F32.BF16 R4, R16.reuse, R8, RZ ;  /* 0x000000081004723c */ /* 0x048fee00000418ff */
[----:B------:R-:W-:Y:S01]  /*20d0*/  LDSM.16.M88.4 R100, [R190+0xc000] ;  /* 0x00c00000be64783b */ /* 0x000fe20000000200 */
[C---:B------:R-:W-:Y:S08]  /*20e0*/  HMMA.16816.F32.BF16 R8, R16.reuse, R10, RZ ;  /* 0x0000000a1008723c */ /* 0x040ff000000418ff */
[C---:B--2-4-:R-:W-:Y:S08]  /*20f0*/  HMMA.16816.F32.BF16 R12, R16.reuse, R52, RZ ;  /* 0x00000034100c723c */ /* 0x054ff000000418ff */
[----:B------:R-:W-:Y:S01]  /*2100*/  HMMA.16816.F32.BF16 R16, R16, R54, RZ ;  /* 0x000000361010723c */ /* 0x000fe200000418ff */
[----:B------:R-:W2:Y:S07]  /*2110*/  LDSM.16.M88.4 R52, [R3] ;  /* 0x000000000334783b */ /* 0x000eae0000000200 */
[C---:B------:R-:W-:Y:S08]  /*2120*/  HMMA.16816.F32.BF16 R4, R56.reuse, R60, R4 ;  /* 0x0000003c3804723c */ /* 0x040ff00000041804 */
[C---:B------:R-:W-:Y:S01]  /*2130*/  HMMA.16816.F32.BF16 R8, R56.reuse, R62, R8 ;  /* 0x0000003e3808723c */ /* 0x040fe20000041808 */
[----:B------:R-:W3:Y:S07]  /*2140*/  LDSM.16.M88.4 R60, [R190+0xc800] ;  /* 0x00c80000be3c783b */ /* 0x000eee0000000200 */
[C---:B-1----:R-:W-:Y:S08]  /*2150*/  HMMA.16816.F32.BF16 R12, R56.reuse, R64, R12 ;  /* 0x00000040380c723c */ /* 0x042ff0000004180c */
[----:B------:R-:W-:Y:S01]  /*2160*/  HMMA.16816.F32.BF16 R16, R56, R66, R16 ;  /* 0x000000423810723c */ /* 0x000fe20000041810 */
[----:B------:R-:W-:Y:S07]  /*2170*/  LDSM.16.M88.4 R56, [R2] ;  /* 0x000000000238783b */ /* 0x000fee0000000200 */
[C---:B--2---:R-:W-:Y:S01]  /*2180*/  HMMA.16816.F32.BF16 R4, R52.reuse, R100, R4 ;  /* 0x000000643404723c */ /* 0x044fe20000041804 */
[----:B------:R-:W1:Y:S07]  /*2190*/  LDSM.16.M88.4 R64, [R191+0xc000] ;  /* 0x00c00000bf40783b */ /* 0x000e6e0000000200 */
[C---:B------:R-:W-:Y:S01]  /*21a0*/  HMMA.16816.F32.BF16 R8, R52.reuse, R102, R8 ;  /* 0x000000663408723c */ /* 0x040fe20000041808 */
[----:B------:R-:W2:Y:S07]  /*21b0*/  LDSM.16.M88.4 R100, [R191+0xc800] ;  /* 0x00c80000bf64783b */ /* 0x000eae0000000200 */
[C---:B---3--:R-:W-:Y:S08]  /*21c0*/  HMMA.16816.F32.BF16 R12, R52.reuse, R60, R12 ;  /* 0x0000003c340c723c */ /* 0x048ff0000004180c */
[----:B------:R-:W-:Y:S01]  /*21d0*/  HMMA.16816.F32.BF16 R16, R52, R62, R16 ;  /* 0x0000003e3410723c */ /* 0x000fe20000041810 */
[----:B------:R-:W-:Y:S08]  /*21e0*/  LDSM.16.M88.4 R52, [R187+0x2000] ;  /* 0x00200000bb34783b */ /* 0x000ff00000000200 */
[----:B------:R-:W3:Y:S01]  /*21f0*/  LDSM.16.M88.4 R60, [R188+0xe000] ;  /* 0x00e00000bc3c783b */ /* 0x000ee20000000200 */
[C---:B-1----:R-:W-:Y:S08]  /*2200*/  HMMA.16816.F32.BF16 R4, R56.reuse, R64, R4 ;  /* 0x000000403804723c */ /* 0x042ff00000041804 */
[C---:B------:R-:W-:Y:S01]  /*2210*/  HMMA.16816.F32.BF16 R8, R56.reuse, R66, R8 ;  /* 0x000000423808723c */ /* 0x040fe20000041808 */
[----:B------:R-:W1:Y:S07]  /*2220*/  LDSM.16.M88.4 R64, [R188+0xe800] ;  /* 0x00e80000bc40783b */ /* 0x000e6e0000000200 */
[C---:B--2---:R-:W-:Y:S08]  /*2230*/  HMMA.16816.F32.BF16 R12, R56.reuse, R100, R12 ;  /* 0x00000064380c723c */ /* 0x044ff0000004180c */
[----:B------:R-:W-:Y:S01]  /*2240*/  HMMA.16816.F32.BF16 R16, R56, R102, R16 ;  /* 0x000000663810723c */ /* 0x000fe20000041810 */
[----:B------:R2:W-:Y:S07]  /*2250*/  LDSM.16.M88.4 R56, [R0+0x2000] ;  /* 0x002000000038783b */ /* 0x0005ee0000000200 */
[C---:B---3--:R-:W-:Y:S01]  /*2260*/  HMMA.16816.F32.BF16 R4, R52.reuse, R60, R4 ;  /* 0x0000003c3404723c */ /* 0x048fe20000041804 */
[----:B------:R-:W-:Y:S07]  /*2270*/  LDSM.16.M88.4 R100, [R189+0xe800] ;  /* 0x00e80000bd64783b */ /* 0x000fee0000000200 */
[C---:B------:R-:W-:Y:S01]  /*2280*/  HMMA.16816.F32.BF16 R8, R52.reuse, R62, R8 ;  /* 0x0000003e3408723c */ /* 0x040fe20000041808 */
[----:B------:R-:W3:Y:S03]  /*2290*/  LDSM.16.M88.4 R60, [R189+0xe000] ;  /* 0x00e00000bd3c783b */ /* 0x000ee60000000200 */
[----:B--2---:R-:W-:Y:S04]  /*22a0*/  IMAD.SHL.U32 R0, R205, 0x40, RZ ;  /* 0x00000040cd007824 */ /* 0x004fe800078e00ff */
[C---:B-1----:R-:W-:Y:S03]  /*22b0*/  HMMA.16816.F32.BF16 R12, R52.reuse, R64, R12 ;  /* 0x00000040340c723c */ /* 0x042fe6000004180c */
[C---:B------:R-:W-:Y:S05]  /*22c0*/  ISETP.GE.AND P2, PT, R0.reuse, R239, PT ;  /* 0x000000ef0000720c */ /* 0x040fea0003f46270 */
[----:B------:R-:W-:Y:S01]  /*22d0*/  HMMA.16816.F32.BF16 R16, R52, R66, R16 ;  /* 0x000000423410723c */ /* 0x000fe20000041810 */
[----:B------:R-:W-:Y:S08]  /*22e0*/  LDSM.16.M88.4 R52, [R3+0x2000] ;  /* 0x002000000334783b */ /* 0x000ff00000000200 */
[----:B------:R-:W1:Y:S01]  /*22f0*/  LDSM.16.M88.4 R64, [R190+0xe000] ;  /* 0x00e00000be40783b */ /* 0x000e620000000200 */
[C---:B---3--:R-:W-:Y:S08]  /*2300*/  HMMA.16816.F32.BF16 R4, R56.reuse, R60, R4 ;  /* 0x0000003c3804723c */ /* 0x048ff00000041804 */
[C---:B------:R-:W-:Y:S01]  /*2310*/  HMMA.16816.F32.BF16 R8, R56.reuse, R62, R8 ;  /* 0x0000003e3808723c */ /* 0x040fe20000041808 */
[----:B------:R-:W2:Y:S07]  /*2320*/  LDSM.16.M88.4 R60, [R190+0xe800] ;  /* 0x00e80000be3c783b */ /* 0x000eae0000000200 */
[C---:B------:R-:W-:Y:S08]  /*2330*/  HMMA.16816.F32.BF16 R12, R56.reuse, R100, R12 ;  /* 0x00000064380c723c */ /* 0x040ff0000004180c */
[----:B------:R-:W-:Y:S01]  /*2340*/  HMMA.16816.F32.BF16 R16, R56, R102, R16 ;  /* 0x000000663810723c */ /* 0x000fe20000041810 */
[----:B------:R3:W-:Y:S07]  /*2350*/  LDSM.16.M88.4 R56, [R2+0x2000] ;  /* 0x002000000238783b */ /* 0x0007ee0000000200 */
[C---:B-1----:R-:W-:Y:S01]  /*2360*/  HMMA.16816.F32.BF16 R4, R52.reuse, R64, R4 ;  /* 0x000000403404723c */ /* 0x042fe20000041804 */
[----:B------:R-:W1:Y:S07]  /*2370*/  LDSM.16.M88.4 R100, [R191+0xe000] ;  /* 0x00e00000bf64783b */ /* 0x000e6e0000000200 */
[C---:B------:R-:W-:Y:S04]  /*2380*/  HMMA.16816.F32.BF16 R8, R52.reuse, R66, R8 ;  /* 0x000000423408723c */ /* 0x040fe80000041808 */
[----:B---3--:R-:W-:Y:S04]  /*2390*/  @!P2 IADD3 R2, R0, R246, R223 ;  /* 0x000000f60002a210 */ /* 0x008fe80007ffe0df */
[C---:B--2---:R-:W-:Y:S04]  /*23a0*/  HMMA.16816.F32.BF16 R12, R52.reuse, R60, R12 ;  /* 0x0000003c340c723c */ /* 0x044fe8000004180c */
[----:B------:R-:W-:Y:S01]  /*23b0*/  @!P2 IADD3 R3, R2, 0x8, RZ ;  /* 0x000000080203a810 */ /* 0x000fe20007ffe0ff */
[----:B------:R-:W-:Y:S02]  /*23c0*/  @!P2 IMAD R0, R238, 0x40, R247 ;  /* 0x00000040ee00a824 */ /* 0x000fe400078e02f7 */
[----:B------:R-:W-:Y:S01]  /*23d0*/  @!P2 IMNMX R61, R2, R223, PT ;  /* 0x000000df023da217 */ /* 0x000fe20003800200 */
[----:B------:R-:W-:Y:S01]  /*23e0*/  HMMA.16816.F32.BF16 R16, R52, R62, R16 ;  /* 0x0000003e3410723c */ /* 0x000fe20000041810 */
[----:B------:R-:W2:Y:S02]  /*23f0*/  LDSM.16.M88.4 R52, [R191+0xe800] ;  /* 0x00e80000bf34783b */ /* 0x000ea40000000200 */
[----:B------:R-:W-:Y:S01]  /*2400*/  @!P2 ISETP.GE.AND P1, PT, R0, R61, PT ;  /* 0x0000003d0000a20c */ /* 0x000fe20003f26270 */
[----:B------:R-:W-:Y:S01]  /*2410*/  FMUL.FTZ R60, R220, 1.4426950216293334961 ;  /* 0x3fb8aa3bdc3c7820 */ /* 0x000fe20000410000 */
[----:B------:R-:W-:Y:S01]  /*2420*/  @!P2 IMNMX R3, R3, R223, PT ;  /* 0x000000df0303a217 */ /* 0x000fe20003800200 */
[----:B------:R-:W-:Y:S01]  /*2430*/  FMUL.FTZ R2, R219, 1.4426950216293334961 ;  /* 0x3fb8aa3bdb027820 */ /* 0x000fe20000410000 */
[----:B------:R-:W-:Y:S02]  /*2440*/  @!P2 IADD3 R62, R0, 0x1, RZ ;  /* 0x00000001003ea810 */ /* 0x000fe40007ffe0ff */
[----:B------:R-:W-:Y:S02]  /*2450*/  FSEL R60, R60, RZ, P0 ;  /* 0x000000ff3c3c7208 */ /* 0x000fe40000000000 */
[----:B------:R-:W-:Y:S01]  /*2460*/  @!P2 ISETP.GE.AND P0, PT, R62, R61, PT ;  /* 0x0000003d3e00a20c */ /* 0x000fe20003f06270 */
[C---:B-1----:R-:W-:Y:S08]  /*2470*/  HMMA.16816.F32.BF16 R4, R56.reuse, R100, R4 ;  /* 0x000000643804723c */ /* 0x042ff00000041804 */
[C---:B------:R-:W-:Y:S11]  /*2480*/  HMMA.16816.F32.BF16 R8, R56.reuse, R102, R8 ;  /* 0x000000663808723c */ /* 0x040ff60000041808 */
[----:B------:R-:W-:Y:S05]  /*2490*/  @!UPT UIADD3 URZ, URZ, URZ, URZ ;  /* 0x0000003f3f3ff290 */ /* 0x000fea000fffe03f */
[----:B------:R-:W-:Y:S01]  /*24a0*/  @!P2 FSEL R4, R4, -INF , !P1 ;  /* 0xff8000000404a808 */ /* 0x000fe20004800000 */
[C---:B--2---:R-:W-:Y:S03]  /*24b0*/  HMMA.16816.F32.BF16 R12, R56.reuse, R52, R12 ;  /* 0x00000034380c723c */ /* 0x044fe6000004180c */
[----:B------:R-:W-:Y:S01]  /*24c0*/  @!P2 FSEL R5, R5, -INF , !P0 ;  /* 0xff8000000505a808 */ /* 0x000fe20004000000 */
[--C-:B------:R-:W-:Y:S01]  /*24d0*/  FFMA.FTZ R4, R4, c[0x0][0x23c], -R60.reuse ;  /* 0x00008f0004047a23 */ /* 0x100fe2000001083c */
[----:B------:R-:W-:Y:S02]  /*24e0*/  FSETP.NEU.FTZ.AND P0, PT, R219, -INF , PT ;  /* 0xff800000db00780b */ /* 0x000fe40003f1d000 */
[-C--:B------:R-:W-:Y:S01]  /*24f0*/  @!P2 ISETP.GE.AND P1, PT, R0, R3.reuse, PT ;  /* 0x000000030000a20c */ /* 0x080fe20003f26270 */
[----:B------:R-:W-:Y:S01]  /*2500*/  HMMA.16816.F32.BF16 R16, R56, R54, R16 ;  /* 0x000000363810723c */ /* 0x000fe20000041810 */
[----:B------:R1:W-:Y:S03]  /*2510*/  MUFU.EX2 R103, R4 ;  /* 0x0000000400677308 */ /* 0x0003e60000000800 */
[----:B------:R-:W-:Y:S01]  /*2520*/  FFMA.FTZ R5, R5, c[0x0][0x23c], -R60 ;  /* 0x00008f0005057a23 */ /* 0x000fe2000001083c */
[----:B------:R-:W-:Y:S02]  /*2530*/  FSEL R2, R2, RZ, P0 ;  /* 0x000000ff02027208 */ /* 0x000fe40000000000 */
[----:B------:R-:W-:Y:S02]  /*2540*/  @!P2 ISETP.GE.AND P0, PT, R62, R3, PT ;  /* 0x000000033e00a20c */ /* 0x000fe40003f06270 */
[----:B------:R-:W-:Y:S02]  /*2550*/  @!P2 FSEL R6, R6, -INF , !P1 ;  /* 0xff8000000606a808 */ /* 0x000fe40004800000 */
[----:B------:R2:W3:Y:S01]  /*2560*/  MUFU.EX2 R102, R5 ;  /* 0x0000000500667308 */ /* 0x0004e20000000800 */
[----:B------:R-:W-:Y:S02]  /*2570*/  @!P2 FSEL R7, R7, -INF , !P0 ;  /* 0xff8000000707a808 */ /* 0x000fe40004000000 */
[--C-:B------:R-:W-:Y:S03]  /*2580*/  FFMA.FTZ R6, R6, c[0x0][0x23c], -R2.reuse ;  /* 0x00008f0006067a23 */ /* 0x100fe60000010802 */
[----:B------:R-:W-:Y:S04]  /*2590*/  FFMA.FTZ R7, R7, c[0x0][0x23c], -R2 ;  /* 0x00008f0007077a23 */ /* 0x000fe80000010802 */
[----:B------:R-:W-:Y:S01]  /*25a0*/  MUFU.EX2 R169, R6 ;  /* 0x0000000600a97308 */ /* 0x000fe20000000800 */
[----:B-1----:R-:W-:Y:S04]  /*25b0*/  @!P2 IADD3 R4, R0, 0x8, RZ ;  /* 0x000000080004a810 */ /* 0x002fe80007ffe0ff */
[-C--:B------:R-:W-:Y:S05]  /*25c0*/  @!P2 ISETP.GE.AND P0, PT, R4, R61.reuse, PT ;  /* 0x0000003d0400a20c */ /* 0x080fea0003f06270 */
[----:B------:R-:W-:Y:S01]  /*25d0*/  MUFU.EX2 R168, R7 ;  /* 0x0000000700a87308 */ /* 0x000fe20000000800 */
[----:B------:R-:W-:Y:S02]  /*25e0*/  @!P2 FSEL R8, R8, -INF , !P0 ;  /* 0xff8000000808a808 */ /* 0x000fe40004000000 */
[----:B--2---:R-:W-:Y:S03]  /*25f0*/  @!P2 IADD3 R5, R0, 0x9, RZ ;  /* 0x000000090005a810 */ /* 0x004fe60007ffe0ff */
[--C-:B------:R-:W-:Y:S01]  /*2600*/  FFMA.FTZ R8, R8, c[0x0][0x23c], -R60.reuse ;  /* 0x00008f0008087a23 */ /* 0x100fe2000001083c */
[----:B------:R-:W-:Y:S03]  /*2610*/  @!P2 ISETP.GE.AND P0, PT, R5, R61, PT ;  /* 0x0000003d0500a20c */ /* 0x000fe60003f06270 */
[----:B------:R-:W-:Y:S01]  /*2620*/  MUFU.EX2 R67, R8 ;  /* 0x0000000800437308 */ /* 0x000fe20000000800 */
[----:B------:R-:W-:Y:S02]  /*2630*/  @!P2 FSEL R9, R9, -INF , !P0 ;  /* 0xff8000000909a808 */ /* 0x000fe40004000000 */
[-C--:B------:R-:W-:Y:S02]  /*2640*/  @!P2 ISETP.GE.AND P0, PT, R4, R3.reuse, PT ;  /* 0x000000030400a20c */ /* 0x080fe40003f06270 */
[----:B------:R-:W-:Y:S01]  /*2650*/  @!P2 IADD3 R4, R0, 0x10, RZ ;  /* 0x000000100004a810 */ /* 0x000fe20007ffe0ff */
[----:B------:R-:W-:Y:S01]  /*2660*/  FFMA.FTZ R9, R9, c[0x0][0x23c], -R60 ;  /* 0x00008f0009097a23 */ /* 0x000fe2000001083c */
[----:B------:R-:W-:Y:S02]  /*2670*/  @!P2 FSEL R10, R10, -INF , !P0 ;  /* 0xff8000000a0aa808 */ /* 0x000fe40004000000 */
[----:B------:R-:W-:Y:S01]  /*2680*/  @!P2 ISETP.GE.AND P0, PT, R5, R3, PT ;  /* 0x000000030500a20c */ /* 0x000fe20003f06270 */
[----:B------:R-:W1:Y:S01]  /*2690*/  MUFU.EX2 R66, R9 ;  /* 0x0000000900427308 */ /* 0x000e620000000800 */
        /* <DEDUP_REMOVED lines=12> */
[----:B------:R-:W2:Y:S01]  /*2760*/  MUFU.EX2 R100, R11 ;  /* 0x0000000b00647308 */ /* 0x000ea20000000800 */
[----:B------:R-:W-:Y:S01]  /*2770*/  @!P2 FSEL R14, R14, -INF , !P0 ;  /* 0xff8000000e0ea808 */ /* 0x000fe20004000000 */
[----:B------:R-:W-:Y:S01]  /*2780*/  FFMA.FTZ R13, R13, c[0x0][0x23c], -R60 ;  /* 0x00008f000d0d7a23 */ /* 0x000fe2000001083c */
[----:B------:R-:W-:Y:S02]  /*2790*/  @!P2 ISETP.GE.AND P0, PT, R5, R3, PT ;  /* 0x000000030500a20c */ /* 0x000fe40003f06270 */
[----:B------:R-:W-:Y:S01]  /*27a0*/  @!P2 IADD3 R0, R0, 0x19, RZ ;  /* 0x000000190000a810 */ /* 0x000fe20007ffe0ff */
[--C-:B------:R-:W-:Y:S01]  /*27b0*/  FFMA.FTZ R14, R14, c[0x0][0x23c], -R2.reuse ;  /* 0x00008f000e0e7a23 */ /* 0x100fe20000010802 */
[----:B------:R-:W-:Y:S02]  /*27c0*/  @!P2 FSEL R15, R15, -INF , !P0 ;  /* 0xff8000000f0fa808 */ /* 0x000fe40004000000 */
[-C--:B------:R-:W-:Y:S01]  /*27d0*/  @!P2 ISETP.GE.AND P0, PT, R4, R61.reuse, PT ;  /* 0x0000003d0400a20c */ /* 0x080fe20003f06270 */
[----:B------:R-:W-:Y:S02]  /*27e0*/  MUFU.EX2 R65, R12 ;  /* 0x0000000c00417308 */ /* 0x000fe40000000800 */
[----:B------:R-:W-:Y:S01]  /*27f0*/  FFMA.FTZ R15, R15, c[0x0][0x23c], -R2 ;  /* 0x00008f000f0f7a23 */ /* 0x000fe20000010802 */
[----:B------:R-:W-:Y:S02]  /*2800*/  @!P2 FSEL R16, R16, -INF , !P0 ;  /* 0xff8000001010a808 */ /* 0x000fe40004000000 */
[----:B------:R-:W-:Y:S03]  /*2810*/  @!P2 ISETP.GE.AND P0, PT, R0, R61, PT ;  /* 0x0000003d0000a20c */ /* 0x000fe60003f06270 */
[--C-:B------:R-:W-:Y:S01]  /*2820*/  FFMA.FTZ R16, R16, c[0x0][0x23c], -R60.reuse ;  /* 0x00008f0010107a23 */ /* 0x100fe2000001083c */
[----:B------:R-:W-:Y:S01]  /*2830*/  @!P2 FSEL R17, R17, -INF , !P0 ;  /* 0xff8000001111a808 */ /* 0x000fe20004000000 */
[----:B------:R-:W4:Y:S01]  /*2840*/  MUFU.EX2 R62, R13 ;  /* 0x0000000d003e7308 */ /* 0x000f220000000800 */
[-C--:B------:R-:W-:Y:S03]  /*2850*/  @!P2 ISETP.GE.AND P0, PT, R4, R3.reuse, PT ;  /* 0x000000030400a20c */ /* 0x080fe60003f06270 */
[----:B------:R-:W-:Y:S01]  /*2860*/  FFMA.FTZ R60, R17, c[0x0][0x23c], -R60 ;  /* 0x00008f00113c7a23 */ /* 0x000fe2000001083c */
[----:B------:R-:W-:Y:S02]  /*2870*/  @!P2 FSEL R18, R18, -INF , !P0 ;  /* 0xff8000001212a808 */ /* 0x000fe40004000000 */
[----:B------:R-:W-:Y:S02]  /*2880*/  @!P2 ISETP.GE.AND P0, PT, R0, R3, PT ;  /* 0x000000030000a20c */ /* 0x000fe40003f06270 */
[----:B---3--:R-:W-:Y:S01]  /*2890*/  F2FP.BF16.PACK_AB R3, R102, R103 ;  /* 0x000000676603723e */ /* 0x008fe200000010ff */
[--C-:B------:R-:W-:Y:S01]  /*28a0*/  FFMA.FTZ R18, R18, c[0x0][0x23c], -R2.reuse ;  /* 0x00008f0012127a23 */ /* 0x100fe20000010802 */
[----:B------:R-:W-:Y:S01]  /*28b0*/  @!P2 FSEL R19, R19, -INF , !P0 ;  /* 0xff8000001313a808 */ /* 0x000fe20004000000 */
[----:B------:R-:W-:Y:S01]  /*28c0*/  MUFU.EX2 R64, R14 ;  /* 0x0000000e00407308 */ /* 0x000fe20000000800 */
[----:B-1----:R-:W-:Y:S01]  /*28d0*/  F2FP.BF16.PACK_AB R0, R66, R67 ;  /* 0x000000434200723e */ /* 0x002fe200000010ff */
[----:B------:R1:W-:Y:S01]  /*28e0*/  STS [R216+0x12000], R3 ;  /* 0x01200003d8007388 */ /* 0x0003e20000000800 */
[----:B--2---:R-:W-:Y:S01]  /*28f0*/  F2FP.BF16.PACK_AB R5, R100, R101 ;  /* 0x000000656405723e */ /* 0x004fe200000010ff */
[----:B------:R-:W-:Y:S01]  /*2900*/  FFMA.FTZ R2, R19, c[0x0][0x23c], -R2 ;  /* 0x00008f0013027a23 */ /* 0x000fe20000010802 */
[----:B------:R-:W-:Y:S05]  /*2910*/  IADD3 R56, P0, R236, R222, RZ ;  /* 0x000000deec387210 */ /* 0x000fea0007f1e0ff */
[----:B------:R2:W-:Y:S01]  /*2920*/  MUFU.EX2 R59, R2 ;  /* 0x00000002003b7308 */ /* 0x0005e20000000800 */
[----:B------:R-:W-:Y:S01]  /*2930*/  IMAD.X R57, R237, 0x1, R221, P0 ;  /* 0x00000001ed397824 */ /* 0x000fe200000e06dd */
[----:B----4-:R-:W-:Y:S02]  /*2940*/  F2FP.BF16.PACK_AB R4, R62, R65 ;  /* 0x000000413e04723e */ /* 0x010fe400000010ff */
[C---:B------:R-:W-:Y:S04]  /*2950*/  LEA R206, P0, R170.reuse, R206, 0x2 ;  /* 0x000000ceaace7211 */ /* 0x040fe800078010ff */
[----:B------:R-:W-:Y:S02]  /*2960*/  LEA.HI.X.SX32 R207, R170, R207, 0x2, P0 ;  /* 0x000000cfaacf7211 */ /* 0x000fe400000f16ff */
[----:B------:R-:W1:Y:S10]  /*2970*/  MUFU.EX2 R63, R15 ;  /* 0x0000000f003f7308 */ /* 0x000e740000000800 */
[----:B------:R-:W-:Y:S01]  /*2980*/  MUFU.EX2 R58, R16 ;  /* 0x00000010003a7308 */ /* 0x000fe20000000800 */
[----:B--2---:R-:W-:Y:S05]  /*2990*/  F2FP.BF16.PACK_AB R2, R168, R169 ;  /* 0x000000a9a802723e */ /* 0x004fea00000010ff */
[----:B------:R-:W-:Y:S04]  /*29a0*/  STS [R216+0x12400], R2 ;  /* 0x01240002d8007388 */ /* 0x000fe80000000800 */
[----:B------:R-:W2:Y:S01]  /*29b0*/  MUFU.EX2 R61, R18 ;  /* 0x00000012003d7308 */ /* 0x000ea20000000800 */
[----:B------:R2:W-:Y:S01]  /*29c0*/  STS [R218+0x12000], R0 ;  /* 0x01200000da007388 */ /* 0x0005e20000000800 */
[----:B-1----:R-:W-:Y:S03]  /*29d0*/  F2FP.BF16.PACK_AB R3, R63, R64 ;  /* 0x000000403f03723e */ /* 0x002fe600000010ff */
[----:B------:R-:W-:Y:S05]  /*29e0*/  STS [R218+0x12400], R5 ;  /* 0x01240005da007388 */ /* 0x000fea0000000800 */
[----:B------:R-:W1:Y:S01]  /*29f0*/  MUFU.EX2 R60, R60 ;  /* 0x0000003c003c7308 */ /* 0x000e620000000800 */
[----:B------:R-:W-:Y:S04]  /*2a00*/  STS [R215+0x12000], R4 ;  /* 0x01200004d7007388 */ /* 0x000fe80000000800 */
[----:B------:R-:W-:Y:S01]  /*2a10*/  STS [R215+0x12400], R3 ;  /* 0x01240003d7007388 */ /* 0x000fe20000000800 */
[----:B--2---:R-:W-:Y:S05]  /*2a20*/  F2FP.BF16.PACK_AB R0, R59, R61 ;  /* 0x0000003d3b00723e */ /* 0x004fea00000010ff */
[----:B------:R2:W-:Y:S01]  /*2a30*/  STS [R217+0x12400], R0 ;  /* 0x01240000d9007388 */ /* 0x0005e20000000800 */
[----:B-1----:R-:W-:Y:S05]  /*2a40*/  F2FP.BF16.PACK_AB R2, R60, R58 ;  /* 0x0000003a3c02723e */ /* 0x002fea00000010ff */
[----:B------:R1:W-:Y:S04]  /*2a50*/  STS [R217+0x12000], R2 ;  /* 0x01200002d9007388 */ /* 0x0003e80000000800 */
[----:B------:R-:W3:Y:S08]  /*2a60*/  LDSM.16.M88.4 R16, [R193+0x8000] ;  /* 0x00800000c110783b */ /* 0x000ef00000000200 */
[----:B------:R-:W4:Y:S08]  /*2a70*/  LDSM.16.M88.4 R52, [R195+0x8000] ;  /* 0x00800000c334783b */ /* 0x000f300000000200 */
[----:B--2---:R-:W2:Y:S04]  /*2a80*/  LDG.E R0, [R56.64+0x20] ;  /* 0x0000201038007981 */ /* 0x004ea8000c1e1900 */
[----:B-1----:R-:W2:Y:S01]  /*2a90*/  LDG.E R2, [R56.64] ;  /* 0x0000001038027981 */ /* 0x002ea2000c1e1900 */
[C---:B---3--:R-:W-:Y:S08]  /*2aa0*/  HMMA.16816.F32.BF16 R4, R16.reuse, R104, RZ ;  /* 0x000000681004723c */ /* 0x048ff000000418ff */
[C---:B------:R-:W-:Y:S08]  /*2ab0*/  HMMA.16816.F32.BF16 R8, R16.reuse, R106, RZ ;  /* 0x0000006a1008723c */ /* 0x040ff000000418ff */
[C---:B------:R-:W-:Y:S08]  /*2ac0*/  HMMA.16816.F32.BF16 R12, R16.reuse, R108, RZ ;  /* 0x0000006c100c723c */ /* 0x040ff000000418ff */
[----:B------:R-:W-:Y:S08]  /*2ad0*/  HMMA.16816.F32.BF16 R16, R16, R110, RZ ;  /* 0x0000006e1010723c */ /* 0x000ff000000418ff */
[C---:B----4-:R-:W-:Y:S08]  /*2ae0*/  HMMA.16816.F32.BF16 R4, R52.reuse, R112, R4 ;  /* 0x000000703404723c */ /* 0x050ff00000041804 */
        /* <DEDUP_REMOVED lines=32> */
[C---:B--2---:R-:W-:Y:S01]  /*2cf0*/  FADD.FTZ R4, -R2.reuse, R4 ;  /* 0x0000000402047221 */ /* 0x044fe20000010100 */
[----:B------:R-:W-:Y:S03]  /*2d00*/  HMMA.16816.F32.BF16 R16, R52, R166, R16 ;  /* 0x000000a63410723c */ /* 0x000fe60000041810 */
[C---:B------:R-:W-:Y:S04]  /*2d10*/  FADD.FTZ R5, -R2.reuse, R5 ;  /* 0x0000000502057221 */ /* 0x040fe80000010100 */
[C---:B------:R-:W-:Y:S02]  /*2d20*/  FADD.FTZ R8, -R2.reuse, R8 ;  /* 0x0000000802087221 */ /* 0x040fe40000010100 */
[----:B------:R-:W-:Y:S03]  /*2d30*/  FADD.FTZ R9, -R2, R9 ;  /* 0x0000000902097221 */ /* 0x000fe60000010100 */
[----:B------:R-:W-:Y:S02]  /*2d40*/  FADD.FTZ R10, -R0, R10 ;  /* 0x0000000a000a7221 */ /* 0x000fe40000010100 */
[----:B------:R-:W-:Y:S02]  /*2d50*/  FMUL.FTZ R53, R103, R4 ;  /* 0x0000000467357220 */ /* 0x000fe40000410000 */
[----:B------:R-:W-:Y:S02]  /*2d60*/  FADD.FTZ R12, -R2, R12 ;  /* 0x0000000c020c7221 */ /* 0x000fe40000010100 */
[----:B------:R-:W-:Y:S02]  /*2d70*/  FMUL.FTZ R52, R102, R5 ;  /* 0x0000000566347220 */ /* 0x000fe40000410000 */
[----:B------:R-:W-:Y:S02]  /*2d80*/  FMUL.FTZ R56, R67, R8 ;  /* 0x0000000843387220 */ /* 0x000fe40000410000 */
[----:B------:R-:W-:Y:S02]  /*2d90*/  FMUL.FTZ R55, R66, R9 ;  /* 0x0000000942377220 */ /* 0x000fe40000410000 */
[C---:B------:R-:W-:Y:S02]  /*2da0*/  FADD.FTZ R13, -R2.reuse, R13 ;  /* 0x0000000d020d7221 */ /* 0x040fe40000010100 */
[C---:B------:R-:W-:Y:S02]  /*2db0*/  FADD.FTZ R54, -R2.reuse, R16 ;  /* 0x0000001002367221 */ /* 0x040fe40000010100 */
[----:B------:R-:W-:Y:S02]  /*2dc0*/  FADD.FTZ R17, -R2, R17 ;  /* 0x0000001102117221 */ /* 0x000fe40000010100 */
[----:B------:R-:W-:Y:S02]  /*2dd0*/  FMUL.FTZ R16, R65, R12 ;  /* 0x0000000c41107220 */ /* 0x000fe40000410000 */
[C---:B------:R-:W-:Y:S02]  /*2de0*/  FADD.FTZ R4, -R0.reuse, R6 ;  /* 0x0000000600047221 */ /* 0x040fe40000010100 */
[C---:B------:R-:W-:Y:S02]  /*2df0*/  FADD.FTZ R5, -R0.reuse, R7 ;  /* 0x0000000700057221 */ /* 0x040fe40000010100 */
[C---:B------:R-:W-:Y:S02]  /*2e00*/  FADD.FTZ R11, -R0.reuse, R11 ;  /* 0x0000000b000b7221 */ /* 0x040fe40000010100 */
[----:B------:R-:W-:Y:S02]  /*2e10*/  FMUL.FTZ R12, R101, R10 ;  /* 0x0000000a650c7220 */ /* 0x000fe40000410000 */
        /* <DEDUP_REMOVED lines=15> */
[----:B------:R-:W-:Y:S01]  /*2f10*/  IMAD.MOV.U32 R6, RZ, RZ, c[0x0][0x190] ;  /* 0x00006400ff067624 */ /* 0x000fe200078e00ff */
[----:B------:R-:W-:Y:S01]  /*2f20*/  LOP3.LUT R0, R205, 0x1, RZ, 0xc0, !PT ;  /* 0x00000001cd007812 */ /* 0x000fe200078ec0ff */
[----:B------:R-:W-:Y:S02]  /*2f30*/  IMAD.MOV.U32 R14, RZ, RZ, -0x4000 ;  /* 0xffffc000ff0e7424 */ /* 0x000fe400078e00ff */
[----:B------:R-:W-:Y:S01]  /*2f40*/  IMAD.U32 R2, R6, -0x40, RZ ;  /* 0xffffffc006027824 */ /* 0x000fe200078e00ff */
[----:B------:R-:W-:Y:S01]  /*2f50*/  ISETP.NE.U32.AND P1, PT, R0, 0x1, PT ;  /* 0x000000010000780c */ /* 0x000fe20003f25070 */
[----:B------:R-:W-:Y:S03]  /*2f60*/  IMAD.MOV.U32 R15, RZ, RZ, c[0x0][0x194] ;  /* 0x00006500ff0f7624 */ /* 0x000fe600078e00ff */
[----:B------:R-:W-:Y:S02]  /*2f70*/  LEA R3, P0, R2, R210, 0x1 ;  /* 0x000000d202037211 */ /* 0x000fe400078008ff */
[----:B------:R-:W-:Y:S02]  /*2f80*/  SEL R0, R14, 0x4000, !P1 ;  /* 0x000040000e007807 */ /* 0x000fe40004800000 */
[----:B------:R-:W-:Y:S02]  /*2f90*/  LEA.HI.X.SX32 R2, R2, R211, 0x1, P0 ;  /* 0x000000d302027211 */ /* 0x000fe400000f0eff */
[----:B------:R-:W-:Y:S01]  /*2fa0*/  MOV R210, R3 ;  /* 0x0000000300d27202 */ /* 0x000fe20000000f00 */
[----:B------:R-:W-:Y:S01]  /*2fb0*/  IMAD.IADD R212, R212, 0x1, R0 ;  /* 0x00000001d4d47824 */ /* 0x000fe200078e0200 */
[----:B------:R-:W-:Y:S01]  /*2fc0*/  IADD3 R187, R187, R0, RZ ;  /* 0x00000000bbbb7210 */ /* 0x000fe20007ffe0ff */
[----:B------:R-:W-:Y:S01]  /*2fd0*/  IMAD.MOV.U32 R211, RZ, RZ, R2 ;  /* 0x000000ffffd37224 */ /* 0x000fe200078e0002 */
[C---:B------:R-:W-:Y:S04]  /*2fe0*/  LEA R2, P0, R6.reuse, R210, 0x6 ;  /* 0x000000d206027211 */ /* 0x040fe800078030ff */
[----:B------:R-:W-:Y:S01]  /*2ff0*/  @!PT LDS RZ, [RZ] ;  /* 0x00000000fffff984 */ /* 0x000fe20000000800 */
[----:B------:R-:W-:Y:S01]  /*3000*/  @!PT LDS RZ, [RZ] ;  /* 0x00000000fffff984 */ /* 0x000fe20000000800 */
[----:B------:R-:W-:Y:S01]  /*3010*/  @!PT LDS RZ, [RZ] ;  /* 0x00000000fffff984 */ /* 0x000fe20000000800 */
[----:B------:R1:W-:Y:S01]  /*3020*/  LDGSTS.E.BYPASS.LTC128B.128 [R212], [R210.64] ;  /* 0x00000000d2d47fae */ /* 0x0003e2000b901d50 */
[----:B------:R-:W-:Y:S03]  /*3030*/  LEA.HI.X R3, R6, R211, R15, 0x6, P0 ;  /* 0x000000d306037211 */ /* 0x000fe600000f340f */
[----:B------:R1:W-:Y:S04]  /*3040*/  LDGSTS.E.BYPASS.LTC128B.128 [R212+0x2000], [R210.64+0x80] ;  /* 0x02000080d2d47fae */ /* 0x0003e8000b901d50 */
[----:B------:R1:W-:Y:S04]  /*3050*/  LDGSTS.E.BYPASS.LTC128B.128 [R212+0x1000], [R2.64] ;  /* 0x0100000002d47fae */ /* 0x0003e8000b901d50 */
[----:B------:R1:W-:Y:S04]  /*3060*/  LDGSTS.E.BYPASS.LTC128B.128 [R212+0x3000], [R2.64+0x80] ;  /* 0x0300008002d47fae */ /* 0x0003e8000b901d50 */
[----:B------:R-:W0:Y:S02]  /*3070*/  LDGDEPBAR ;  /* 0x00000000000079af */ /* 0x000e240000000000 */
.L_x_52:
[----:B------:R-:W-:Y:S02]  /*3080*/  F2FP.BF16.PACK_AB R6, R52, R53 ;  /* 0x000000353406723e */ /* 0x000fe400000010ff */
[----:B------:R-:W-:Y:S02]  /*3090*/  F2FP.BF16.PACK_AB R5, R5, R4 ;  /* 0x000000040505723e */ /* 0x000fe400000010ff */
[----:B------:R-:W-:Y:S01]  /*30a0*/  F2FP.BF16.PACK_AB R4, R55, R56 ;  /* 0x000000383704723e */ /* 0x000fe200000010ff */
[----:B------:R-:W-:Y:S01]  /*30b0*/  STS [R216+0x10000], R6 ;  /* 0x01000006d8007388 */ /* 0x000fe20000000800 */
[----:B-1----:R-:W-:Y:S02]  /*30c0*/  F2FP.BF16.PACK_AB R3, R11, R12 ;  /* 0x0000000c0b03723e */ /* 0x002fe400000010ff */
        /* <DEDUP_REMOVED lines=63> */
[----:B------:R-:W-:Y:S01]  /*34c0*/  IMAD.MOV.U32 R4, RZ, RZ, c[0x0][0x370] ;  /* 0x0000dc00ff047624 */ /* 0x000fe200078e00ff */
[----:B------:R-:W-:Y:S03]  /*34d0*/  MOV R5, c[0x0][0x374] ;  /* 0x0000dd0000057a02 */ /* 0x000fe60000000f00 */
[----:B------:R-:W-:Y:S05]  /*34e0*/  IMAD.U32 R2, R4, -0x40, RZ ;  /* 0xffffffc004027824 */ /* 0x000fea00078e00ff */
[C---:B------:R-:W-:Y:S04]  /*34f0*/  LEA R3, P0, R2.reuse, R208, 0x1 ;  /* 0x000000d002037211 */ /* 0x040fe800078008ff */
[----:B------:R-:W-:Y:S01]  /*3500*/  LEA.HI.X.SX32 R2, R2, R209, 0x1, P0 ;  /* 0x000000d102027211 */ /* 0x000fe200000f0eff */
[----:B------:R-:W-:Y:S03]  /*3510*/  IMAD.MOV.U32 R208, RZ, RZ, R3 ;  /* 0x000000ffffd07224 */ /* 0x000fe600078e0003 */
[----:B------:R-:W-:Y:S02]  /*3520*/  MOV R209, R2 ;  /* 0x0000000200d17202 */ /* 0x000fe40000000f00 */
[C---:B------:R-:W-:Y:S03]  /*3530*/  LEA R2, P0, R4.reuse, R208, 0x6 ;  /* 0x000000d004027211 */ /* 0x040fe600078030ff */
[----:B------:R-:W-:Y:S01]  /*3540*/  @!PT LDS RZ, [RZ] ;  /* 0x00000000fffff984 */ /* 0x000fe20000000800 */
[----:B------:R-:W-:Y:S01]  /*3550*/  @!PT LDS RZ, [RZ] ;  /* 0x00000000fffff984 */ /* 0x000fe20000000800 */
[----:B------:R-:W-:Y:S01]  /*3560*/  @!PT LDS RZ, [RZ] ;  /* 0x00000000fffff984 */ /* 0x000fe20000000800 */
[----:B------:R1:W-:Y:S01]  /*3570*/  LDGSTS.E.BYPASS.LTC128B.128 [R213+0x8000], [R208.64] ;  /* 0x08000000d0d57fae */ /* 0x0003e2000b901d50 */
[----:B------:R-:W-:Y:S03]  /*3580*/  LEA.HI.X R3, R4, R209, R5, 0x6, P0 ;  /* 0x000000d104037211 */ /* 0x000fe600000f3405 */
[----:B------:R1:W-:Y:S04]  /*3590*/  LDGSTS.E.BYPASS.LTC128B.128 [R213+0xa000], [R208.64+0x80] ;  /* 0x0a000080d0d57fae */ /* 0x0003e8000b901d50 */
[----:B------:R1:W-:Y:S04]  /*35a0*/  LDGSTS.E.BYPASS.LTC128B.128 [R213+0x9000], [R2.64] ;  /* 0x0900000002d57fae */ /* 0x0003e8000b901d50 */
[----:B------:R1:W-:Y:S04]  /*35b0*/  LDGSTS.E.BYPASS.LTC128B.128 [R213+0xb000], [R2.64+0x80] ;  /* 0x0b00008002d57fae */ /* 0x0003e8000b901d50 */
[----:B------:R-:W0:Y:S02]  /*35c0*/  LDGDEPBAR ;  /* 0x00000000000079af */ /* 0x000e240000000000 */
.L_x_53:
        /* <DEDUP_REMOVED lines=48> */
[CC--:B------:R-:W-:Y:S01]  /*38d0*/  LEA R168, P1, R171.reuse, R206.reuse, 0x2 ;  /* 0x000000ceaba87211 */ /* 0x0c0fe200078210ff */
[----:B--2---:R-:W-:Y:S03]  /*38e0*/  IMAD.MOV.U32 R0, RZ, RZ, c[0x0][0x22c] ;  /* 0x00008b00ff007624 */ /* 0x004fe600078e00ff */
[----:B------:R-:W-:Y:S01]  /*38f0*/  LEA.HI.X.SX32 R169, R171, R207, 0x2, P1 ;  /* 0x000000cfaba97211 */ /* 0x000fe200008f16ff */
        /* <DEDUP_REMOVED lines=29> */
[----:B------:R2:W-:Y:S04]  /*3ad0*/  RED.E.ADD.F32.FTZ.RN.STRONG.GPU [R168.64], R7 ;  /* 0x00000007a800798e */ /* 0x0005e8000c10e790 */
        /* <DEDUP_REMOVED lines=17> */
[-C--:B---3--:R-:W-:Y:S02]  /*3bf0*/  LEA R6, P1, R243, R206.reuse, 0x2 ;  /* 0x000000cef3067211 */ /* 0x088fe400078210ff */
[-C--:B------:R-:W-:Y:S01]  /*3c00*/  LEA R10, P0, R171, R206.reuse, 0x2 ;  /* 0x000000ceab0a7211 */ /* 0x080fe200078010ff */
[----:B------:R1:W-:Y:S01]  /*3c10*/  RED.E.ADD.F32.FTZ.RN.STRONG.GPU [R4.64], R18 ;  /* 0x000000120400798e */ /* 0x0003e2000c10e790 */
[-C--:B------:R-:W-:Y:S02]  /*3c20*/  LEA.HI.X.SX32 R7, R243, R207.reuse, 0x2, P1 ;  /* 0x000000cff3077211 */ /* 0x080fe400008f16ff */
[-C--:B------:R-:W-:Y:S03]  /*3c30*/  LEA.HI.X.SX32 R11, R171, R207.reuse, 0x2, P0 ;  /* 0x000000cfab0b7211 */ /* 0x080fe600000f16ff */
        /* <DEDUP_REMOVED lines=17> */
[-C--:B--2---:R-:W-:Y:S02]  /*3d50*/  LEA R6, P1, R242, R206.reuse, 0x2 ;  /* 0x000000cef2067211 */ /* 0x084fe400078210ff */
[-C--:B------:R-:W-:Y:S01]  /*3d60*/  LEA R10, P0, R0, R206.reuse, 0x2 ;  /* 0x000000ce000a7211 */ /* 0x080fe200078010ff */
        /* <DEDUP_REMOVED lines=13> */
[CC--:B---3--:R-:W-:Y:S02]  /*3e40*/  LEA R10, P0, R241.reuse, R206.reuse, 0x2 ;  /* 0x000000cef10a7211 */ /* 0x0c8fe400078010ff */
[CC--:B----4-:R-:W-:Y:S01]  /*3e50*/  LEA R8, P3, R0.reuse, R206.reuse, 0x2 ;  /* 0x000000ce00087211 */ /* 0x0d0fe200078610ff */
        /* <DEDUP_REMOVED lines=78> */
.L_x_51:
[----:B---34-:R-:W3:Y:S04]  /*4340*/  LDL.LU R5, [R1+0x8] ;  /* 0x0000080001057983 */ /* 0x018ee80000300800 */
[----:B------:R-:W4:Y:S01]  /*4350*/  LDL.64 R2, [R1] ;  /* 0x0000000001027983 */ /* 0x000f220000100a00 */
[----:B------:R-:W-:Y:S01]  /*4360*/  FMUL.FTZ R68, R68, c[0x0][0x2e0] ;  /* 0x0000b80044447a20 */ /* 0x000fe20000410000 */
[----:B------:R-:W-:Y:S01]  /*4370*/  F2FP.BF16.PACK_AB R20, R21, R20 ;  /* 0x000000141514723e */ /* 0x000fe200000010ff */
[----:B------:R-:W-:Y:S01]  /*4380*/  FMUL.FTZ R6, R69, c[0x0][0x2e0] ;  /* 0x0000b80045067a20 */ /* 0x000fe20000410000 */
[----:B------:R-:W2:Y:S01]  /*4390*/  S2R R18, SR_CTAID.Y ;  /* 0x0000000000127919 */ /* 0x000ea20000002600 */
        /* <DEDUP_REMOVED lines=19> */
[----:B--2---:R-:W-:Y:S01]  /*44d0*/  FMUL.FTZ R14, R75, c[0x0][0x2e0] ;  /* 0x0000b8004b0e7a20 */ /* 0x004fe20000410000 */
        /* <DEDUP_REMOVED lines=10> */
[----:B------:R-:W-:Y:S01]  /*4580*/  STS [R244], R6 ;  /* 0x00000006f4007388 */ /* 0x000fe20000000800 */
[----:B------:R-:W-:Y:S01]  /*4590*/  FMUL.FTZ R16, R85, c[0x0][0x2e0] ;  /* 0x0000b80055107a20 */ /* 0x000fe20000410000 */
[----:B------:R-:W-:Y:S01]  /*45a0*/  F2FP.BF16.PACK_AB R12, R12, R78 ;  /* 0x0000004e0c0c723e */ /* 0x000fe200000010ff */
[----:B------:R-:W-:Y:S01]  /*45b0*/  FMUL.FTZ R86, R86, c[0x0][0x2e0] ;  /* 0x0000b80056567a20 */ /* 0x000fe20000410000 */
[----:B------:R2:W-:Y:S01]  /*45c0*/  STS [R244+0x400], R0 ;  /* 0x00040000f4007388 */ /* 0x0005e20000000800 */
[----:B------:R-:W-:Y:S01]  /*45d0*/  FMUL.FTZ R15, R87, c[0x0][0x2e0] ;  /* 0x0000b800570f7a20 */ /* 0x000fe20000410000 */
[----:B------:R-:W-:Y:S01]  /*45e0*/  F2FP.BF16.PACK_AB R16, R16, R84 ;  /* 0x000000541010723e */ /* 0x000fe200000010ff */
[----:B------:R-:W-:Y:S01]  /*45f0*/  FMUL.FTZ R96, R96, c[0x0][0x2e0] ;  /* 0x0000b80060607a20 */ /* 0x000fe20000410000 */
[----:B------:R1:W-:Y:S01]  /*4600*/  STS [R245], R7 ;  /* 0x00000007f5007388 */ /* 0x0003e20000000800 */
[----:B------:R-:W-:Y:S01]  /*4610*/  FMUL.FTZ R97, R97, c[0x0][0x2e0] ;  /* 0x0000b80061617a20 */ /* 0x000fe20000410000 */
[----:B------:R-:W-:Y:S01]  /*4620*/  F2FP.BF16.PACK_AB R15, R15, R86 ;  /* 0x000000560f0f723e */ /* 0x000fe200000010ff */
[----:B------:R-:W-:Y:S01]  /*4630*/  FMUL.FTZ R98, R98, c[0x0][0x2e0] ;  /* 0x0000b80062627a20 */ /* 0x000fe20000410000 */
[----:B------:R-:W-:Y:S01]  /*4640*/  STS [R245+0x400], R8 ;  /* 0x00040008f5007388 */ /* 0x000fe20000000800 */
[----:B------:R-:W-:Y:S01]  /*4650*/  FMUL.FTZ R99, R99, c[0x0][0x2e0] ;  /* 0x0000b80063637a20 */ /* 0x000fe20000410000 */
[----:B------:R-:W-:Y:S01]  /*4660*/  F2FP.BF16.PACK_AB R96, R97, R96 ;  /* 0x000000606160723e */ /* 0x000fe200000010ff */
[----:B------:R-:W-:Y:S01]  /*4670*/  FMUL.FTZ R88, R88, c[0x0][0x2e0] ;  /* 0x0000b80058587a20 */ /* 0x000fe20000410000 */
[----:B------:R1:W-:Y:S01]  /*4680*/  STS [R244+0x1000], R9 ;  /* 0x00100009f4007388 */ /* 0x0003e20000000800 */
[----:B------:R-:W-:Y:S01]  /*4690*/  FMUL.FTZ R89, R89, c[0x0][0x2e0] ;  /* 0x0000b80059597a20 */ /* 0x000fe20000410000 */
[----:B------:R-:W-:Y:S01]  /*46a0*/  F2FP.BF16.PACK_AB R98, R99, R98 ;  /* 0x000000626362723e */ /* 0x000fe200000010ff */
[----:B------:R-:W-:Y:S01]  /*46b0*/  FMUL.FTZ R90, R90, c[0x0][0x2e0] ;  /* 0x0000b8005a5a7a20 */ /* 0x000fe20000410000 */
[----:B------:R-:W-:Y:S01]  /*46c0*/  STS [R244+0x1400], R14 ;  /* 0x0014000ef4007388 */ /* 0x000fe20000000800 */
        /* <DEDUP_REMOVED lines=9> */
[----:B------:R-:W-:-:S02]  /*4760*/  F2FP.BF16.PACK_AB R92, R93, R92 ;  /* 0x0000005c5d5c723e */ /* 0x000fc400000010ff */
[----:B------:R-:W-:Y:S01]  /*4770*/  STS [R244+0x2000], R16 ;  /* 0x00200010f4007388 */ /* 0x000fe20000000800 */
        /* <DEDUP_REMOVED lines=9> */
[----:B------:R-:W-:-:S02]  /*4810*/  F2FP.BF16.PACK_AB R42, R43, R42 ;  /* 0x0000002a2b2a723e */ /* 0x000fc400000010ff */
[----:B------:R-:W-:Y:S01]  /*4820*/  F2FP.BF16.PACK_AB R44, R45, R44 ;  /* 0x0000002c2d2c723e */ /* 0x000fe200000010ff */
[----:B------:R-:W-:Y:S01]  /*4830*/  STS [R244+0x3000], R89 ;  /* 0x00300059f4007388 */ /* 0x000fe20000000800 */
[----:B------:R-:W-:Y:S02]  /*4840*/  F2FP.BF16.PACK_AB R46, R47, R46 ;  /* 0x0000002e2f2e723e */ /* 0x000fe400000010ff */
[----:B--2---:R-:W-:Y:S01]  /*4850*/  SHF.R.S32.HI R0, RZ, 0x1f, R18 ;  /* 0x0000001fff007819 */ /* 0x004fe20000011412 */
[----:B------:R-:W-:Y:S01]  /*4860*/  STS [R244+0x3400], R90 ;  /* 0x0034005af4007388 */ /* 0x000fe20000000800 */
[----:B------:R-:W-:-:S03]  /*4870*/  SHF.R.S32.HI R45, RZ, 0x1f, R252 ;  /* 0x0000001fff2d7819 */ /* 0x000fc600000114fc */
[----:B------:R-:W-:Y:S01]  /*4880*/  STS [R245+0x3000], R92 ;  /* 0x0030005cf5007388 */ /* 0x000fe20000000800 */
[C---:B-1----:R-:W-:Y:S02]  /*4890*/  IMAD R7, R0.reuse, c[0x0][0x388], RZ ;  /* 0x0000e20000077a24 */ /* 0x042fe400078e02ff */
[----:B------:R-:W-:Y:S01]  /*48a0*/  IMAD R6, R0, c[0x0][0x390], RZ ;  /* 0x0000e40000067a24 */ /* 0x000fe200078e02ff */
[----:B------:R-:W-:Y:S01]  /*48b0*/  STS [R245+0x3400], R94 ;  /* 0x0034005ef5007388 */ /* 0x000fe20000000800 */
[C---:B------:R-:W-:Y:S02]  /*48c0*/  IMAD R0, R18.reuse, c[0x0][0x38c], R7 ;  /* 0x0000e30012007a24 */ /* 0x040fe400078e0207 */
[----:B------:R-:W-:Y:S01]  /*48d0*/  IMAD R6, R18, c[0x0][0x394], R6 ;  /* 0x0000e50012067a24 */ /* 0x000fe200078e0206 */
[----:B------:R-:W1:Y:S04]  /*48e0*/  S2R R17, SR_CTAID.Z ;  /* 0x0000000000117919 */ /* 0x000e680000002700 */
        /* <DEDUP_REMOVED lines=16> */
[----:B------:R-:W-:Y:S06]  /*49f0*/  BAR.SYNC.DEFER_BLOCKING 0x0 ;  /* 0x0000000000007b1d */ /* 0x000fec0000010000 */
[----:B------:R-:W2:Y:S04]  /*4a00*/  LDS.128 R40, [R213+0xc000] ;  /* 0x00c00000d5287984 */ /* 0x000ea80000000c00 */
[----:B------:R-:W1:Y:S04]  /*4a10*/  LDS.128 R32, [R213+0xe000] ;  /* 0x00e00000d5207984 */ /* 0x000e680000000c00 */
[----:B------:R-:W1:Y:S04]  /*4a20*/  LDS.128 R36, [R213+0xd000] ;  /* 0x00d00000d5247984 */ /* 0x000e680000000c00 */
[----:B------:R-:W1:Y:S04]  /*4a30*/  LDS.128 R28, [R213+0xf000] ;  /* 0x00f00000d51c7984 */ /* 0x000e680000000c00 */
[----:B------:R-:W1:Y:S04]  /*4a40*/  LDS.128 R24, [R213+0x10000] ;  /* 0x01000000d5187984 */ /* 0x000e680000000c00 */
[----:B------:R-:W-:Y:S04]  /*4a50*/  LDS.128 R20, [R213+0x11000] ;  /* 0x01100000d5147984 */ /* 0x000fe80000000c00 */
[----:B------:R-:W-:Y:S01]  /*4a60*/  LDS.128 R12, [R213+0x13000] ;  /* 0x01300000d50c7984 */ /* 0x000fe20000000c00 */
[----:B---3--:R-:W-:-:S02]  /*4a70*/  IMAD R4, R5, c[0x0][0x3a0], RZ ;  /* 0x0000e80005047a24 */ /* 0x008fc400078e02ff */
[----:B------:R-:W-:Y:S02]  /*4a80*/  IMAD R10, R5, c[0x0][0x3a8], RZ ;  /* 0x0000ea00050a7a24 */ /* 0x000fe400078e02ff */
[C---:B------:R-:W-:Y:S02]  /*4a90*/  IMAD R11, R251.reuse, c[0x0][0x3a4], R4 ;  /* 0x0000e900fb0b7a24 */ /* 0x040fe400078e0204 */
[----:B----4-:R-:W-:-:S04]  /*4aa0*/  IMAD.WIDE.U32 R4, R251, c[0x0][0x3a0], R2 ;  /* 0x0000e800fb047a25 */ /* 0x010fc800078e0002 */
[----:B------:R-:W-:Y:S01]  /*4ab0*/  IMAD.WIDE.U32 R2, R251, c[0x0][0x3a8], R2 ;  /* 0x0000ea00fb027a25 */ /* 0x000fe200078e0002 */
[----:B------:R-:W-:-:S03]  /*4ac0*/  IADD3 R5, R5, R11, RZ ;  /* 0x0000000b05057210 */ /* 0x000fc60007ffe0ff */
[----:B------:R-:W-:Y:S02]  /*4ad0*/  IMAD R10, R251, c[0x0][0x3ac], R10 ;  /* 0x0000eb00fb0a7a24 */ /* 0x000fe400078e020a */
[----:B------:R-:W-:-:S03]  /*4ae0*/  IMAD.WIDE.U32 R4, R18, c[0x0][0x388], R4 ;  /* 0x0000e20012047a25 */ /* 0x000fc600078e0004 */
[----:B------:R-:W-:Y:S01]  /*4af0*/  IADD3 R3, R3, R10, RZ ;  /* 0x0000000a03037210 */ /* 0x000fe20007ffe0ff */
[----:B------:R-:W-:Y:S01]  /*4b00*/  IMAD R10, R45, c[0x0][0x3a0], RZ ;  /* 0x0000e8002d0a7a24 */ /* 0x000fe200078e02ff */
[----:B------:R-:W-:Y:S02]  /*4b10*/  IADD3 R5, R5, R0, RZ ;  /* 0x0000000005057210 */ /* 0x000fe40007ffe0ff */
[----:B-1----:R-:W-:Y:S01]  /*4b20*/  SHF.R.S32.HI R0, RZ, 0x1f, R17 ;  /* 0x0000001fff007819 */ /* 0x002fe20000011411 */
[----:B------:R-:W-:-:S04]  /*4b30*/  IMAD.WIDE.U32 R2, R18, c[0x0][0x390], R2 ;  /* 0x0000e40012027a25 */ /* 0x000fc800078e0002 */
[C---:B------:R-:W-:Y:S01]  /*4b40*/  IMAD R7, R0.reuse, c[0x0][0x3b8], RZ ;  /* 0x0000ee0000077a24 */ /* 0x040fe200078e02ff */
[----:B------:R-:W-:Y:S01]  /*4b50*/  IADD3 R3, R3, R6, RZ ;  /* 0x0000000603037210 */ /* 0x000fe20007ffe0ff */
[----:B------:R-:W-:Y:S02]  /*4b60*/  IMAD R6, R0, c[0x0][0x3c0], RZ ;  /* 0x0000f00000067a24 */ /* 0x000fe400078e02ff */
[C---:B------:R-:W-:Y:S02]  /*4b70*/  IMAD R0, R17.reuse, c[0x0][0x3bc], R7 ;  /* 0x0000ef0011007a24 */ /* 0x040fe400078e0207 */
[C---:B------:R-:W-:Y:S02]  /*4b80*/  IMAD R6, R17.reuse, c[0x0][0x3c4], R6 ;  /* 0x0000f10011067a24 */ /* 0x040fe400078e0206 */
[----:B------:R-:W-:-:S04]  /*4b90*/  IMAD.WIDE.U32 R4, R17, c[0x0][0x3b8], R4 ;  /* 0x0000ee0011047a25 */ /* 0x000fc800078e0004 */
[----:B------:R-:W-:Y:S01]  /*4ba0*/  IMAD.WIDE.U32 R2, R17, c[0x0][0x3c0], R2 ;  /* 0x0000f00011027a25 */ /* 0x000fe200078e0002 */
[----:B------:R-:W-:Y:S01]  /*4bb0*/  IADD3 R5, R5, R0, RZ ;  /* 0x0000000005057210 */ /* 0x000fe20007ffe0ff */
[----:B------:R-:W1:Y:S02]  /*4bc0*/  LDS.128 R16, [R213+0x12000] ;  /* 0x01200000d5107984 */ /* 0x000e640000000c00 */
[----:B------:R-:W-:Y:S01]  /*4bd0*/  IMAD R0, R45, c[0x0][0x3a8], RZ ;  /* 0x0000ea002d007a24 */ /* 0x000fe200078e02ff */
[----:B------:R-:W-:Y:S01]  /*4be0*/  IADD3 R3, R3, R6, RZ ;  /* 0x0000000603037210 */ /* 0x000fe20007ffe0ff */
[C---:B------:R-:W-:Y:S02]  /*4bf0*/  IMAD R10, R252.reuse, c[0x0][0x3a4], R10 ;  /* 0x0000e900fc0a7a24 */ /* 0x040fe400078e020a */
[C---:B------:R-:W-:Y:S02]  /*4c00*/  IMAD R0, R252.reuse, c[0x0][0x3ac], R0 ;  /* 0x0000eb00fc007a24 */ /* 0x040fe400078e0200 */
[----:B------:R-:W-:-:S04]  /*4c10*/  IMAD.WIDE.U32 R6, R252, c[0x0][0x3a8], R2 ;  /* 0x0000ea00fc067a25 */ /* 0x000fc800078e0002 */
[----:B------:R-:W-:Y:S01]  /*4c20*/  IMAD.WIDE.U32 R8, R252, c[0x0][0x3a0], R4 ;  /* 0x0000e800fc087a25 */ /* 0x000fe200078e0004 */
[----:B------:R-:W-:Y:S02]  /*4c30*/  IADD3 R0, R7, R0, RZ ;  /* 0x0000000007007210 */ /* 0x000fe40007ffe0ff */
[----:B------:R-:W-:Y:S02]  /*4c40*/  LEA R2, P0, R6, c[0x0][0x348], 0x1 ;  /* 0x0000d20006027a11 */ /* 0x000fe400078008ff */
[----:B------:R-:W-:Y:S02]  /*4c50*/  IADD3 R10, R9, R10, RZ ;  /* 0x0000000a090a7210 */ /* 0x000fe40007ffe0ff */
[----:B------:R-:W-:Y:S02]  /*4c60*/  LEA R4, P1, R8, c[0x0][0x340], 0x1 ;  /* 0x0000d00008047a11 */ /* 0x000fe400078208ff */
[----:B------:R-:W-:Y:S02]  /*4c70*/  MOV R7, c[0x0][0x3a0] ;  /* 0x0000e80000077a02 */ /* 0x000fe40000000f00 */
[----:B------:R-:W-:-:S02]  /*4c80*/  LEA.HI.X R3, R6, c[0x0][0x34c], R0, 0x1, P0 ;  /* 0x0000d30006037a11 */ /* 0x000fc400000f0c00 */
[----:B------:R-:W-:Y:S02]  /*4c90*/  MOV R0, c[0x0][0x3a8] ;  /* 0x0000ea0000007a02 */ /* 0x000fe40000000f00 */
[----:B------:R-:W-:Y:S02]  /*4ca0*/  LEA.HI.X R5, R8, c[0x0][0x344], R10, 0x1, P1 ;  /* 0x0000d10008057a11 */ /* 0x000fe400008f0c0a */
[----:B------:R-:W-:Y:S02]  /*4cb0*/  MOV R9, c[0x0][0x3a4] ;  /* 0x0000e90000097a02 */ /* 0x000fe40000000f00 */
[C---:B------:R-:W-:Y:S01]  /*4cc0*/  LEA R8, P1, R7.reuse, R4, 0x6 ;  /* 0x0000000407087211 */ /* 0x040fe200078230ff */
[----:B--2---:R2:W-:Y:S01]  /*4cd0*/  STG.E.128 [R4.64], R40 ;  /* 0x0000002804007986 */ /* 0x0045e2000c101d10 */
[----:B------:R-:W-:Y:S02]  /*4ce0*/  MOV R10, c[0x0][0x3ac] ;  /* 0x0000eb00000a7a02 */ /* 0x000fe40000000f00 */
[----:B------:R-:W-:Y:S01]  /*4cf0*/  LEA R6, P0, R0, R2, 0x6 ;  /* 0x0000000200067211 */ /* 0x000fe200078030ff */
[----:B------:R2:W-:Y:S01]  /*4d00*/  STG.E.128 [R4.64+0x80], R32 ;  /* 0x0000802004007986 */ /* 0x0005e2000c101d10 */
[----:B------:R-:W-:-:S02]  /*4d10*/  LEA.HI.X R9, R7, R5, R9, 0x6, P1 ;  /* 0x0000000507097211 */ /* 0x000fc400008f3409 */
[----:B------:R-:W-:-:S03]  /*4d20*/  LEA.HI.X R7, R0, R3, R10, 0x6, P0 ;  /* 0x0000000300077211 */ /* 0x000fc600000f340a */
[----:B------:R2:W-:Y:S04]  /*4d30*/  STG.E.128 [R8.64], R36 ;  /* 0x0000002408007986 */ /* 0x0005e8000c101d10 */
[----:B------:R2:W-:Y:S04]  /*4d40*/  STG.E.128 [R8.64+0x80], R28 ;  /* 0x0000801c08007986 */ /* 0x0005e8000c101d10 */
[----:B------:R2:W-:Y:S04]  /*4d50*/  STG.E.128 [R2.64], R24 ;  /* 0x0000001802007986 */ /* 0x0005e8000c101d10 */
[----:B-1----:R2:W-:Y:S04]  /*4d60*/  STG.E.128 [R2.64+0x80], R16 ;  /* 0x0000801002007986 */ /* 0x0025e8000c101d10 */
[----:B------:R2:W-:Y:S04]  /*4d70*/  STG.E.128 [R6.64], R20 ;  /* 0x0000001406007986 */ /* 0x0005e8000c101d10 */
[----:B------:R2:W-:Y:S02]  /*4d80*/  STG.E.128 [R6.64+0x80], R12 ;  /* 0x0000800c06007986 */ /* 0x0005e4000c101d10 */
.L_x_48:
        /* <DEDUP_REMOVED lines=9> */
.L_x_55:
[----:B------:R-:W-:Y:S05]  /*4e20*/  EXIT ;  /* 0x000000000000794d */ /* 0x000fea0003800000 */
.L_x_57:
        /* <DEDUP_REMOVED lines=13> */
.L_x_1063:


//--------------------- .text._ZN5flash44flash_bwd_dq_dk_dv_loop_seqk_parallel_kernelI23Flash_bwd_kernel_traitsILi128ELi64ELi64ELi8ELi4ELi2ELi2ELb1ELb0EN7cutlass10bfloat16_tE19Flash_kernel_traitsILi128ELi64ELi64ELi8ES3_EELb0ELb1ELb0ELb0ELb0ELb1ELb0EEEvNS_16Flash_bwd_paramsE --------------------------
	.section	.text._ZN5flash44flash_bwd_dq_dk_dv_loop_seqk_parallel_kernelI23Flash_bwd_kernel_traitsILi128ELi64ELi64ELi8ELi4ELi2ELi2ELb1ELb0EN7cutlass10bfloat16_tE19Flash_kernel_traitsILi128ELi64ELi64ELi8ES3_EELb0ELb1ELb0ELb0ELb0ELb1ELb0EEEvNS_16Flash_bwd_paramsE,"ax",@progbits
	.sectioninfo	@"SHI_REGISTERS=255"
	.align	128
        .global         _ZN5flash44flash_bwd_dq_dk_dv_loop_seqk_parallel_kernelI23Flash_bwd_kernel_traitsILi128ELi64ELi64ELi8ELi4ELi2ELi2ELb1ELb0EN7cutlass10bfloat16_tE19Flash_kernel_traitsILi128ELi64ELi64ELi8ES3_EELb0ELb1ELb0ELb0ELb0ELb1ELb0EEEvNS_16Flash_bwd_paramsE
        .type           _ZN5flash44flash_bwd_dq_dk_dv_loop_seqk_parallel_kernelI23Flash_bwd_kernel_traitsILi128ELi64ELi64ELi8ELi4ELi2ELi2ELb1ELb0EN7cutlass10bfloat16_tE19Flash_kernel_traitsILi128ELi64ELi64ELi8ES3_EELb0ELb1ELb0ELb0ELb0ELb1ELb0EEEvNS_16Flash_bwd_paramsE,@function
        .size           _ZN5flash44flash_bwd_dq_dk_dv_loop_seqk_parallel_kernelI23Flash_bwd_kernel_traitsILi128ELi64ELi64ELi8ELi4ELi2ELi2ELb1ELb0EN7cutlass10bfloat16_tE19Flash_kernel_traitsILi128ELi64ELi64ELi8ES3_EELb0ELb1ELb0ELb0ELb0ELb1ELb0EEEvNS_16Flash_bwd_paramsE,(.L_x_1064 - _ZN5flash44flash_bwd_dq_dk_dv_loop_seqk_parallel_kernelI23Flash_bwd_kernel_traitsILi128ELi64ELi64ELi8ELi4ELi2ELi2ELb1ELb0EN7cutlass10bfloat16_tE19Flash_kernel_traitsILi128ELi64ELi64ELi8ES3_EELb0ELb1ELb0ELb0ELb0ELb1ELb0EEEvNS_16Flash_bwd_paramsE)
        .other          _ZN5flash44flash_bwd_dq_dk_dv_loop_seqk_parallel_kernelI23Flash_bwd_kernel_traitsILi128ELi64ELi64ELi8ELi4ELi2ELi2ELb1ELb0EN7cutlass10bfloat16_tE19Flash_kernel_traitsILi128ELi64ELi64ELi8ES3_EELb0ELb1ELb0ELb0ELb0ELb1ELb0EEEvNS_16Flash_bwd_paramsE,@"STO_CUDA_ENTRY STV_DEFAULT"
_ZN5flash44flash_bwd_dq_dk_dv_loop_seqk_parallel_kernelI23Flash_bwd_kernel_traitsILi128ELi64ELi64ELi8ELi4ELi2ELi2ELb1ELb0EN7cutlass10bfloat16_tE19Flash_kernel_traitsILi128ELi64ELi64ELi8ES3_EELb0ELb1ELb0ELb0ELb0ELb1ELb0EEEvNS_16Flash_bwd_paramsE:
.text._ZN5flash44flash_bwd_dq_dk_dv_loop_seqk_parallel_kernelI23Flash_bwd_kernel_traitsILi128ELi64ELi64ELi8ELi4ELi2ELi2ELb1ELb0EN7cutlass10bfloat16_tE19Flash_kernel_traitsILi128ELi64ELi64ELi8ES3_EELb0ELb1ELb0ELb0ELb0ELb1ELb0EEEvNS_16Flash_bwd_paramsE:
        /* <DEDUP_REMOVED lines=21> */
[-C--:B------:R-:W-:Y:S02]  /*0150*/  LEA.HI R16, R14, R13.reuse, RZ, 0x2 ;  /* 0x0000000d0e107211 */ /* 0x080fe400078f10ff */
[----:B------:R-:W-:Y:S02]  /*0160*/  LOP3.LUT R2, R0, 0xfffffffc, RZ, 0xc0, !PT ;  /* 0xfffffffc00027812 */ /* 0x000fe400078ec0ff */
[----:B------:R-:W-:Y:S02]  /*0170*/  LOP3.LUT R0, R3, 0xfffffffe, RZ, 0xc0, !PT ;  /* 0xfffffffe03007812 */ /* 0x000fe400078ec0ff */
[----:B------:R-:W-:Y:S01]  /*0180*/  LEA.HI R3, R7, R6, RZ, 0x1 ;  /* 0x0000000607037211 */ /* 0x000fe200078f08ff */
[----:B------:R-:W-:Y:S01]  /*0190*/  IMAD.IADD R204, R4, 0x1, -R2 ;  /* 0x0000000104cc7824 */ /* 0x000fe200078e0a02 */
[----:B------:R-:W-:Y:S01]  /*01a0*/  LEA.HI R15, R14, R13, RZ, 0x3 ;  /* 0x0000000d0e0f7211 */ /* 0x000fe200078f18ff */
[----:B------:R-:W-:Y:S01]  /*01b0*/  IMAD.IADD R194, R4, 0x1, -R0 ;  /* 0x0000000104c27824 */ /* 0x000fe200078e0a00 */
[----:B------:R-:W-:-:S02]  /*01c0*/  SHF.R.S32.HI R8, RZ, 0x2, R16 ;  /* 0x00000002ff087819 */ /* 0x000fc40000011410 */
[----:B------:R-:W-:Y:S02]  /*01d0*/  SHF.R.S32.HI R5, RZ, 0x1f, R16 ;  /* 0x0000001fff057819 */ /* 0x000fe40000011410 */
[----:B------:R-:W-:Y:S02]  /*01e0*/  LOP3.LUT R2, R3, 0xfffffffe, RZ, 0xc0, !PT ;  /* 0xfffffffe03027812 */ /* 0x000fe400078ec0ff */
[----:B------:R-:W-:Y:S02]  /*01f0*/  LEA.HI R0, R5, R8, RZ, 0x3 ;  /* 0x0000000805007211 */ /* 0x000fe400078f18ff */
[----:B------:R-:W-:Y:S01]  /*0200*/  SHF.R.S32.HI R238, RZ, 0x3, R15 ;  /* 0x00000003ffee7819 */ /* 0x000fe2000001140f */
[----:B------:R-:W-:Y:S01]  /*0210*/  IMAD.IADD R10, R6, 0x1, -R2 ;  /* 0x00000001060a7824 */ /* 0x000fe200078e0a02 */
[----:B------:R-:W-:Y:S02]  /*0220*/  LOP3.LUT R4, R15, 0xfffffff8, RZ, 0xc0, !PT ;  /* 0xfffffff80f047812 */ /* 0x000fe400078ec0ff */
[----:B------:R-:W-:Y:S01]  /*0230*/  LOP3.LUT R2, R0, 0xfffffff8, RZ, 0xc0, !PT ;  /* 0xfffffff800027812 */ /* 0x000fe200078ec0ff */
[----:B------:R-:W-:-:S02]  /*0240*/  IMAD.SHL.U32 R3, R238, 0x40, RZ ;  /* 0x00000040ee037824 */ /* 0x000fc400078e00ff */
[----:B------:R-:W-:Y:S01]  /*0250*/  IMAD.IADD R0, R13, 0x1, -R4 ;  /* 0x000000010d007824 */ /* 0x000fe200078e0a04 */
[----:B------:R-:W-:Y:S01]  /*0260*/  LOP3.LUT R4, R7, 0xfffffff0, RZ, 0xc0, !PT ;  /* 0xfffffff007047812 */ /* 0x000fe200078ec0ff */
[----:B------:R-:W-:Y:S01]  /*0270*/  IMAD.IADD R7, R8, 0x1, -R2 ;  /* 0x0000000108077824 */ /* 0x000fe200078e0a02 */
[----:B------:R-:W-:Y:S01]  /*0280*/  LOP3.LUT R2, R3, 0x1c0, RZ, 0xc0, !PT ;  /* 0x000001c003027812 */ /* 0x000fe200078ec0ff */
[C---:B------:R-:W-:Y:S01]  /*0290*/  IMAD.SHL.U32 R18, R0.reuse, 0x8, RZ ;  /* 0x0000000800127824 */ /* 0x040fe200078e00ff */
[----:B------:R-:W-:Y:S01]  /*02a0*/  LOP3.LUT P4, RZ, R0, 0x2, RZ, 0xc0, !PT ;  /* 0x0000000200ff7812 */ /* 0x000fe2000788c0ff */
[----:B------:R-:W-:Y:S01]  /*02b0*/  IMAD.IADD R3, R13, 0x1, -R4 ;  /* 0x000000010d037824 */ /* 0x000fe200078e0a04 */
[----:B------:R-:W-:Y:S02]  /*02c0*/  SHF.R.U32.HI R4, RZ, 0x3, R2 ;  /* 0x00000003ff047819 */ /* 0x000fe40000011602 */
[----:B------:R-:W-:Y:S01]  /*02d0*/  LOP3.LUT R2, R2, 0x38, R18, 0xf8, !PT ;  /* 0x0000003802027812 */ /* 0x000fe200078ef812 */
[----:B------:R1:W-:Y:S01]  /*02e0*/  STL [R1+0x8], R18 ;  /* 0x0000081201007387 */ /* 0x0003e20000100800 */
[C---:B------:R-:W-:Y:S01]  /*02f0*/  LOP3.LUT P3, RZ, R0.reuse, 0x4, RZ, 0xc0, !PT ;  /* 0x0000000400ff7812 */ /* 0x040fe2000786c0ff */
[----:B------:R-:W-:Y:S01]  /*0300*/  IMAD.SHL.U32 R0, R0, 0x40, RZ ;  /* 0x0000004000007824 */ /* 0x000fe200078e00ff */
[----:B------:R-:W-:-:S02]  /*0310*/  SHF.R.S32.HI R5, RZ, 0x1f, R3 ;  /* 0x0000001fff057819 */ /* 0x000fc40000011403 */
[----:B------:R-:W-:Y:S01]  /*0320*/  LOP3.LUT R9, R2, R4, RZ, 0x3c, !PT ;  /* 0x0000000402097212 */ /* 0x000fe200078e3cff */
[----:B------:R-:W-:Y:S01]  /*0330*/  IMAD.SHL.U32 R2, R194, 0x10, RZ ;  /* 0x00000010c2027824 */ /* 0x000fe200078e00ff */
[----:B------:R-:W-:Y:S02]  /*0340*/  LEA.HI R11, R5, R3, RZ, 0x3 ;  /* 0x00000003050b7211 */ /* 0x000fe400078f18ff */
[----:B------:R-:W-:Y:S02]  /*0350*/  LEA.HI R4, R14, R13, RZ, 0x7 ;  /* 0x0000000d0e047211 */ /* 0x000fe400078f38ff */
[----:B------:R-:W-:Y:S02]  /*0360*/  LOP3.LUT R0, R0, 0x1c0, RZ, 0xc0, !PT ;  /* 0x000001c000007812 */ /* 0x000fe400078ec0ff */
[----:B------:R-:W-:Y:S02]  /*0370*/  LOP3.LUT R5, R11, 0xfffffff8, RZ, 0xc0, !PT ;  /* 0xfffffff80b057812 */ /* 0x000fe400078ec0ff */
[----:B------:R-:W-:-:S02]  /*0380*/  SHF.R.S32.HI R8, RZ, 0x7, R4 ;  /* 0x00000007ff087819 */ /* 0x000fc40000011404 */
[C---:B------:R-:W-:Y:S01]  /*0390*/  LOP3.LUT R188, R0.reuse, 0x8, R15, 0xf8, !PT ;  /* 0x0000000800bc7812 */ /* 0x040fe200078ef80f */
[----:B------:R-:W-:Y:S01]  /*03a0*/  IMAD.IADD R19, R3, 0x1, -R5 ;  /* 0x0000000103137824 */ /* 0x000fe200078e0a05 */
[----:B------:R-:W-:Y:S01]  /*03b0*/  LOP3.LUT R6, R0, 0x10, R2, 0xf8, !PT ;  /* 0x0000001000067812 */ /* 0x000fe200078ef802 */
[----:B------:R-:W-:Y:S01]  /*03c0*/  IMAD.SHL.U32 R2, R10, 0x200, RZ ;  /* 0x000002000a027824 */ /* 0x000fe200078e00ff */
[----:B------:R-:W-:Y:S02]  /*03d0*/  SHF.R.U32.HI R186, RZ, 0x3, R0 ;  /* 0x00000003ffba7819 */ /* 0x000fe40000011600 */
[----:B------:R-:W-:Y:S01]  /*03e0*/  LOP3.LUT R4, R7, 0x1, RZ, 0xc0, !PT ;  /* 0x0000000107047812 */ /* 0x000fe200078ec0ff */
[----:B------:R-:W-:Y:S01]  /*03f0*/  IMAD R0, R8, 0x800, R2 ;  /* 0x0000080008007824 */ /* 0x000fe200078e0202 */
[----:B------:R-:W-:Y:S01]  /*0400*/  LOP3.LUT R188, R188, R186, RZ, 0x3c, !PT ;  /* 0x000000babcbc7212 */ /* 0x000fe200078e3cff */
[----:B------:R-:W-:Y:S01]  /*0410*/  STL [R1+0x1c], R19 ;  /* 0x00001c1301007387 */ /* 0x000fe20000100800 */
[----:B------:R-:W-:-:S02]  /*0420*/  LOP3.LUT R3, R6, 0x8, R15, 0xf8, !PT ;  /* 0x0000000806037812 */ /* 0x000fc400078ef80f */
[----:B------:R-:W-:Y:S01]  /*0430*/  LEA.HI R5, R14, R13, RZ, 0x6 ;  /* 0x0000000d0e057211 */ /* 0x000fe200078f30ff */
[----:B------:R-:W-:Y:S01]  /*0440*/  IMAD.IADD R188, R0, 0x1, R188 ;  /* 0x0000000100bc7824 */ /* 0x000fe200078e02bc */
[----:B------:R-:W-:Y:S02]  /*0450*/  ISETP.NE.U32.AND P0, PT, R4, 0x1, PT ;  /* 0x000000010400780c */ /* 0x000fe40003f05070 */
[----:B------:R-:W-:Y:S01]  /*0460*/  LOP3.LUT R4, R12, 0xffffffe0, RZ, 0xc0, !PT ;  /* 0xffffffe00c047812 */ /* 0x000fe200078ec0ff */
[----:B------:R-:W-:Y:S01]  /*0470*/  IMAD.SHL.U32 R188, R188, 0x2, RZ ;  /* 0x00000002bcbc7824 */ /* 0x000fe200078e00ff */
[----:B------:R-:W-:Y:S02]  /*0480*/  LOP3.LUT R186, R2, R3, R186, 0xf6, !PT ;  /* 0x0000000302ba7212 */ /* 0x000fe400078ef6ba */
[----:B------:R-:W-:Y:S01]  /*0490*/  LOP3.LUT R3, R16, 0x7ffffffc, RZ, 0xc0, !PT ;  /* 0x7ffffffc10037812 */ /* 0x000fe200078ec0ff */
[----:B-1----:R-:W-:Y:S01]  /*04a0*/  IMAD.IADD R18, R13, 0x1, -R4 ;  /* 0x000000010d127824 */ /* 0x002fe200078e0a04 */
[----:B------:R-:W-:Y:S01]  /*04b0*/  SHF.R.S32.HI R0, RZ, 0x6, R5 ;  /* 0x00000006ff007819 */ /* 0x000fe20000011405 */
[----:B------:R-:W-:Y:S01]  /*04c0*/  IMAD.SHL.U32 R5, R10, 0x20, RZ ;  /* 0x000000200a057824 */ /* 0x000fe200078e00ff */
[----:B------:R-:W-:Y:S01]  /*04d0*/  R2P PR, R7, 0x6 ;  /* 0x0000000607007804 */ /* 0x000fe20000000000 */
[----:B------:R-:W-:Y:S01]  /*04e0*/  IMAD.IADD R4, R13, 0x1, -R3 ;  /* 0x000000010d047824 */ /* 0x000fe200078e0a03 */
[----:B------:R-:W-:Y:S01]  /*04f0*/  STL [R1+0x18], R18 ;  /* 0x0000181201007387 */ /* 0x000fe20000100800 */
[C---:B------:R-:W-:Y:S01]  /*0500*/  IMAD R17, R0.reuse, 0x200, R9 ;  /* 0x0000020000117824 */ /* 0x040fe200078e0209 */
[----:B------:R-:W-:Y:S01]  /*0510*/  SEL R219, R219, 0x10, !P0 ;  /* 0x00000010dbdb7807 */ /* 0x000fe20004000000 */
[----:B------:R-:W-:-:S02]  /*0520*/  IMAD.SHL.U32 R2, R0, 0x8, RZ ;  /* 0x0000000800027824 */ /* 0x000fc400078e00ff */
[----:B------:R-:W-:Y:S01]  /*0530*/  IMAD.SHL.U32 R13, R13, 0x2, RZ ;  /* 0x000000020d0d7824 */ /* 0x000fe200078e00ff */
[----:B------:R-:W-:Y:S01]  /*0540*/  STL [R1+0x14], R17 ;  /* 0x0000141101007387 */ /* 0x000fe20000100800 */
[----:B------:R-:W-:Y:S01]  /*0550*/  IMAD.SHL.U32 R3, R8, 0x20, RZ ;  /* 0x0000002008037824 */ /* 0x000fe200078e00ff */
[----:B------:R-:W-:Y:S01]  /*0560*/  LOP3.LUT R2, R2, 0x18, RZ, 0xc0, !PT ;  /* 0x0000001802027812 */ /* 0x000fe200078ec0ff */
[----:B------:R-:W-:Y:S02]  /*0570*/  IMAD.SHL.U32 R0, R7, 0x40, RZ ;  /* 0x0000004007007824 */ /* 0x000fe400078e00ff */
[----:B------:R-:W-:Y:S01]  /*0580*/  IMAD.SHL.U32 R8, R4, 0x2, RZ ;  /* 0x0000000204087824 */ /* 0x000fe200078e00ff */
[----:B------:R-:W-:Y:S01]  /*0590*/  LOP3.LUT R6, R3, 0x6, R13, 0xf8, !PT ;  /* 0x0000000603067812 */ /* 0x000fe200078ef80d */
[----:B------:R-:W-:Y:S01]  /*05a0*/  IMAD.SHL.U32 R213, R17, 0x2, RZ ;  /* 0x0000000211d57824 */ /* 0x000fe200078e00ff */
[----:B------:R-:W-:Y:S01]  /*05b0*/  LOP3.LUT R0, R0, 0x1c0, RZ, 0xc0, !PT ;  /* 0x000001c000007812 */ /* 0x000fe200078ec0ff */
[----:B------:R-:W-:Y:S01]  /*05c0*/  IMAD R7, R204, 0x400, R8 ;  /* 0x00000400cc077824 */ /* 0x000fe200078e0208 */
[----:B------:R-:W-:Y:S01]  /*05d0*/  LOP3.LUT R5, R2, 0x20, R5, 0xf8, !PT ;  /* 0x0000002002057812 */ /* 0x000fe200078ef805 */
[----:B------:R1:W-:Y:S01]  /*05e0*/  STL [R1], R6 ;  /* 0x0000000601007387 */ /* 0x0003e20000100800 */
[----:B------:R-:W-:-:S02]  /*05f0*/  LOP3.LUT R4, R0, 0x20, R3, 0xf8, !PT ;  /* 0x0000002000047812 */ /* 0x000fc400078ef803 */
[----:B------:R-:W-:-:S04]  /*0600*/  SHF.R.U32.HI R3, RZ, 0x3, R0 ;  /* 0x00000003ff037819 */ /* 0x000fc80000011600 */
[----:B------:R-:W-:Y:S02]  /*0610*/  LOP3.LUT R4, R4, R3, RZ, 0x3c, !PT ;  /* 0x0000000304047212 */ /* 0x000fe400078e3cff */
[----:B------:R-:W-:Y:S01]  /*0620*/  LOP3.LUT R9, R3, R0, R2, 0x1e, !PT ;  /* 0x0000000003097212 */ /* 0x000fe200078e1e02 */
[----:B------:R-:W-:Y:S02]  /*0630*/  IMAD.SHL.U32 R0, R10, 0x8, RZ ;  /* 0x000000080a007824 */ /* 0x000fe400078e00ff */
[----:B------:R-:W-:-:S04]  /*0640*/  IMAD.IADD R218, R7, 0x1, R4 ;  /* 0x0000000107da7824 */ /* 0x000fc800078e0204 */
[----:B------:R-:W-:-:S04]  /*0650*/  IMAD.SHL.U32 R218, R218, 0x2, RZ ;  /* 0x00000002dada7824 */ /* 0x000fc800078e00ff */
[C---:B------:R-:W-:Y:S01]  /*0660*/  IMAD.IADD R220, R218.reuse, 0x1, R219 ;  /* 0x00000001dadc7824 */ /* 0x040fe200078e02db */
[C---:B------:R-:W-:Y:S02]  /*0670*/  IADD3 R217, R218.reuse, 0x20, RZ ;  /* 0x00000020dad97810 */ /* 0x040fe40007ffe0ff */
[----:B------:R-:W-:Y:S01]  /*0680*/  @P1 IADD3 R217, R218, -0x20, RZ ;  /* 0xffffffe0dad91810 */ /* 0x000fe20007ffe0ff */
[----:B-1----:R-:W-:-:S04]  /*0690*/  IMAD.SHL.U32 R6, R19, 0x40, RZ ;  /* 0x0000004013067824 */ /* 0x002fc800078e00ff */
[----:B------:R-:W-:Y:S01]  /*06a0*/  IMAD.IADD R219, R219, 0x1, R217 ;  /* 0x00000001dbdb7824 */ /* 0x000fe200078e02d9 */
[----:B------:R-:W-:Y:S02]  /*06b0*/  LOP3.LUT R2, R6, 0x1c0, RZ, 0xc0, !PT ;  /* 0x000001c006027812 */ /* 0x000fe400078ec0ff */
        /* <DEDUP_REMOVED lines=15> */
[----:B------:R-:W-:-:S02]  /*07b0*/  IMAD.MOV.U32 R0, RZ, RZ, 0x40 ;  /* 0x00000040ff007424 */ /* 0x000fc400078e00ff */
[----:B------:R-:W-:Y:S02]  /*07c0*/  IMAD.IADD R4, R4, 0x1, R9 ;  /* 0x0000000104047824 */ /* 0x000fe400078e0209 */
[----:B------:R-:W-:Y:S01]  /*07d0*/  IMAD.MOV.U32 R2, RZ, RZ, 0x20 ;  /* 0x00000020ff027424 */ /* 0x000fe200078e00ff */
[----:B------:R-:W-:Y:S01]  /*07e0*/  SEL R0, R0, 0xffffffc0, !P3 ;  /* 0xffffffc000007807 */ /* 0x000fe20005800000 */
[----:B------:R-:W-:Y:S01]  /*07f0*/  IMAD.IADD R194, R3, 0x1, R194 ;  /* 0x0000000103c27824 */ /* 0x000fe200078e02c2 */
[----:B------:R-:W-:Y:S01]  /*0800*/  LEA R251, R4, 0xc000, 0x1 ;  /* 0x0000c00004fb7811 */ /* 0x000fe200078e08ff */
[----:B------:R-:W-:Y:S01]  /*0810*/  IMAD.IADD R204, R204, 0x1, R3 ;  /* 0x00000001cccc7824 */ /* 0x000fe200078e0203 */
[----:B------:R-:W-:Y:S01]  /*0820*/  SEL R2, R2, 0xffffffe0, !P4 ;  /* 0xffffffe002027807 */ /* 0x000fe20006000000 */
[--C-:B------:R-:W-:Y:S01]  /*0830*/  IMAD.IADD R190, R188, 0x1, R0.reuse ;  /* 0x00000001bcbe7824 */ /* 0x100fe200078e0200 */
[C---:B------:R-:W-:Y:S01]  /*0840*/  IADD3 R252, R251.reuse, 0x40, RZ ;  /* 0x00000040fbfc7810 */ /* 0x040fe20007ffe0ff */
[----:B------:R-:W-:Y:S01]  /*0850*/  IMAD R185, R186, 0x2, R0 ;  /* 0x00000002bab97824 */ /* 0x000fe200078e0200 */
[--C-:B------:R-:W-:Y:S01]  /*0860*/  IADD3 R191, R0, R188, R2.reuse ;  /* 0x000000bc00bf7210 */ /* 0x100fe20007ffe002 */
[----:B------:R-:W-:Y:S01]  /*0870*/  IMAD.SHL.U32 R186, R186, 0x2, RZ ;  /* 0x00000002baba7824 */ /* 0x000fe200078e00ff */
[----:B------:R-:W-:Y:S01]  /*0880*/  LEA R194, R194, 0x10000, 0x1 ;  /* 0x00010000c2c27811 */ /* 0x000fe200078e08ff */
[----:B------:R-:W-:Y:S01]  /*0890*/  IMAD.IADD R189, R188, 0x1, R2 ;  /* 0x00000001bcbd7824 */ /* 0x000fe200078e0202 */
[----:B------:R-:W-:Y:S01]  /*08a0*/  @P2 IADD3 R252, R251, -0x40, RZ ;  /* 0xffffffc0fbfc2810 */ /* 0x000fe20007ffe0ff */
[----:B------:R-:W-:-:S02]  /*08b0*/  IMAD.IADD R203, R2, 0x1, R190 ;  /* 0x0000000102cb7824 */ /* 0x000fc400078e02be */
.L_x_86:
[----:B-12---:R-:W2:Y:S01]  /*08c0*/  S2R R39, SR_CTAID.Y ;  /* 0x0000000000277919 */ /* 0x006ea20000002600 */
[----:B------:R-:W3:Y:S01]  /*08d0*/  LDC.U8 R0, c[0x0][0x312] ;  /* 0x0000c480ff007b82 */ /* 0x000ee20000000000 */
[----:B------:R-:W-:-:S02]  /*08e0*/  ISETP.NE.U32.AND P4, PT, RZ, c[0x0][0x240], PT ;  /* 0x00009000ff007a0c */ /* 0x000fc40003f85070 */
[----:B------:R-:W-:Y:S02]  /*08f0*/  ISETP.EQ.U32.AND P5, PT, RZ, c[0x0][0x248], PT ;  /* 0x00009200ff007a0c */ /* 0x000fe40003fa2070 */
[----:B------:R-:W-:Y:S02]  /*0900*/  ISETP.NE.AND.EX P4, PT, RZ, c[0x0][0x244], PT, P4 ;  /* 0x00009100ff007a0c */ /* 0x000fe40003f85340 */
[----:B------:R-:W-:Y:S01]  /*0910*/  ISETP.NE.U32.AND P2, PT, RZ, c[0x0][0x250], PT ;  /* 0x00009400ff007a0c */ /* 0x000fe20003f45070 */
[----:B------:R-:W-:-:S03]  /*0920*/  IMAD.MOV.U32 R40, RZ, RZ, -0x1 ;  /* 0xffffffffff287424 */ /* 0x000fc600078e00ff */
[----:B------:R-:W-:Y:S01]  /*0930*/  ISETP.NE.AND.EX P2, PT, RZ, c[0x0][0x254], PT, P2 ;  /* 0x00009500ff007a0c */ /* 0x000fe20003f45320 */
[C---:B--2---:R-:W-:Y:S01]  /*0940*/  IMAD.SHL.U32 R8, R39.reuse, 0x4, RZ ;  /* 0x0000000427087824 */ /* 0x044fe200078e00ff */
[----:B------:R-:W-:Y:S02]  /*0950*/  SHF.R.S32.HI R31, RZ, 0x1f, R39 ;  /* 0x0000001fff1f7819 */ /* 0x000fe40000011427 */
[----:B---3--:R-:W-:Y:S01]  /*0960*/  ISETP.NE.AND P3, PT, R0, RZ, PT ;  /* 0x000000ff0000720c */ /* 0x008fe20003f65270 */
[----:B------:R-:W-:Y:S01]  /*0970*/  IMAD.MOV.U32 R0, RZ, RZ, -0x1 ;  /* 0xffffffffff007424 */ /* 0x000fe200078e00ff */
[----:B------:R-:W-:Y:S02]  /*0980*/  SHF.L.U64.HI R7, R39, 0x2, R31 ;  /* 0x0000000227077819 */ /* 0x000fe4000001021f */
[----:B------:R-:W-:Y:S02]  /*0990*/  IADD3 R2, P0, R8, c[0x0][0x240], RZ ;  /* 0x0000900008027a10 */ /* 0x000fe40007f1e0ff */
[----:B------:R-:W-:-:S02]  /*09a0*/  ISETP.EQ.OR.EX P5, PT, RZ, c[0x0][0x24c], !P3, P5 ;  /* 0x00009300ff007a0c */ /* 0x000fc40005fa2750 */
[----:B------:R-:W-:Y:S02]  /*09b0*/  IADD3.X R3, R7, c[0x0][0x244], RZ, P0, !PT ;  /* 0x0000910007037a10 */ /* 0x000fe400007fe4ff */
[----:B------:R-:W-:-:S03]  /*09c0*/  @P2 IADD3 R4, P0, R8, c[0x0][0x250], RZ ;  /* 0x0000940008042a10 */ /* 0x000fc60007f1e0ff */
[----:B------:R2:W3:Y:S04]  /*09d0*/  @P4 LDG.E R0, [R2.64] ;  /* 0x0000000602004981 */ /* 0x0004e8000c1e1900 */
[----:B------:R2:W3:Y:S01]  /*09e0*/  @P4 LDG.E R6, [R2.64+0x4] ;  /* 0x0000040602064981 */ /* 0x0004e2000c1e1900 */
[----:B-1----:R-:W-:Y:S01]  /*09f0*/  @P2 IADD3.X R5, R7, c[0x0][0x254], RZ, P0, !PT ;  /* 0x0000950007052a10 */ /* 0x002fe200007fe4ff */
[----:B------:R-:W-:Y:S01]  /*0a00*/  IMAD.MOV.U32 R239, RZ, RZ, RZ ;  /* 0x000000ffffef7224 */ /* 0x000fe200078e00ff */
[----:B--2---:R-:W-:-:S05]  /*0a10*/  IADD3 R2, P1, R8, c[0x0][0x248], RZ ;  /* 0x0000920008027a10 */ /* 0x004fca0007f3e0ff */
[----:B-----5:R1:W5:Y:S01]  /*0a20*/  @P2 LDG.E R239, [R4.64] ;  /* 0x0000000604ef2981 */ /* 0x020362000c1e1900 */
[----:B------:R-:W-:-:S05]  /*0a30*/  IADD3.X R3, R7, c[0x0][0x24c], RZ, P1, !PT ;  /* 0x0000930007037a10 */ /* 0x000fca0000ffe4ff */
[----:B------:R-:W2:Y:S01]  /*0a40*/  @!P5 LDG.E R40, [R2.64] ;  /* 0x000000060228d981 */ /* 0x000ea2000c1e1900 */
[----:B------:R-:W-:-:S04]  /*0a50*/  ISETP.NE.U32.AND P0, PT, RZ, c[0x0][0x248], PT ;  /* 0x00009200ff007a0c */ /* 0x000fc80003f05070 */
[----:B------:R-:W-:Y:S01]  /*0a60*/  ISETP.NE.AND.EX P0, PT, RZ, c[0x0][0x24c], PT, P0 ;  /* 0x00009300ff007a0c */ /* 0x000fe20003f05300 */
[----:B-1----:R-:W-:Y:S02]  /*0a70*/  IMAD.MOV.U32 R4, RZ, RZ, c[0x0][0x218] ;  /* 0x00008600ff047624 */ /* 0x002fe400078e00ff */
[----:B---3--:R-:W-:Y:S02]  /*0a80*/  @P4 IMAD.IADD R22, R6, 0x1, -R0 ;  /* 0x0000000106164824 */ /* 0x008fe400078e0a00 */
[----:B------:R-:W-:Y:S01]  /*0a90*/  @!P4 IMAD.MOV.U32 R22, RZ, RZ, c[0x0][0x214] ;  /* 0x00008500ff16c624 */ /* 0x000fe200078e00ff */
[----:B--2---:R1:W-:Y:S07]  /*0aa0*/  STL [R1+0x4], R40 ;  /* 0x0000042801007387 */ /* 0x0043ee0000100800 */
[----:B------:R-:W-:Y:S05]  /*0ab0*/  @!P0 BRA `(.L_x_58) ;  /* 0x0000003000008947 */ /* 0x000fea0003800000 */
[----:B------:R-:W2:Y:S02]  /*0ac0*/  @P3 LDG.E R4, [R2.64+0x4] ;  /* 0x0000040602043981 */ /* 0x000ea4000c1e1900 */
[----:B--2---:R-:W-:-:S06]  /*0ad0*/  @P3 IADD3 R4, R4, -R40, RZ ;  /* 0x8000002804043210 */ /* 0x004fcc0007ffe0ff */
[----:B------:R2:W5:Y:S02]  /*0ae0*/  @!P3 LDG.E R4, [R2.64] ;  /* 0x000000060204b981 */ /* 0x000564000c1e1900 */
.L_x_58:
        /* <DEDUP_REMOVED lines=16> */
[C---:B------:R-:W-:Y:S01]  /*0bf0*/  IMAD.WIDE.U32 R10, R39.reuse, c[0x0][0x178], RZ ;  /* 0x00005e00270a7a25 */ /* 0x040fe200078e00ff */
[C---:B------:R-:W-:Y:S02]  /*0c00*/  ISETP.NE.AND P1, PT, R0.reuse, -0x1, PT ;  /* 0xffffffff0000780c */ /* 0x040fe40003f25270 */
        /* <DEDUP_REMOVED lines=27> */
.L_x_60:
        /* <DEDUP_REMOVED lines=15> */
.L_x_61:
[----:B------:R-:W-:Y:S01]  /*0eb0*/  IABS R11, c[0x0][0x1c8] ;  /* 0x00007200000b7a13 */ /* 0x000fe20000000000 */
[----:B------:R-:W2:Y:S01]  /*0ec0*/  S2R R38, SR_CTAID.Z ;  /* 0x0000000000267919 */ /* 0x000ea20000002700 */
[----:B------:R-:W3:Y:S01]  /*0ed0*/  LDC.U8 R17, c[0x0][0x328] ;  /* 0x0000ca00ff117b82 */ /* 0x000ee20000000000 */
[----:B------:R-:W-:Y:S01]  /*0ee0*/  IMAD.MOV.U32 R12, RZ, RZ, c[0x0][0x224] ;  /* 0x00008900ff0c7624 */ /* 0x000fe200078e00ff */
[----:B------:R-:W4:Y:S01]  /*0ef0*/  I2F.RP R2, R11 ;  /* 0x0000000b00027306 */ /* 0x000f220000209400 */
[----:B------:R-:W-:-:S03]  /*0f00*/  @P1 IMAD.WIDE.U32 R4, R0, c[0x0][0x370], RZ ;  /* 0x0000dc0000041a25 */ /* 0x000fc600078e00ff */
[----:B------:R-:W-:Y:S01]  /*0f10*/  SHF.R.S32.HI R12, RZ, 0x1f, R12 ;  /* 0x0000001fff0c7819 */ /* 0x000fe2000001140c */
[----:B------:R-:W-:Y:S01]  /*0f20*/  @P1 IMAD R13, R0, c[0x0][0x374], R5 ;  /* 0x0000dd00000d1a24 */ /* 0x000fe200078e0205 */
[----:B------:R-:W-:Y:S01]  /*0f30*/  @P1 MOV R10, R4 ;  /* 0x00000004000a1202 */ /* 0x000fe20000000f00 */
[C---:B------:R-:W-:Y:S01]  /*0f40*/  @!P1 IMAD.WIDE.U32 R4, R39.reuse, c[0x0][0x368], RZ ;  /* 0x0000da0027049a25 */ /* 0x040fe200078e00ff */
[----:B------:R-:W5:Y:S03]  /*0f50*/  LDC.U8 R19, c[0x0][0x3d0] ;  /* 0x0000f400ff137b82 */ /* 0x000f660000000000 */
[----:B------:R-:W-:Y:S02]  /*0f60*/  IMAD.MOV.U32 R32, RZ, RZ, c[0x0][0x22c] ;  /* 0x00008b00ff207624 */ /* 0x000fe400078e00ff */
[----:B------:R-:W-:Y:S01]  /*0f70*/  IMAD.WIDE.U32 R14, R39, c[0x0][0x224], RZ ;  /* 0x00008900270e7a25 */ /* 0x000fe200078e00ff */
[----:B----4-:R-:W4:Y:S03]  /*0f80*/  MUFU.RCP R2, R2 ;  /* 0x0000000200027308 */ /* 0x010f260000001000 */
[----:B------:R-:W-:Y:S01]  /*0f90*/  IMAD.WIDE R24, R32, c[0x0][0x1c0], RZ ;  /* 0x0000700020187a25 */ /* 0x000fe200078e02ff */
[----:B--2---:R-:W-:-:S03]  /*0fa0*/  IABS R7, R38 ;  /* 0x0000002600077213 */ /* 0x004fc60000000000 */
[----:B------:R-:W-:Y:S01]  /*0fb0*/  @!P1 IMAD.MOV.U32 R10, RZ, RZ, R4 ;  /* 0x000000ffff0a9224 */ /* 0x000fe200078e0004 */
[----:B------:R-:W-:Y:S02]  /*0fc0*/  LOP3.LUT R8, R38, c[0x0][0x1c8], RZ, 0x3c, !PT ;  /* 0x0000720026087a12 */ /* 0x000fe400078e3cff */
[----:B---3--:R-:W-:Y:S02]  /*0fd0*/  ISETP.NE.AND P2, PT, R17, RZ, PT ;  /* 0x000000ff1100720c */ /* 0x008fe40003f45270 */
[----:B------:R-:W-:Y:S02]  /*0fe0*/  ISETP.GE.AND P3, PT, R8, RZ, PT ;  /* 0x000000ff0800720c */ /* 0x000fe40003f66270 */
[----:B------:R-:W-:Y:S02]  /*0ff0*/  SHF.L.U64.HI R8, R39, 0x7, R31 ;  /* 0x0000000727087819 */ /* 0x000fe4000001021f */
[----:B------:R-:W-:Y:S02]  /*1000*/  SHF.R.S32.HI R17, RZ, 0x1f, R18 ;  /* 0x0000001fff117819 */ /* 0x000fe40000011412 */
[----:B----4-:R-:W-:-:S02]  /*1010*/  IADD3 R2, R2, 0xffffffe, RZ ;  /* 0x0ffffffe02027810 */ /* 0x010fc40007ffe0ff */
[----:B------:R-:W-:Y:S02]  /*1020*/  SEL R8, R8, RZ, P4 ;  /* 0x000000ff08087207 */ /* 0x000fe40002000000 */
[----:B------:R-:W2:Y:S01]  /*1030*/  F2I.FTZ.U32.TRUNC.NTZ R3, R2 ;  /* 0x0000000200037305 */ /* 0x000ea2000021f000 */
[----:B------:R-:W-:Y:S02]  /*1040*/  SHF.R.S32.HI R33, RZ, 0x1f, R38 ;  /* 0x0000001fff217819 */ /* 0x000fe40000011426 */
        /* <DEDUP_REMOVED lines=11> */
[----:B------:R-:W2:Y:S01]  /*1100*/  S2R R12, SR_CTAID.X ;  /* 0x00000000000c7919 */ /* 0x000ea20000002500 */
[----:B------:R-:W-:Y:S01]  /*1110*/  ISETP.GT.U32.AND P5, PT, R11, R3, PT ;  /* 0x000000030b00720c */ /* 0x000fe20003fa4070 */
[----:B------:R-:W-:Y:S02]  /*1120*/  IMAD R5, R31, c[0x0][0x224], R7 ;  /* 0x000089001f057a24 */ /* 0x000fe400078e0207 */
[----:B------:R-:W-:Y:S02]  /*1130*/  IMAD.SHL.U32 R6, R39, 0x80, RZ ;  /* 0x0000008027067824 */ /* 0x000fe400078e00ff */
[-C--:B------:R-:W-:Y:S01]  /*1140*/  IMAD R7, R25, R14.reuse, RZ ;  /* 0x0000000e19077224 */ /* 0x080fe200078e02ff */
[----:B------:R-:W-:Y:S01]  /*1150*/  IADD3 R4, R15, R5, RZ ;  /* 0x000000050f047210 */ /* 0x000fe20007ffe0ff */
[----:B------:R-:W-:Y:S01]  /*1160*/  IMAD.WIDE.U32 R14, R24, R14, RZ ;  /* 0x0000000e180e7225 */ /* 0x000fe200078e00ff */
[----:B------:R-:W-:-:S03]  /*1170*/  SEL R6, R6, RZ, P4 ;  /* 0x000000ff06067207 */ /* 0x000fc60002000000 */
[C---:B------:R-:W-:Y:S01]  /*1180*/  IMAD R7, R24.reuse, R4, R7 ;  /* 0x0000000418077224 */ /* 0x040fe200078e0207 */
[----:B------:R-:W-:Y:S01]  /*1190*/  IADD3 R6, P4, R9, R6, RZ ;  /* 0x0000000609067210 */ /* 0x000fe20007f9e0ff */
[----:B------:R-:W-:Y:S01]  /*11a0*/  IMAD.WIDE.U32 R4, R24, R0, RZ ;  /* 0x0000000018047225 */ /* 0x000fe200078e00ff */
[-C--:B------:R-:W-:Y:S02]  /*11b0*/  @!P5 IADD3 R3, R3, -R11.reuse, RZ ;  /* 0x8000000b0303d210 */ /* 0x080fe40007ffe0ff */
[----:B------:R-:W-:Y:S01]  /*11c0*/  @!P5 IADD3 R2, R2, 0x1, RZ ;  /* 0x000000010202d810 */ /* 0x000fe20007ffe0ff */
[----:B------:R-:W-:Y:S01]  /*11d0*/  IMAD.X R8, R16, 0x1, R8, P4 ;  /* 0x0000000110087824 */ /* 0x000fe200020e0608 */
[----:B------:R-:W-:Y:S01]  /*11e0*/  ISETP.GE.U32.AND P6, PT, R3, R11, PT ;  /* 0x0000000b0300720c */ /* 0x000fe20003fc6070 */
[C---:B------:R-:W-:Y:S01]  /*11f0*/  IMAD R11, R25.reuse, R6, RZ ;  /* 0x00000006190b7224 */ /* 0x040fe200078e02ff */
[----:B------:R-:W-:Y:S01]  /*1200*/  ISETP.NE.AND P5, PT, RZ, c[0x0][0x1c8], PT ;  /* 0x00007200ff007a0c */ /* 0x000fe20003fa5270 */
[----:B------:R-:W-:Y:S01]  /*1210*/  IMAD R3, R25, R0, RZ ;  /* 0x0000000019037224 */ /* 0x000fe200078e02ff */
[----:B------:R-:W-:Y:S01]  /*1220*/  SEL R20, R14, R4, !P1 ;  /* 0x000000040e147207 */ /* 0x000fe20004800000 */
[----:B------:R-:W-:Y:S01]  /*1230*/  @P2 IMAD R4, R39, c[0x0][0x214], RZ ;  /* 0x0000850027042a24 */ /* 0x000fe200078e02ff */
[----:B------:R-:W-:Y:S01]  /*1240*/  IADD3 R15, R15, R7, RZ ;  /* 0x000000070f0f7210 */ /* 0x000fe20007ffe0ff */
[----:B------:R-:W-:Y:S01]  /*1250*/  IMAD.WIDE.U32 R6, R24, R6, RZ ;  /* 0x0000000618067225 */ /* 0x000fe200078e00ff */
[----:B-----5:R-:W-:-:S03]  /*1260*/  ISETP.NE.AND P4, PT, R19, RZ, PT ;  /* 0x000000ff1300720c */ /* 0x020fc60003f85270 */
[----:B------:R-:W-:Y:S02]  /*1270*/  IMAD R8, R24, R8, R11 ;  /* 0x0000000818087224 */ /* 0x000fe400078e020b */
[----:B--2---:R-:W-:Y:S01]  /*1280*/  IMAD.WIDE.U32 R24, R12, c[0x0][0x3d8], RZ ;  /* 0x0000f6000c187a25 */ /* 0x004fe200078e00ff */
[----:B------:R-:W-:Y:S02]  /*1290*/  @P6 IADD3 R2, R2, 0x1, RZ ;  /* 0x0000000102026810 */ /* 0x000fe40007ffe0ff */
[----:B------:R-:W-:Y:S01]  /*12a0*/  IADD3 R14, R7, R8, RZ ;  /* 0x00000008070e7210 */ /* 0x000fe20007ffe0ff */
[----:B------:R-:W-:Y:S01]  /*12b0*/  @P1 IMAD.IADD R15, R5, 0x1, R3 ;  /* 0x00000001050f1824 */ /* 0x000fe200078e0203 */
[----:B------:R-:W-:Y:S01]  /*12c0*/  @P2 SEL R3, R4, R0, !P1 ;  /* 0x0000000004032207 */ /* 0x000fe20004800000 */
[----:B------:R-:W-:Y:S01]  /*12d0*/  IMAD R4, R12, c[0x0][0x3dc], R25 ;  /* 0x0000f7000c047a24 */ /* 0x000fe200078e0219 */
[----:B------:R-:W-:Y:S01]  /*12e0*/  @!P3 IADD3 R2, -R2, RZ, RZ ;  /* 0x000000ff0202b210 */ /* 0x000fe20007ffe1ff */
[----:B------:R-:W-:Y:S01]  /*12f0*/  IMAD R12, R38, c[0x0][0x22c], RZ ;  /* 0x00008b00260c7a24 */ /* 0x000fe200078e02ff */
[----:B------:R-:W-:Y:S01]  /*1300*/  @!P5 LOP3.LUT R2, RZ, c[0x0][0x1c8], RZ, 0x33, !PT ;  /* 0x00007200ff02da12 */ /* 0x000fe200078e33ff */
[----:B------:R-:W-:Y:S01]  /*1310*/  @!P2 IMAD R5, R39, c[0x0][0x1c0], R38 ;  /* 0x000070002705aa24 */ /* 0x000fe200078e0226 */
[----:B------:R-:W-:Y:S01]  /*1320*/  SEL R24, R24, RZ, P4 ;  /* 0x000000ff18187207 */ /* 0x000fe20002000000 */
[----:B------:R-:W-:Y:S01]  /*1330*/  @P2 IMAD R3, R38, c[0x0][0x234], R3 ;  /* 0x00008d0026032a24 */ /* 0x000fe200078e0203 */
[----:B------:R-:W-:Y:S01]  /*1340*/  SHF.R.S32.HI R34, RZ, 0x1f, R12 ;  /* 0x0000001fff227819 */ /* 0x000fe2000001140c */
[----:B------:R-:W-:Y:S01]  /*1350*/  @!P2 IMAD R3, R5, c[0x0][0x214], RZ ;  /* 0x000085000503aa24 */ /* 0x000fe200078e02ff */
[----:B------:R-:W-:-:S02]  /*1360*/  SEL R19, R4, RZ, P4 ;  /* 0x000000ff04137207 */ /* 0x000fc40002000000 */
        /* <DEDUP_REMOVED lines=9> */
.L_x_62:
[----:B------:R-:W-:-:S04]  /*1400*/  IMAD R0, R39, c[0x0][0x1c0], R38 ;  /* 0x0000700027007a24 */ /* 0x000fc800078e0226 */
[----:B------:R-:W-:Y:S02]  /*1410*/  IMAD R0, R0, c[0x0][0x224], RZ ;  /* 0x0000890000007a24 */ /* 0x000fe400078e02ff */
.L_x_63:
[----:B------:R-:W2:Y:S04]  /*1420*/  LDL.64 R42, [R1+0x8] ;  /* 0x00000800012a7983 */ /* 0x000ea80000100a00 */
[----:B------:R3:W2:Y:S04]  /*1430*/  LDL.64 R36, [R1+0x8] ;  /* 0x0000080001247983 */ /* 0x0006a80000100a00 */
[----:B------:R-:W4:Y:S04]  /*1440*/  LDL R41, [R1+0x18] ;  /* 0x0000180001297983 */ /* 0x000f280000100800 */
[----:B------:R-:W5:Y:S01]  /*1450*/  S2R R5, SR_TID.X ;  /* 0x0000000000057919 */ /* 0x000f620000002100 */
[----:B------:R-:W-:-:S02]  /*1460*/  IMAD.IADD R3, R9, 0x1, R3 ;  /* 0x0000000109037824 */ /* 0x000fc400078e0203 */
[----:B------:R-:W-:Y:S02]  /*1470*/  IMAD.MOV.U32 R35, RZ, RZ, 0x4 ;  /* 0x00000004ff237424 */ /* 0x000fe400078e00ff */
[----:B------:R-:W-:-:S04]  /*1480*/  IMAD R32, R32, c[0x0][0x1c0], RZ ;  /* 0x0000700020207a24 */ /* 0x000fc800078e02ff */
[----:B------:R-:W-:Y:S01]  /*1490*/  IMAD.SHL.U32 R7, R32, 0x40, RZ ;  /* 0x0000004020077824 */ /* 0x000fe200078e00ff */
[----:B-----5:R-:W-:-:S04]  /*14a0*/  SHF.R.S32.HI R8, RZ, 0x1f, R5 ;  /* 0x0000001fff087819 */ /* 0x020fc80000011405 */
[----:B------:R-:W-:Y:S02]  /*14b0*/  LEA.HI R8, R8, R5, RZ, 0x5 ;  /* 0x0000000508087211 */ /* 0x000fe400078f28ff */
[----:B------:R-:W-:Y:S02]  /*14c0*/  IADD3 R12, P2, P1, R6, R7, R12 ;  /* 0x00000007060c7210 */ /* 0x000fe4000795e00c */
[----:B------:R-:W-:Y:S02]  /*14d0*/  SHF.R.S32.HI R7, RZ, 0x1f, R7 ;  /* 0x0000001fff077819 */ /* 0x000fe40000011407 */
[----:B------:R-:W-:Y:S01]  /*14e0*/  SHF.R.S32.HI R25, RZ, 0x1f, R238 ;  /* 0x0000001fff197819 */ /* 0x000fe200000114ee */
[----:B------:R-:W-:Y:S01]  /*14f0*/  BSSY B1, `(.L_x_59) ;  /* 0x00004bb000017945 */ /* 0x000fe20003800000 */
[----:B--2---:R-:W-:-:S05]  /*1500*/  IMAD.MOV.U32 R36, RZ, RZ, R42 ;  /* 0x000000ffff247224 */ /* 0x004fca00078e002a */
[----:B------:R-:W-:Y:S02]  /*1510*/  IADD3 R4, P3, R36, R10, RZ ;  /* 0x0000000a24047210 */ /* 0x000fe40007f7e0ff */
[----:B------:R-:W-:Y:S01]  /*1520*/  SHF.R.S32.HI R37, RZ, 0x1f, R36 ;  /* 0x0000001fff257819 */ /* 0x000fe20000011424 */
[----:B------:R-:W-:-:S04]  /*1530*/  IMAD.WIDE R10, R3, R35, c[0x0][0x200] ;  /* 0x00008000030a7625 */ /* 0x000fc800078e0223 */
[----:B------:R-:W-:Y:S02]  /*1540*/  IMAD R3, R16, c[0x0][0x370], RZ ;  /* 0x0000dc0010037a24 */ /* 0x000fe400078e02ff */
[----:B------:R-:W-:Y:S02]  /*1550*/  IMAD.X R5, R37, 0x1, R13, P3 ;  /* 0x0000000125057824 */ /* 0x000fe400018e060d */
[C---:B------:R-:W-:Y:S01]  /*1560*/  IMAD.IADD R13, R9.reuse, 0x1, R0 ;  /* 0x00000001090d7824 */ /* 0x040fe200078e0200 */
[----:B------:R-:W-:Y:S01]  /*1570*/  SHF.R.S32.HI R0, RZ, 0x5, R8 ;  /* 0x00000005ff007819 */ /* 0x000fe20000011408 */
[C---:B------:R-:W-:Y:S02]  /*1580*/  IMAD R3, R9.reuse, c[0x0][0x374], R3 ;  /* 0x0000dd0009037a24 */ /* 0x040fe400078e0203 */
[----:B------:R-:W-:-:S04]  /*1590*/  IMAD.WIDE.U32 R4, R9, c[0x0][0x370], R4 ;  /* 0x0000dc0009047a25 */ /* 0x000fc800078e0004 */
[----:B------:R-:W-:Y:S02]  /*15a0*/  IMAD.IADD R5, R5, 0x1, R3 ;  /* 0x0000000105057824 */ /* 0x000fe400078e0203 */
[----:B----4-:R-:W-:Y:S01]  /*15b0*/  IMAD R3, R0, R32, R41 ;  /* 0x0000002000037224 */ /* 0x010fe200078e0229 */
[----:B------:R-:W-:Y:S01]  /*15c0*/  IADD3 R0, -R224, R22, R18 ;  /* 0x00000016e0007210 */ /* 0x000fe20007ffe112 */
[----:B------:R-:W-:Y:S01]  /*15d0*/  IMAD R8, R33, c[0x0][0x378], RZ ;  /* 0x0000de0021087a24 */ /* 0x000fe200078e02ff */
[----:B------:R-:W-:Y:S01]  /*15e0*/  IADD3 R6, P3, R238, R9, RZ ;  /* 0x00000009ee067210 */ /* 0x000fe20007f7e0ff */
[----:B------:R-:W-:Y:S01]  /*15f0*/  IMAD.MOV.U32 R223, RZ, RZ, R11 ;  /* 0x000000ffffdf7224 */ /* 0x000fe200078e000b */
[----:B------:R-:W-:Y:S02]  /*1600*/  MOV R225, R10 ;  /* 0x0000000a00e17202 */ /* 0x000fe40000000f00 */
[----:B------:R-:W-:Y:S02]  /*1610*/  IADD3 R0, R0, -c[0x0][0x2e8], RZ ;  /* 0x8000ba0000007a10 */ /* 0x000fe40007ffe0ff */
[----:B------:R-:W-:Y:S01]  /*1620*/  IADD3.X R10, R14, R7, R34, P2, P1 ;  /* 0x000000070e0a7210 */ /* 0x000fe200017e2422 */
[C---:B------:R-:W-:Y:S01]  /*1630*/  IMAD R8, R38.reuse, c[0x0][0x37c], R8 ;  /* 0x0000df0026087a24 */ /* 0x040fe200078e0208 */
[----:B------:R-:W-:Y:S01]  /*1640*/  IADD3.X R7, R25, R16, RZ, P3, !PT ;  /* 0x0000001019077210 */ /* 0x000fe20001ffe4ff */
[----:B------:R-:W-:Y:S01]  /*1650*/  IMAD.WIDE.U32 R4, R38, c[0x0][0x378], R4 ;  /* 0x0000de0026047a25 */ /* 0x000fe200078e0004 */
[----:B------:R-:W-:-:S02]  /*1660*/  IADD3 R11, P2, P1, R24, R12, R20 ;  /* 0x0000000c180b7210 */ /* 0x000fc4000795e014 */
[----:B------:R-:W-:Y:S01]  /*1670*/  SHF.R.S32.HI R9, RZ, 0x1f, R0 ;  /* 0x0000001fff097819 */ /* 0x000fe20000011400 */
[----:B------:R-:W-:Y:S01]  /*1680*/  IMAD R7, R7, c[0x0][0x190], RZ ;  /* 0x0000640007077a24 */ /* 0x000fe200078e02ff */
[----:B------:R-:W-:Y:S01]  /*1690*/  IADD3.X R10, R19, R10, R15, P2, P1 ;  /* 0x0000000a130a7210 */ /* 0x000fe200017e240f */
[----:B------:R-:W-:Y:S01]  /*16a0*/  IMAD.IADD R5, R5, 0x1, R8 ;  /* 0x0000000105057824 */ /* 0x000fe200078e0208 */
[----:B------:R-:W-:Y:S02]  /*16b0*/  IADD3 R11, P1, R3, R11, RZ ;  /* 0x0000000b030b7210 */ /* 0x000fe40007f3e0ff */
[----:B------:R-:W-:Y:S01]  /*16c0*/  LEA.HI R8, R9, R0, RZ, 0x6 ;  /* 0x0000000009087211 */ /* 0x000fe200078f30ff */
[C---:B------:R-:W-:Y:S01]  /*16d0*/  IMAD R12, R6.reuse, c[0x0][0x194], R7 ;  /* 0x00006500060c7a24 */ /* 0x040fe200078e0207 */
[----:B------:R-:W-:Y:S01]  /*16e0*/  LEA.HI.X.SX32 R10, R3, R10, 0x1, P1 ;  /* 0x0000000a030a7211 */ /* 0x000fe200008f0eff */
[----:B------:R-:W-:Y:S01]  /*16f0*/  IMAD.WIDE.U32 R6, R6, c[0x0][0x190], R36 ;  /* 0x0000640006067a25 */ /* 0x000fe200078e0024 */
[----:B------:R-:W-:Y:S01]  /*1700*/  SHF.R.S32.HI R3, RZ, 0x6, R8 ;  /* 0x00000006ff037819 */ /* 0x000fe20000011408 */
[----:B------:R3:W-:Y:S01]  /*1710*/  STL [R1+0xc], R37 ;  /* 0x00000c2501007387 */ /* 0x0007e20000100800 */
[----:B------:R-:W-:-:S02]  /*1720*/  LEA R206, P1, R11, c[0x0][0x350], 0x2 ;  /* 0x0000d4000bce7a11 */ /* 0x000fc400078210ff */
[----:B------:R-:W-:Y:S02]  /*1730*/  IMNMX R237, RZ, R3, !PT ;  /* 0x00000003ffed7217 */ /* 0x000fe40007800200 */
[----:B------:R-:W-:Y:S02]  /*1740*/  IADD3 R6, P2, R30, R6, RZ ;  /* 0x000000061e067210 */ /* 0x000fe40007f5e0ff */
[----:B------:R-:W-:Y:S02]  /*1750*/  LEA.HI.X R207, R11, c[0x0][0x354], R10, 0x2, P1 ;  /* 0x0000d5000bcf7a11 */ /* 0x000fe400008f140a */
[----:B------:R-:W-:Y:S01]  /*1760*/  ISETP.GT.AND P1, PT, R205, R237, PT ;  /* 0x000000edcd00720c */ /* 0x000fe20003f24270 */
[----:B------:R-:W-:Y:S01]  /*1770*/  IMAD R9, R33, c[0x0][0x1a8], RZ ;  /* 0x00006a0021097a24 */ /* 0x000fe200078e02ff */
[----:B------:R-:W-:Y:S01]  /*1780*/  IADD3.X R7, R26, R7, R12, P2, !PT ;  /* 0x000000071a077210 */ /* 0x000fe200017fe40c */
[----:B------:R-:W-:Y:S02]  /*1790*/  IMAD R0, R25, c[0x0][0x370], RZ ;  /* 0x0000dc0019007a24 */ /* 0x000fe400078e02ff */
[----:B------:R-:W-:-:S02]  /*17a0*/  IMAD R9, R38, c[0x0][0x1ac], R9 ;  /* 0x00006b0026097a24 */ /* 0x000fc400078e0209 */
[----:B------:R-:W-:-:S04]  /*17b0*/  IMAD.WIDE.U32 R6, R38, c[0x0][0x1a8], R6 ;  /* 0x00006a0026067a25 */ /* 0x000fc800078e0006 */
[C---:B------:R-:W-:Y:S02]  /*17c0*/  IMAD R0, R238.reuse, c[0x0][0x374], R0 ;  /* 0x0000dd00ee007a24 */ /* 0x040fe400078e0200 */
[----:B------:R-:W-:Y:S01]  /*17d0*/  IMAD.WIDE.U32 R4, R238, c[0x0][0x370], R4 ;  /* 0x0000dc00ee047a25 */ /* 0x000fe200078e0004 */
[----:B------:R-:W-:-:S03]  /*17e0*/  LEA R210, P3, R6, c[0x0][0x160], 0x1 ;  /* 0x0000580006d27a11 */ /* 0x000fc600078608ff */
[----:B------:R-:W-:Y:S01]  /*17f0*/  IMAD.WIDE R12, R13, R35, c[0x0][0x3c8] ;  /* 0x0000f2000d0c7625 */ /* 0x000fe200078e0223 */
[----:B------:R-:W-:-:S03]  /*1800*/  LEA R208, P2, R4, c[0x0][0x330], 0x1 ;  /* 0x0000cc0004d07a11 */ /* 0x000fc600078408ff */
[----:B------:R-:W-:Y:S02]  /*1810*/  IMAD.IADD R9, R7, 0x1, R9 ;  /* 0x0000000107097824 */ /* 0x000fe400078e0209 */
[----:B------:R-:W-:Y:S01]  /*1820*/  IMAD.IADD R0, R5, 0x1, R0 ;  /* 0x0000000105007824 */ /* 0x000fe200078e0200 */
[----:B------:R-:W-:Y:S01]  /*1830*/  MOV R222, R12 ;  /* 0x0000000c00de7202 */ /* 0x000fe20000000f00 */
[----:B------:R-:W-:Y:S01]  /*1840*/  IMAD.MOV.U32 R221, RZ, RZ, R13 ;  /* 0x000000ffffdd7224 */ /* 0x000fe200078e000d */
[----:B------:R-:W-:Y:S02]  /*1850*/  LEA.HI.X R211, R6, c[0x0][0x164], R9, 0x1, P3 ;  /* 0x0000590006d37a11 */ /* 0x000fe400018f0c09 */
[----:B------:R-:W-:Y:S02]  /*1860*/  LEA.HI.X R209, R4, c[0x0][0x334], R0, 0x1, P2 ;  /* 0x0000cd0004d17a11 */ /* 0x000fe400010f0c00 */
[----:B------:R-:W-:Y:S01]  /*1870*/  IADD3 R205, R205, -0x1, RZ ;  /* 0xffffffffcdcd7810 */ /* 0x000fe20007ffe0ff */
[----:B------:R-:W-:Y:S05]  /*1880*/  @P1 BRA `(.L_x_64) ;  /* 0x0000069000001947 */ /* 0x000fea0003800000 */
[----:B---3--:R-:W-:-:S05]  /*1890*/  @P0 IADD3 R0, R239, R40, RZ ;  /* 0x00000028ef000210 */ /* 0x008fca0007ffe0ff */
        /* <DEDUP_REMOVED lines=14> */
.L_x_65:
        /* <DEDUP_REMOVED lines=15> */
.L_x_66:
        /* <DEDUP_REMOVED lines=15> */
[----:B------:R-:W-:-:S03]  /*1b60*/  MOV R5, R8 ;  /* 0x0000000800057202 */ /* 0x000fc60000000f00 */
[C---:B------:R-:W-:Y:S02]  /*1b70*/  IMAD R0, R238.reuse, c[0x0][0x3a4], R0 ;  /* 0x0000e900ee007a24 */ /* 0x040fe400078e0200 */
[----:B------:R-:W-:-:S05]  /*1b80*/  IMAD.WIDE.U32 R4, R238, c[0x0][0x3a0], R4 ;  /* 0x0000e800ee047a25 */ /* 0x000fca00078e0004 */
[----:B------:R-:W-:Y:S02]  /*1b90*/  IADD3 R0, R5, R0, RZ ;  /* 0x0000000005007210 */ /* 0x000fe40007ffe0ff */
[----:B------:R-:W-:-:S04]  /*1ba0*/  LEA R6, P0, R4, c[0x0][0x340], 0x1 ;  /* 0x0000d00004067a11 */ /* 0x000fc800078008ff */
[----:B------:R-:W-:-:S05]  /*1bb0*/  LEA.HI.X R7, R4, c[0x0][0x344], R0, 0x1, P0 ;  /* 0x0000d10004077a11 */ /* 0x000fca00000f0c00 */
[----:B------:R2:W-:Y:S04]  /*1bc0*/  STG.E.128 [R6.64], RZ ;  /* 0x000000ff06007986 */ /* 0x0005e8000c101d06 */
[----:B------:R2:W-:Y:S02]  /*1bd0*/  STG.E.128 [R6.64+0x80], RZ ;  /* 0x000080ff06007986 */ /* 0x0005e4000c101d06 */
.L_x_68:
[----:B------:R-:W-:Y:S05]  /*1be0*/  BSYNC B0 ;  /* 0x0000000000007941 */ /* 0x000fea0003800000 */
.L_x_67:
[----:B------:R-:W-:Y:S01]  /*1bf0*/  IADD3 R0, R238, 0x20, RZ ;  /* 0x00000020ee007810 */ /* 0x000fe20007ffe0ff */
[----:B------:R-:W-:Y:S03]  /*1c00*/  BSSY B0, `(.L_x_69) ;  /* 0x000000e000007945 */ /* 0x000fe60003800000 */
[----:B------:R-:W-:-:S13]  /*1c10*/  ISETP.GE.AND P0, PT, R0, R9, PT ;  /* 0x000000090000720c */ /* 0x000fda0003f06270 */
[----:B------:R-:W-:Y:S05]  /*1c20*/  @P0 BRA `(.L_x_70) ;  /* 0x000000b000000947 */ /* 0x000fea0003800000 */
[----:B------:R-:W-:-:S04]  /*1c30*/  IADD3 R0, P2, R238, 0x20, RZ ;  /* 0x00000020ee007810 */ /* 0x000fc80007f5e0ff */
[----:B------:R-:W-:-:S05]  /*1c40*/  IADD3.X R3, RZ, R25, RZ, P2, !PT ;  /* 0x00000019ff037210 */ /* 0x000fca00017fe4ff */
[----:B------:R-:W-:Y:S01]  /*1c50*/  IMAD R4, R3, c[0x0][0x3a0], RZ ;  /* 0x0000e80003047a24 */ /* 0x000fe200078e02ff */
[----:B------:R-:W-:-:S05]  /*1c60*/  MOV R3, R8 ;  /* 0x0000000800037202 */ /* 0x000fca0000000f00 */
[----:B--2---:R-:W-:-:S04]  /*1c70*/  IMAD.WIDE.U32 R6, R0, c[0x0][0x3a0], R2 ;  /* 0x0000e80000067a25 */ /* 0x004fc800078e0002 */
[----:B------:R-:W-:Y:S01]  /*1c80*/  IMAD R0, R0, c[0x0][0x3a4], R4 ;  /* 0x0000e90000007a24 */ /* 0x000fe200078e0204 */
[----:B------:R-:W-:-:S04]  /*1c90*/  LEA R2, P2, R6, c[0x0][0x340], 0x1 ;  /* 0x0000d00006027a11 */ /* 0x000fc800078408ff */
[----:B------:R-:W-:-:S04]  /*1ca0*/  IADD3 R0, R7, R0, RZ ;  /* 0x0000000007007210 */ /* 0x000fc80007ffe0ff */
[----:B------:R-:W-:-:S05]  /*1cb0*/  LEA.HI.X R3, R6, c[0x0][0x344], R0, 0x1, P2 ;  /* 0x0000d10006037a11 */ /* 0x000fca00010f0c00 */
[----:B------:R2:W-:Y:S04]  /*1cc0*/  STG.E.128 [R2.64], RZ ;  /* 0x000000ff02007986 */ /* 0x0005e8000c101d06 */
[----:B------:R2:W-:Y:S02]  /*1cd0*/  STG.E.128 [R2.64+0x80], RZ ;  /* 0x000080ff02007986 */ /* 0x0005e4000c101d06 */
.L_x_70:
[----:B------:R-:W-:Y:S05]  /*1ce0*/  BSYNC B0 ;  /* 0x0000000000007941 */ /* 0x000fea0003800000 */
.L_x_69:
[----:B--2---:R-:W-:Y:S01]  /*1cf0*/  IMAD.WIDE.U32 R2, R18, c[0x0][0x3a8], R36 ;  /* 0x0000ea0012027a25 */ /* 0x004fe200078e0024 */
        /* <DEDUP_REMOVED lines=20> */
.L_x_72:
[----:B------:R-:W-:Y:S05]  /*1e40*/  BSYNC B0 ;  /* 0x0000000000007941 */ /* 0x000fea0003800000 */
.L_x_71:
        /* <DEDUP_REMOVED lines=11> */
[----:B------:R2:W-:Y:S01]  /*1f00*/  STG.E.128 [R2.64+0x80], RZ ;  /* 0x000080ff02007986 */ /* 0x0005e2000c101d06 */
[----:B------:R-:W-:Y:S05]  /*1f10*/  BRA `(.L_x_73) ;  /* 0x0000418000007947 */ /* 0x000fea0003800000 */
.L_x_64:
[----:B---3--:R-:W2:Y:S01]  /*1f20*/  LDL R24, [R1+0x14] ;  /* 0x0000140001187983 */ /* 0x008ea20000100800 */
[----:B------:R-:W-:Y:S01]  /*1f30*/  IMAD.WIDE.U32 R4, R18, c[0x0][0x1a0], R36 ;  /* 0x0000680012047a25 */ /* 0x000fe200078e0024 */
[----:B------:R-:W-:-:S03]  /*1f40*/  IADD3 R6, R238, 0x20, RZ ;  /* 0x00000020ee067810 */ /* 0x000fc60007ffe0ff */
[----:B------:R-:W-:Y:S01]  /*1f50*/  IMAD R0, R240, -0x40, R224 ;  /* 0xffffffc0f0007824 */ /* 0x000fe200078e02e0 */
[----:B------:R-:W-:Y:S01]  /*1f60*/  IADD3 R4, P0, R23, R4, RZ ;  /* 0x0000000417047210 */ /* 0x000fe20007f1e0ff */
[----:B------:R-:W-:Y:S01]  /*1f70*/  IMAD R19, R205, -0x40, R22 ;  /* 0xffffffc0cd137824 */ /* 0x000fe200078e0216 */
[----:B------:R-:W3:Y:S01]  /*1f80*/  LDL R23, [R1+0x10] ;  /* 0x0000100001177983 */ /* 0x000ee20000100800 */
[C---:B------:R-:W-:Y:S01]  /*1f90*/  IMAD R3, R17.reuse, c[0x0][0x1a0], RZ ;  /* 0x0000680011037a24 */ /* 0x040fe200078e02ff */
[-C--:B------:R-:W-:Y:S01]  /*1fa0*/  ISETP.GE.AND P3, PT, R238, R0.reuse, PT ;  /* 0x00000000ee00720c */ /* 0x080fe20003f66270 */
[----:B------:R-:W-:Y:S01]  /*1fb0*/  IMAD.MOV.U32 R192, RZ, RZ, 0x40 ;  /* 0x00000040ffc07424 */ /* 0x000fe200078e00ff */
[----:B------:R-:W-:Y:S01]  /*1fc0*/  ISETP.GE.AND P2, PT, R6, R0, PT ;  /* 0x000000000600720c */ /* 0x000fe20003f46270 */
[----:B------:R-:W-:Y:S01]  /*1fd0*/  IMAD R3, R18, c[0x0][0x1a4], R3 ;  /* 0x0000690012037a24 */ /* 0x000fe200078e0203 */
[----:B------:R-:W-:Y:S01]  /*1fe0*/  ISETP.GE.AND P1, PT, R6, R19, PT ;  /* 0x000000130600720c */ /* 0x000fe20003f26270 */
[----:B------:R-:W-:Y:S01]  /*1ff0*/  IMAD R0, R17, c[0x0][0x198], RZ ;  /* 0x0000660011007a24 */ /* 0x000fe200078e02ff */
[----:B------:R-:W-:Y:S01]  /*2000*/  @P4 BAR.SYNC.DEFER_BLOCKING 0x0 ;  /* 0x0000000000004b1d */ /* 0x000fe20000010000 */
[----:B------:R-:W-:Y:S01]  /*2010*/  IMAD.WIDE.U32 R6, R18, c[0x0][0x198], R36 ;  /* 0x0000660012067a25 */ /* 0x000fe200078e0024 */
[----:B------:R-:W-:-:S03]  /*2020*/  IADD3.X R5, R27, R5, R3, P0, !PT ;  /* 0x000000051b057210 */ /* 0x000fc600007fe403 */
[----:B------:R-:W-:Y:S01]  /*2030*/  IMAD R0, R18, c[0x0][0x19c], R0 ;  /* 0x0000670012007a24 */ /* 0x000fe200078e0200 */
[----:B------:R-:W-:Y:S01]  /*2040*/  IADD3 R10, P0, R28, R6, RZ ;  /* 0x000000061c0a7210 */ /* 0x000fe20007f1e0ff */
[----:B------:R-:W-:-:S03]  /*2050*/  IMAD.WIDE.U32 R14, R192, c[0x0][0x190], RZ ;  /* 0x00006400c00e7a25 */ /* 0x000fc600078e00ff */
[----:B------:R-:W-:Y:S01]  /*2060*/  IADD3.X R11, R29, R7, R0, P0, !PT ;  /* 0x000000071d0b7210 */ /* 0x000fe200007fe400 */
[----:B------:R-:W-:Y:S02]  /*2070*/  IMAD R8, R21, c[0x0][0x1b8], RZ ;  /* 0x00006e0015087a24 */ /* 0x000fe400078e02ff */
[----:B------:R-:W-:Y:S01]  /*2080*/  IMAD.WIDE.U32 R4, R2, c[0x0][0x1b8], R4 ;  /* 0x00006e0002047a25 */ /* 0x000fe200078e0004 */
[----:B------:R-:W-:-:S03]  /*2090*/  @!P1 IADD3 R14, P5, R210, R14, RZ ;  /* 0x0000000ed20e9210 */ /* 0x000fc60007fbe0ff */
[----:B------:R-:W-:Y:S02]  /*20a0*/  IMAD R0, R21, c[0x0][0x1b0], RZ ;  /* 0x00006c0015007a24 */ /* 0x000fe400078e02ff */
[----:B------:R-:W-:-:S04]  /*20b0*/  IMAD.WIDE.U32 R12, R192, c[0x0][0x370], RZ ;  /* 0x0000dc00c00c7a25 */ /* 0x000fc800078e00ff */
[----:B------:R-:W-:Y:S02]  /*20c0*/  IMAD R3, R192, c[0x0][0x194], RZ ;  /* 0x00006500c0037a24 */ /* 0x000fe400078e02ff */
[C---:B------:R-:W-:Y:S02]  /*20d0*/  IMAD R8, R2.reuse, c[0x0][0x1bc], R8 ;  /* 0x00006f0002087a24 */ /* 0x040fe400078e0208 */
[C---:B------:R-:W-:Y:S02]  /*20e0*/  IMAD R21, R2.reuse, c[0x0][0x1b4], R0 ;  /* 0x00006d0002157a24 */ /* 0x040fe400078e0200 */
[----:B------:R-:W-:Y:S01]  /*20f0*/  IMAD.WIDE.U32 R10, R2, c[0x0][0x1b0], R10 ;  /* 0x00006c00020a7a25 */ /* 0x000fe200078e000a */
[----:B------:R-:W-:Y:S02]  /*2100*/  @!P3 MOV R2, R4 ;  /* 0x000000040002b202 */ /* 0x000fe40000000f00 */
[----:B------:R-:W-:Y:S01]  /*2110*/  @!P1 IADD3 R12, P6, R208, R12, RZ ;  /* 0x0000000cd00c9210 */ /* 0x000fe20007fde0ff */
[----:B------:R-:W-:Y:S01]  /*2120*/  IMAD R6, R192, c[0x0][0x374], RZ ;  /* 0x0000dd00c0067a24 */ /* 0x000fe200078e02ff */
[----:B------:R-:W-:Y:S01]  /*2130*/  @!P1 IADD3.X R15, R211, R15, R3, P5, !PT ;  /* 0x0000000fd30f9210 */ /* 0x000fe20002ffe403 */
[----:B------:R-:W-:Y:S01]  /*2140*/  @!P2 IMAD.MOV.U32 R16, RZ, RZ, R4 ;  /* 0x000000ffff10a224 */ /* 0x000fe200078e0004 */
[----:B------:R-:W-:Y:S01]  /*2150*/  LEA.HI R0, R205, R205, RZ, 0x1 ;  /* 0x000000cdcd007211 */ /* 0x000fe200078f08ff */
[----:B------:R-:W-:-:S02]  /*2160*/  @!P3 IMAD R4, R25, c[0x0][0x1a0], RZ ;  /* 0x000068001904ba24 */ /* 0x000fc400078e02ff */
[----:B------:R-:W-:Y:S01]  /*2170*/  IMAD.IADD R3, R5, 0x1, R8 ;  /* 0x0000000105037824 */ /* 0x000fe200078e0208 */
[----:B------:R-:W-:Y:S01]  /*2180*/  @!P1 IADD3.X R13, R209, R13, R6, P6, !PT ;  /* 0x0000000dd10d9210 */ /* 0x000fe200037fe406 */
[----:B------:R-:W-:Y:S01]  /*2190*/  @!P3 IMAD R9, R238, c[0x0][0x1a4], R4 ;  /* 0x00006900ee09ba24 */ /* 0x000fe200078e0204 */
[----:B------:R-:W-:Y:S01]  /*21a0*/  LOP3.LUT R8, R0, 0xfffffffe, RZ, 0xc0, !PT ;  /* 0xfffffffe00087812 */ /* 0x000fe200078ec0ff */
[C---:B------:R-:W-:Y:S01]  /*21b0*/  @!P3 IMAD.WIDE.U32 R4, R238.reuse, c[0x0][0x1a0], R2 ;  /* 0x00006800ee04ba25 */ /* 0x040fe200078e0002 */
[----:B------:R-:W-:-:S03]  /*21c0*/  @!P2 IADD3 R6, P5, R238, 0x20, RZ ;  /* 0x00000020ee06a810 */ /* 0x000fc60007fbe0ff */
[----:B------:R-:W-:Y:S01]  /*21d0*/  IMAD.IADD R20, R205, 0x1, -R8 ;  /* 0x00000001cd147824 */ /* 0x000fe200078e0a08 */
[----:B------:R-:W-:Y:S01]  /*21e0*/  @!P2 IADD3.X R7, RZ, R25, RZ, P5, !PT ;  /* 0x00000019ff07a210 */ /* 0x000fe20002ffe4ff */
[----:B------:R-:W-:Y:S01]  /*21f0*/  @!P3 IMAD.IADD R9, R5, 0x1, R9 ;  /* 0x000000010509b824 */ /* 0x000fe200078e0209 */
[----:B------:R-:W-:-:S04]  /*2200*/  @!P3 LEA R8, P5, R4, c[0x0][0x170], 0x1 ;  /* 0x00005c000408ba11 */ /* 0x000fc800078a08ff */
[----:B------:R-:W-:Y:S01]  /*2210*/  @!P3 LEA.HI.X R9, R4, c[0x0][0x174], R9, 0x1, P5 ;  /* 0x00005d000409ba11 */ /* 0x000fe200028f0c09 */
[----:B------:R4:W-:Y:S04]  /*2220*/  @P3 STS.128 [R213+0x10000], RZ ;  /* 0x010000ffd5003388 */ /* 0x0009e80000000c00 */
[----:B------:R4:W-:Y:S04]  /*2230*/  @P3 STS.128 [R213+0x12000], RZ ;  /* 0x012000ffd5003388 */ /* 0x0009e80000000c00 */
[----:B------:R-:W-:Y:S01]  /*2240*/  @!PT LDS RZ, [RZ] ;  /* 0x00000000fffff984 */ /* 0x000fe20000000800 */
[----:B------:R-:W-:Y:S01]  /*2250*/  @!PT LDS RZ, [RZ] ;  /* 0x00000000fffff984 */ /* 0x000fe20000000800 */
[----:B------:R-:W-:Y:S01]  /*2260*/  @!PT LDS RZ, [RZ] ;  /* 0x00000000fffff984 */ /* 0x000fe20000000800 */
[----:B------:R1:W-:Y:S04]  /*2270*/  @!P3 LDGSTS.E.BYPASS.LTC128B.128 [R213+0x10000], [R8.64] ;  /* 0x1000000008d5bfae */ /* 0x0003e8000b901d46 */
[----:B------:R1:W-:Y:S04]  /*2280*/  @!P3 LDGSTS.E.BYPASS.LTC128B.128 [R213+0x12000], [R8.64+0x80] ;  /* 0x1200008008d5bfae */ /* 0x0003e8000b901d46 */
[----:B-1----:R-:W3:Y:S01]  /*2290*/  LDL R8, [R1+0x1c] ;  /* 0x00001c0001087983 */ /* 0x002ee20000100800 */
[----:B------:R-:W-:Y:S01]  /*22a0*/  @!P2 IMAD R7, R7, c[0x0][0x1a0], RZ ;  /* 0x000068000707aa24 */ /* 0x000fe200078e02ff */
[----:B------:R-:W-:Y:S01]  /*22b0*/  @!P2 IADD3 R0, P0, R238, 0x20, RZ ;  /* 0x00000020ee00a810 */ /* 0x000fe20007f1e0ff */
[----:B------:R-:W-:Y:S01]  /*22c0*/  @!P2 IMAD.MOV.U32 R17, RZ, RZ, R3 ;  /* 0x000000ffff11a224 */ /* 0x000fe200078e0003 */
[----:B------:R-:W-:Y:S01]  /*22d0*/  IADD3 R3, R11, R21, RZ ;  /* 0x000000150b037210 */ /* 0x000fe20007ffe0ff */
[----:B------:R-:W-:-:S02]  /*22e0*/  @!P2 IMAD R11, R6, c[0x0][0x1a4], R7 ;  /* 0x00006900060baa24 */ /* 0x000fc400078e0207 */
[----:B------:R-:W-:-:S04]  /*22f0*/  @!P2 IMAD.WIDE.U32 R6, R6, c[0x0][0x1a0], R16 ;  /* 0x000068000606aa25 */ /* 0x000fc800078e0010 */
[----:B------:R-:W-:Y:S01]  /*2300*/  @!P2 IMAD.X R2, RZ, RZ, R25, P0 ;  /* 0x000000ffff02a224 */ /* 0x000fe200000e0619 */
[----:B------:R-:W-:Y:S01]  /*2310*/  @!P2 IADD3 R7, R7, R11, RZ ;  /* 0x0000000b0707a210 */ /* 0x000fe20007ffe0ff */
[----:B------:R-:W-:Y:S01]  /*2320*/  @!P2 IMAD.MOV.U32 R11, RZ, RZ, R3 ;  /* 0x000000ffff0ba224 */ /* 0x000fe200078e0003 */
[----:B------:R-:W-:Y:S01]  /*2330*/  ISETP.GE.AND P4, PT, R238, R19, PT ;  /* 0x00000013ee00720c */ /* 0x000fe20003f86270 */
[----:B------:R-:W-:Y:S01]  /*2340*/  @!P2 IMAD R5, R2, c[0x0][0x198], RZ ;  /* 0x000066000205aa24 */ /* 0x000fe200078e02ff */
[----:B------:R-:W-:Y:S01]  /*2350*/  @!P2 LEA R4, P5, R6, c[0x0][0x170], 0x1 ;  /* 0x00005c000604aa11 */ /* 0x000fe200078a08ff */
[--C-:B------:R-:W-:Y:S01]  /*2360*/  @!P3 IMAD.MOV.U32 R2, RZ, RZ, R10.reuse ;  /* 0x000000ffff02b224 */ /* 0x100fe200078e000a */
[----:B------:R-:W-:Y:S01]  /*2370*/  ISETP.NE.AND P0, PT, R20, 0x1, PT ;  /* 0x000000011400780c */ /* 0x000fe20003f05270 */
[----:B------:R-:W-:Y:S01]  /*2380*/  @!P2 IMAD R16, R0, c[0x0][0x19c], R5 ;  /* 0x000067000010aa24 */ /* 0x000fe200078e0205 */
[----:B------:R-:W-:Y:S01]  /*2390*/  @!P2 LEA.HI.X R5, R6, c[0x0][0x174], R7, 0x1, P5 ;  /* 0x00005d000605aa11 */ /* 0x000fe200028f0c07 */
[----:B------:R-:W-:Y:S01]  /*23a0*/  @!P2 IMAD.WIDE.U32 R10, R0, c[0x0][0x198], R10 ;  /* 0x00006600000aaa25 */ /* 0x000fe200078e000a */
[----:B------:R4:W-:Y:S03]  /*23b0*/  @P2 STS.128 [R213+0x11000], RZ ;  /* 0x011000ffd5002388 */ /* 0x0009e60000000c00 */
[----:B------:R-:W-:Y:S01]  /*23c0*/  @!P3 IMAD R6, R25, c[0x0][0x198], RZ ;  /* 0x000066001906ba24 */ /* 0x000fe200078e02ff */
[----:B------:R4:W-:Y:S01]  /*23d0*/  @P2 STS.128 [R213+0x13000], RZ ;  /* 0x013000ffd5002388 */ /* 0x0009e20000000c00 */
[----:B------:R-:W-:-:S03]  /*23e0*/  @!P3 IMAD.WIDE.U32 R2, R238, c[0x0][0x198], R2 ;  /* 0x00006600ee02ba25 */ /* 0x000fc600078e0002 */
[----:B------:R-:W-:Y:S01]  /*23f0*/  @!PT LDS RZ, [RZ] ;  /* 0x00000000fffff984 */ /* 0x000fe20000000800 */
[----:B------:R-:W-:Y:S01]  /*2400*/  @!PT LDS RZ, [RZ] ;  /* 0x00000000fffff984 */ /* 0x000fe20000000800 */
[----:B------:R-:W-:Y:S01]  /*2410*/  @!PT LDS RZ, [RZ] ;  /* 0x00000000fffff984 */ /* 0x000fe20000000800 */
[----:B------:R1:W-:Y:S01]  /*2420*/  @!P2 LDGSTS.E.BYPASS.LTC128B.128 [R213+0x11000], [R4.64] ;  /* 0x1100000004d5afae */ /* 0x0003e2000b901d46 */
[----:B------:R-:W-:-:S03]  /*2430*/  @!P3 IMAD R6, R238, c[0x0][0x19c], R6 ;  /* 0x00006700ee06ba24 */ /* 0x000fc600078e0206 */
[----:B------:R1:W-:Y:S04]  /*2440*/  @!P2 LDGSTS.E.BYPASS.LTC128B.128 [R213+0x13000], [R4.64+0x80] ;  /* 0x1300008004d5afae */ /* 0x0003e8000b901d46 */
[----:B------:R-:W0:Y:S04]  /*2450*/  LDGDEPBAR ;  /* 0x00000000000079af */ /* 0x000e280000000000 */
[----:B------:R4:W-:Y:S04]  /*2460*/  @P4 STS.128 [R213+0x8000], RZ ;  /* 0x008000ffd5004388 */ /* 0x0009e80000000c00 */
[----:B------:R4:W-:Y:S04]  /*2470*/  @P4 STS.128 [R213+0xa000], RZ ;  /* 0x00a000ffd5004388 */ /* 0x0009e80000000c00 */
[----:B------:R-:W-:Y:S01]  /*2480*/  @!PT LDS RZ, [RZ] ;  /* 0x00000000fffff984 */ /* 0x000fe20000000800 */
[----:B------:R-:W-:Y:S01]  /*2490*/  @!PT LDS RZ, [RZ] ;  /* 0x00000000fffff984 */ /* 0x000fe20000000800 */
[----:B------:R-:W-:Y:S01]  /*24a0*/  @!PT LDS RZ, [RZ] ;  /* 0x00000000fffff984 */ /* 0x000fe20000000800 */
[----:B------:R4:W-:Y:S01]  /*24b0*/  @!P4 LDGSTS.E.BYPASS.LTC128B.128 [R213+0x8000], [R208.64] ;  /* 0x08000000d0d5cfae */ /* 0x0009e2000b901d46 */
[----:B------:R-:W-:-:S03]  /*24c0*/  @!P3 IADD3 R3, R3, R6, RZ ;  /* 0x000000060303b210 */ /* 0x000fc60007ffe0ff */
[----:B------:R4:W-:Y:S01]  /*24d0*/  @!P4 LDGSTS.E.BYPASS.LTC128B.128 [R213+0xa000], [R208.64+0x80] ;  /* 0x0a000080d0d5cfae */ /* 0x0009e2000b901d46 */
[----:B------:R-:W-:-:S03]  /*24e0*/  @!P3 LEA R6, P5, R2, c[0x0][0x168], 0x1 ;  /* 0x00005a000206ba11 */ /* 0x000fc600078a08ff */
[----:B------:R4:W-:Y:S04]  /*24f0*/  @P1 STS.128 [R213+0x9000], RZ ;  /* 0x009000ffd5001388 */ /* 0x0009e80000000c00 */
[----:B------:R4:W-:Y:S04]  /*2500*/  @P1 STS.128 [R213+0xb000], RZ ;  /* 0x00b000ffd5001388 */ /* 0x0009e80000000c00 */
[----:B------:R-:W-:Y:S01]  /*2510*/  @!PT LDS RZ, [RZ] ;  /* 0x00000000fffff984 */ /* 0x000fe20000000800 */
[----:B------:R-:W-:Y:S01]  /*2520*/  @!PT LDS RZ, [RZ] ;  /* 0x00000000fffff984 */ /* 0x000fe20000000800 */
[----:B------:R-:W-:Y:S01]  /*2530*/  @!PT LDS RZ, [RZ] ;  /* 0x00000000fffff984 */ /* 0x000fe20000000800 */
[----:B------:R4:W-:Y:S01]  /*2540*/  @!P1 LDGSTS.E.BYPASS.LTC128B.128 [R213+0x9000], [R12.64] ;  /* 0x090000000cd59fae */ /* 0x0009e2000b901d46 */
[----:B-1----:R-:W-:-:S03]  /*2550*/  @!P2 IMAD.IADD R5, R11, 0x1, R16 ;  /* 0x000000010b05a824 */ /* 0x002fc600078e0210 */
[----:B------:R4:W-:Y:S01]  /*2560*/  @!P1 LDGSTS.E.BYPASS.LTC128B.128 [R213+0xb000], [R12.64+0x80] ;  /* 0x0b0000800cd59fae */ /* 0x0009e2000b901d46 */
[----:B------:R-:W-:Y:S01]  /*2570*/  @!P3 LEA.HI.X R7, R2, c[0x0][0x16c], R3, 0x1, P5 ;  /* 0x00005b000207ba11 */ /* 0x000fe200028f0c03 */
[----:B------:R-:W-:Y:S01]  /*2580*/  IMAD.MOV.U32 R216, RZ, RZ, 0x7f800000 ;  /* 0x7f800000ffd87424 */ /* 0x000fe200078e00ff */
[----:B------:R-:W-:Y:S02]  /*2590*/  MOV R215, 0x7f800000 ;  /* 0x7f80000000d77802 */ /* 0x000fe40000000f00 */
[----:B------:R-:W-:Y:S01]  /*25a0*/  MOV R201, 0x20 ;  /* 0x0000002000c97802 */ /* 0x000fe20000000f00 */
[----:B------:R-:W-:Y:S01]  /*25b0*/  IMAD.SHL.U32 R193, R204, 0x2, RZ ;  /* 0x00000002ccc17824 */ /* 0x000fe200078e00ff */
[----:B------:R-:W-:Y:S02]  /*25c0*/  IADD3 R241, R22, 0x40, R18 ;  /* 0x0000004016f17810 */ /* 0x000fe40007ffe012 */
[----:B--2---:R-:W-:-:S04]  /*25d0*/  IADD3 R0, R24, 0x2000, RZ ;  /* 0x0000200018007810 */ /* 0x004fc80007ffe0ff */
[----:B------:R-:W-:-:S05]  /*25e0*/  SEL R0, R0, R24, !P0 ;  /* 0x0000001800007207 */ /* 0x000fca0004000000 */
[----:B------:R-:W-:-:S05]  /*25f0*/  IMAD.SHL.U32 R212, R0, 0x2, RZ ;  /* 0x0000000200d47824 */ /* 0x000fca00078e00ff */
[----:B------:R4:W-:Y:S04]  /*2600*/  @P4 STS [R212], RZ ;  /* 0x000000ffd4004388 */ /* 0x0009e80000000800 */
[----:B------:R4:W-:Y:S04]  /*2610*/  @P4 STS [R212+0x4], RZ ;  /* 0x000004ffd4004388 */ /* 0x0009e80000000800 */
[----:B------:R4:W-:Y:S04]  /*2620*/  @P4 STS [R212+0x8], RZ ;  /* 0x000008ffd4004388 */ /* 0x0009e80000000800 */
[----:B------:R4:W-:Y:S04]  /*2630*/  @P4 STS [R212+0xc], RZ ;  /* 0x00000cffd4004388 */ /* 0x0009e80000000800 */
[----:B------:R4:W-:Y:S04]  /*2640*/  @P4 STS [R212+0x2000], RZ ;  /* 0x002000ffd4004388 */ /* 0x0009e80000000800 */
[----:B------:R4:W-:Y:S04]  /*2650*/  @P4 STS [R212+0x2004], RZ ;  /* 0x002004ffd4004388 */ /* 0x0009e80000000800 */
[----:B------:R4:W-:Y:S04]  /*2660*/  @P4 STS [R212+0x2008], RZ ;  /* 0x002008ffd4004388 */ /* 0x0009e80000000800 */
[----:B------:R4:W-:Y:S04]  /*2670*/  @P4 STS [R212+0x200c], RZ ;  /* 0x00200cffd4004388 */ /* 0x0009e80000000800 */
[----:B------:R-:W-:Y:S01]  /*2680*/  @!PT LDS RZ, [RZ] ;  /* 0x00000000fffff984 */ /* 0x000fe20000000800 */
[----:B------:R-:W-:Y:S01]  /*2690*/  @!PT LDS RZ, [RZ] ;  /* 0x00000000fffff984 */ /* 0x000fe20000000800 */
[----:B------:R-:W-:Y:S01]  /*26a0*/  @!PT LDS RZ, [RZ] ;  /* 0x00000000fffff984 */ /* 0x000fe20000000800 */
[----:B------:R4:W-:Y:S04]  /*26b0*/  @!P4 LDGSTS.E.BYPASS.LTC128B.128 [R212], [R210.64] ;  /* 0x00000000d2d4cfae */ /* 0x0009e8000b901d46 */
[----:B------:R4:W-:Y:S01]  /*26c0*/  @!P4 LDGSTS.E.BYPASS.LTC128B.128 [R212+0x2000], [R210.64+0x80] ;  /* 0x02000080d2d4cfae */ /* 0x0009e2000b901d46 */
[----:B------:R-:W-:-:S03]  /*26d0*/  @!P2 LEA R4, P4, R10, c[0x0][0x168], 0x1 ;  /* 0x00005a000a04aa11 */ /* 0x000fc600078808ff */
[----:B------:R4:W-:Y:S01]  /*26e0*/  @P1 STS [R212+0x1000], RZ ;  /* 0x001000ffd4001388 */ /* 0x0009e20000000800 */
[----:B------:R-:W-:-:S03]  /*26f0*/  @!P2 LEA.HI.X R5, R10, c[0x0][0x16c], R5, 0x1, P4 ;  /* 0x00005b000a05aa11 */ /* 0x000fc600020f0c05 */
        /* <DEDUP_REMOVED lines=11> */
[----:B------:R4:W-:Y:S04]  /*27b0*/  @!P1 LDGSTS.E.BYPASS.LTC128B.128 [R212+0x3000], [R14.64+0x80] ;  /* 0x030000800ed49fae */ /* 0x0009e8000b901d46 */
[----:B------:R4:W-:Y:S04]  /*27c0*/  @P3 STS.128 [R213+0xc000], RZ ;  /* 0x00c000ffd5003388 */ /* 0x0009e80000000c00 */
[----:B------:R4:W-:Y:S04]  /*27d0*/  @P3 STS.128 [R213+0xe000], RZ ;  /* 0x00e000ffd5003388 */ /* 0x0009e80000000c00 */
        /* <DEDUP_REMOVED lines=12> */
[----:B------:R-:W0:Y:S01]  /*28a0*/  LDGDEPBAR ;  /* 0x00000000000079af */ /* 0x000e220000000000 */
[C---:B---3--:R-:W-:Y:S01]  /*28b0*/  IADD3 R0, R23.reuse, 0x8, RZ ;  /* 0x0000000817007810 */ /* 0x048fe20007ffe0ff */
[C---:B------:R-:W-:Y:S01]  /*28c0*/  IMAD.SHL.U32 R233, R23.reuse, 0x4, RZ ;  /* 0x0000000417e97824 */ /* 0x040fe200078e00ff */
[----:B------:R-:W-:-:S02]  /*28d0*/  ISETP.GE.AND P5, PT, R23, R19, PT ;  /* 0x000000131700720c */ /* 0x000fc40003fa6270 */
[----:B------:R-:W-:Y:S02]  /*28e0*/  ISETP.GE.AND P6, PT, R0, R19, PT ;  /* 0x000000130000720c */ /* 0x000fe40003fc6270 */
[----:B------:R-:W-:Y:S02]  /*28f0*/  SHF.R.S32.HI R0, RZ, 0x1f, R23 ;  /* 0x0000001fff007819 */ /* 0x000fe40000011417 */
[----:B------:R-:W-:Y:S02]  /*2900*/  IADD3 R2, P1, R233, R225, RZ ;  /* 0x000000e1e9027210 */ /* 0x000fe40007f3e0ff */
[----:B------:R-:W-:-:S05]  /*2910*/  SHF.L.U64.HI R232, R23, 0x2, R0 ;  /* 0x0000000217e87819 */ /* 0x000fca0000010200 */
[----:B------:R-:W-:-:S05]  /*2920*/  IMAD.X R3, R232, 0x1, R223, P1 ;  /* 0x00000001e8037824 */ /* 0x000fca00008e06df */
[----:B------:R2:W5:Y:S01]  /*2930*/  @!P5 LDG.E R215, [R2.64] ;  /* 0x0000000602d7d981 */ /* 0x000562000c1e1900 */
[----:B------:R-:W-:-:S04]  /*2940*/  DEPBAR.LE SB0, 0x1 ;  /* 0x000080400000791a */ /* 0x000fc80000000000 */
[----:B------:R2:W5:Y:S04]  /*2950*/  @!P6 LDG.E R216, [R2.64+0x20] ;  /* 0x0000200602d8e981 */ /* 0x000568000c1e1900 */
[----:B------:R-:W-:Y:S01]  /*2960*/  BAR.SYNC.DEFER_BLOCKING 0x0 ;  /* 0x0000000000007b1d */ /* 0x000fe20000010000 */
[----:B------:R-:W-:-:S04]  /*2970*/  IADD3 R0, R23, 0x1, RZ ;  /* 0x0000000117007810 */ /* 0x000fc80007ffe0ff */
[----:B------:R-:W-:Y:S02]  /*2980*/  IADD3 R243, R224, R0, -R22 ;  /* 0x00000000e0f37210 */ /* 0x000fe40007ffe816 */
[----:B------:R-:W-:-:S04]  /*2990*/  IADD3 R0, R202, 0x2000, RZ ;  /* 0x00002000ca007810 */ /* 0x000fc80007ffe0ff */
[----:B------:R-:W-:-:S04]  /*29a0*/  SEL R0, R0, R202, !P0 ;  /* 0x000000ca00007207 */ /* 0x000fc80004000000 */
[----:B------:R-:W-:Y:S01]  /*29b0*/  SHF.L.U32 R184, R0, 0x1, RZ ;  /* 0x0000000100b87819 */ /* 0x000fe200000006ff */
[----:B------:R-:W-:Y:S01]  /*29c0*/  IMAD.MOV.U32 R0, RZ, RZ, c[0x0][0x22c] ;  /* 0x00008b00ff007624 */ /* 0x000fe200078e00ff */
[----:B------:R4:W3:Y:S04]  /*29d0*/  LDSM.16.M88.4 R104, [R188+0x10000] ;  /* 0x01000000bc68783b */ /* 0x0008e80000000200 */
[----:B------:R4:W1:Y:S04]  /*29e0*/  LDSM.16.M88.4 R108, [R188+0x10800] ;  /* 0x01080000bc6c783b */ /* 0x0008680000000200 */
        /* <DEDUP_REMOVED lines=8> */
[----:B------:R4:W3:Y:S04]  /*2a70*/  LDSM.16.M88.4 R144, [R189+0x12000] ;  /* 0x01200000bd90783b */ /* 0x0008e80000000200 */
[----:B------:R4:W3:Y:S04]  /*2a80*/  LDSM.16.M88.4 R148, [R189+0x12800] ;  /* 0x01280000bd94783b */ /* 0x0008e80000000200 */
[----:B------:R4:W3:Y:S04]  /*2a90*/  LDSM.16.M88.4 R152, [R190+0x12000] ;  /* 0x01200000be98783b */ /* 0x0008e80000000200 */
[----:B------:R4:W3:Y:S04]  /*2aa0*/  LDSM.16.M88.4 R156, [R190+0x12800] ;  /* 0x01280000be9c783b */ /* 0x0008e80000000200 */
[----:B------:R4:W3:Y:S04]  /*2ab0*/  LDSM.16.M88.4 R160, [R203+0x12000] ;  /* 0x01200000cba0783b */ /* 0x0008e80000000200 */
[----:B------:R4:W3:Y:S01]  /*2ac0*/  LDSM.16.M88.4 R164, [R203+0x12800] ;  /* 0x01280000cba4783b */ /* 0x0008e20000000200 */
[----:B------:R-:W-:-:S04]  /*2ad0*/  IMAD R0, R0, c[0x0][0x1c0], RZ ;  /* 0x0000700000007a24 */ /* 0x000fc800078e02ff */
[----:B------:R-:W-:Y:S01]  /*2ae0*/  IMAD.SHL.U32 R244, R0, 0x10, RZ ;  /* 0x0000001000f47824 */ /* 0x000fe200078e00ff */
[----:B--2---:R-:W-:Y:S02]  /*2af0*/  IADD3 R2, R204, 0x2000, RZ ;  /* 0x00002000cc027810 */ /* 0x004fe40007ffe0ff */
[----:B------:R-:W-:Y:S02]  /*2b00*/  SHF.L.U32 R214, R0, 0x3, RZ ;  /* 0x0000000300d67819 */ /* 0x000fe400000006ff */
[C---:B------:R-:W-:Y:S02]  /*2b10*/  IADD3 R250, R244.reuse, 0x20, RZ ;  /* 0x00000020f4fa7810 */ /* 0x040fe40007ffe0ff */
[C---:B------:R-:W-:Y:S02]  /*2b20*/  IADD3 R249, R244.reuse, 0x40, RZ ;  /* 0x00000040f4f97810 */ /* 0x040fe40007ffe0ff */
[----:B------:R-:W-:Y:S01]  /*2b30*/  IADD3 R248, R244, 0x60, RZ ;  /* 0x00000060f4f87810 */ /* 0x000fe20007ffe0ff */
[----:B------:R-:W-:Y:S01]  /*2b40*/  IMAD.IADD R247, R214, 0x1, R250 ;  /* 0x00000001d6f77824 */ /* 0x000fe200078e02fa */
[----:B------:R-:W-:Y:S01]  /*2b50*/  SEL R2, R2, R204, !P0 ;  /* 0x000000cc02027207 */ /* 0x000fe20004000000 */
[C---:B------:R-:W-:Y:S01]  /*2b60*/  IMAD.IADD R246, R214.reuse, 0x1, R249 ;  /* 0x00000001d6f67824 */ /* 0x040fe200078e02f9 */
[C---:B------:R-:W-:Y:S01]  /*2b70*/  IADD3 R245, R214.reuse, R248, RZ ;  /* 0x000000f8d6f57210 */ /* 0x040fe20007ffe0ff */
[----:B-1----:R-:W-:Y:S01]  /*2b80*/  IMAD.IADD R4, R214, 0x1, R247 ;  /* 0x00000001d6047824 */ /* 0x002fe200078e02f7 */
[----:B------:R-:W-:Y:S01]  /*2b90*/  R2P PR, R8, 0x6 ;  /* 0x0000000608007804 */ /* 0x000fe20000000000 */
[----:B------:R-:W-:Y:S01]  /*2ba0*/  IMAD.SHL.U32 R187, R2, 0x2, RZ ;  /* 0x0000000202bb7824 */ /* 0x000fe200078e00ff */
[C---:B------:R-:W-:Y:S01]  /*2bb0*/  IADD3 R2, R214.reuse, R245, RZ ;  /* 0x000000f5d6027210 */ /* 0x040fe20007ffe0ff */
[----:B------:R-:W-:-:S02]  /*2bc0*/  IMAD.IADD R3, R214, 0x1, R246 ;  /* 0x00000001d6037824 */ /* 0x000fc400078e02f6 */
[----:B------:R-:W-:Y:S01]  /*2bd0*/  SEL R201, R201, 0xffffffe0, !P1 ;  /* 0xffffffe0c9c97807 */ /* 0x000fe20004800000 */
[C---:B------:R-:W-:Y:S01]  /*2be0*/  IMAD.IADD R231, R214.reuse, 0x1, R4 ;  /* 0x00000001d6e77824 */ /* 0x040fe200078e0204 */
[C---:B------:R-:W-:Y:S01]  /*2bf0*/  IADD3 R227, R214.reuse, R2, RZ ;  /* 0x00000002d6e37210 */ /* 0x040fe20007ffe0ff */
[----:B------:R-:W-:Y:S01]  /*2c00*/  IMAD.IADD R229, R214, 0x1, R3 ;  /* 0x00000001d6e57824 */ /* 0x000fe200078e0203 */
[----:B------:R-:W-:Y:S01]  /*2c10*/  SEL R192, R192, 0xffffffc0, !P2 ;  /* 0xffffffc0c0c07807 */ /* 0x000fe20005000000 */
[----:B------:R-:W-:Y:S01]  /*2c20*/  IMAD.IADD R230, R214, 0x1, R231 ;  /* 0x00000001d6e67824 */ /* 0x000fe200078e02e7 */
[----:B------:R-:W-:Y:S01]  /*2c30*/  IADD3 R196, R194, R201, RZ ;  /* 0x000000c9c2c47210 */ /* 0x000fe20007ffe0ff */
[----:B------:R-:W-:Y:S01]  /*2c40*/  IMAD.IADD R195, R201, 0x1, R193 ;  /* 0x00000001c9c37824 */ /* 0x000fe200078e02c1 */
[C---:B------:R-:W-:Y:S01]  /*2c50*/  IADD3 R226, R214.reuse, R227, RZ ;  /* 0x000000e3d6e27210 */ /* 0x040fe20007ffe0ff */
[----:B------:R-:W-:Y:S01]  /*2c60*/  IMAD.IADD R228, R214, 0x1, R229 ;  /* 0x00000001d6e47824 */ /* 0x000fe200078e02e5 */
[----:B------:R-:W-:Y:S01]  /*2c70*/  IADD3 R242, R18, 0x40, RZ ;  /* 0x0000004012f27810 */ /* 0x000fe20007ffe0ff */
        /* <DEDUP_REMOVED lines=32> */
[----:B------:R-:W-:Y:S01]  /*2e80*/  IMAD.IADD R241, R241, 0x1, -R224 ;  /* 0x00000001f1f17824 */ /* 0x000fe200078e0ae0 */
[----:B------:R-:W-:Y:S01]  /*2e90*/  IADD3 R198, R192, R193, RZ ;  /* 0x000000c1c0c67210 */ /* 0x000fe20007ffe0ff */
[----:B------:R-:W-:Y:S01]  /*2ea0*/  IMAD.IADD R199, R194, 0x1, R192 ;  /* 0x00000001c2c77824 */ /* 0x000fe200078e02c0 */
[----:B------:R-:W-:Y:S01]  /*2eb0*/  IADD3 R236, R214, R230, RZ ;  /* 0x000000e6d6ec7210 */ /* 0x000fe20007ffe0ff */
[----:B------:R-:W-:Y:S01]  /*2ec0*/  IMAD.IADD R200, R192, 0x1, R196 ;  /* 0x00000001c0c87824 */ /* 0x000fe200078e02c4 */
[----:B------:R-:W-:Y:S01]  /*2ed0*/  IADD3 R234, R214, R226, RZ ;  /* 0x000000e2d6ea7210 */ /* 0x000fe20007ffe0ff */
[----:B------:R-:W-:-:S02]  /*2ee0*/  IMAD.IADD R197, R192, 0x1, R195 ;  /* 0x00000001c0c57824 */ /* 0x000fc400078e02c3 */
[----:B---34-:R-:W-:Y:S02]  /*2ef0*/  IMAD.IADD R235, R214, 0x1, R228 ;  /* 0x00000001d6eb7824 */ /* 0x018fe400078e02e4 */
.L_x_76:
[----:B------:R-:W0:Y:S01]  /*2f00*/  LDGDEPBAR ;  /* 0x00000000000079af */ /* 0x000e220000000000 */
[----:B------:R-:W-:Y:S01]  /*2f10*/  IMAD.IADD R0, R187, 0x1, R201 ;  /* 0x00000001bb007824 */ /* 0x000fe200078e02c9 */
[----:B-----5:R-:W-:Y:S01]  /*2f20*/  FSETP.NEU.FTZ.AND P0, PT, R215, -INF , PT ;  /* 0xff800000d700780b */ /* 0x020fe20003f1d000 */
[--C-:B------:R-:W-:Y:S01]  /*2f30*/  IMAD.IADD R3, R187, 0x1, R192.reuse ;  /* 0x00000001bb037824 */ /* 0x100fe200078e02c0 */
[C---:B------:R-:W-:Y:S01]  /*2f40*/  ISETP.GT.AND P4, PT, R205.reuse, R237, PT ;  /* 0x000000edcd00720c */ /* 0x040fe20003f84270 */
[----:B------:R-:W-:Y:S02]  /*2f50*/  IMAD.IADD R2, R0, 0x1, R192 ;  /* 0x0000000100027824 */ /* 0x000fe400078e02c0 */
[----:B------:R-:W-:Y:S01]  /*2f60*/  IMAD.MOV.U32 R170, RZ, RZ, c[0x0][0x22c] ;  /* 0x00008b00ffaa7624 */ /* 0x000fe200078e00ff */
[----:B------:R-:W2:Y:S03]  /*2f70*/  LDL R168, [R1] ;  /* 0x0000000001a87983 */ /* 0x000ea60000100800 */
[----:B------:R-:W-:Y:S04]  /*2f80*/  IMAD R170, R170, c[0x0][0x1c0], RZ ;  /* 0x00007000aaaa7a24 */ /* 0x000fe800078e02ff */
[----:B------:R-:W-:Y:S01]  /*2f90*/  IMAD.U32 R170, R170, -0x40, RZ ;  /* 0xffffffc0aaaa7824 */ /* 0x000fe200078e00ff */
[----:B------:R-:W-:Y:S04]  /*2fa0*/  DEPBAR.LE SB0, 0x0 ;  /* 0x000080000000791a */ /* 0x000fe80000000000 */
[----:B------:R-:W-:Y:S08]  /*2fb0*/  BAR.SYNC.DEFER_BLOCKING 0x0 ;  /* 0x0000000000007b1d */ /* 0x000ff00000010000 */
[----:B------:R-:W-:Y:S08]  /*2fc0*/  LDSM.16.M88.4 R16, [R187] ;  /* 0x00000000bb10783b */ /* 0x000ff00000000200 */
[----:B------:R-:W1:Y:S08]  /*2fd0*/  LDSM.16.M88.4 R8, [R188+0xc000] ;  /* 0x00c00000bc08783b */ /* 0x000e700000000200 */
[----:B------:R-:W3:Y:S08]  /*2fe0*/  LDSM.16.M88.4 R52, [R188+0xc800] ;  /* 0x00c80000bc34783b */ /* 0x000ef00000000200 */
[----:B------:R-:W-:Y:S08]  /*2ff0*/  LDSM.16.M88.4 R56, [R0] ;  /* 0x000000000038783b */ /* 0x000ff00000000200 */
[----:B------:R-:W4:Y:S08]  /*3000*/  LDSM.16.M88.4 R60, [R189+0xc000] ;  /* 0x00c00000bd3c783b */ /* 0x000f300000000200 */
[----:B------:R-:W4:Y:S01]  /*3010*/  LDSM.16.M88.4 R64, [R189+0xc800] ;  /* 0x00c80000bd40783b */ /* 0x000f220000000200 */
[C---:B-1----:R-:W-:Y:S07]  /*3020*/  HMMA.16816.F32.BF16 R4, R16.reuse, R8, RZ ;  /* 0x000000081004723c */ /* 0x042fee00000418ff */
[----:B------:R-:W-:Y:S01]  /*3030*/  LDSM.16.M88.4 R100, [R190+0xc000] ;  /* 0x00c00000be64783b */ /* 0x000fe20000000200 */
[C---:B------:R-:W-:Y:S08]  /*3040*/  HMMA.16816.F32.BF16 R8, R16.reuse, R10, RZ ;  /* 0x0000000a1008723c */ /* 0x040ff000000418ff */
[C---:B---3--:R-:W-:Y:S08]  /*3050*/  HMMA.16816.F32.BF16 R12, R16.reuse, R52, RZ ;  /* 0x00000034100c723c */ /* 0x048ff000000418ff */
[----:B------:R-:W-:Y:S01]  /*3060*/  HMMA.16816.F32.BF16 R16, R16, R54, RZ ;  /* 0x000000361010723c */ /* 0x000fe200000418ff */
[----:B------:R-:W1:Y:S07]  /*3070*/  LDSM.16.M88.4 R52, [R3] ;  /* 0x000000000334783b */ /* 0x000e6e0000000200 */
[C---:B----4-:R-:W-:Y:S08]  /*3080*/  HMMA.16816.F32.BF16 R4, R56.reuse, R60, R4 ;  /* 0x0000003c3804723c */ /* 0x050ff00000041804 */
[C---:B------:R-:W-:Y:S01]  /*3090*/  HMMA.16816.F32.BF16 R8, R56.reuse, R62, R8 ;  /* 0x0000003e3808723c */ /* 0x040fe20000041808 */
[----:B------:R-:W3:Y:S07]  /*30a0*/  LDSM.16.M88.4 R60, [R190+0xc800] ;  /* 0x00c80000be3c783b */ /* 0x000eee0000000200 */
[C---:B------:R-:W-:Y:S08]  /*30b0*/  HMMA.16816.F32.BF16 R12, R56.reuse, R64, R12 ;  /* 0x00000040380c723c */ /* 0x040ff0000004180c */
[----:B------:R-:W-:Y:S01]  /*30c0*/  HMMA.16816.F32.BF16 R16, R56, R66, R16 ;  /* 0x000000423810723c */ /* 0x000fe20000041810 */
[----:B------:R-:W-:Y:S07]  /*30d0*/  LDSM.16.M88.4 R56, [R2] ;  /* 0x000000000238783b */ /* 0x000fee0000000200 */
[C---:B-1----:R-:W-:Y:S01]  /*30e0*/  HMMA.16816.F32.BF16 R4, R52.reuse, R100, R4 ;  /* 0x000000643404723c */ /* 0x042fe20000041804 */
[----:B------:R-:W1:Y:S07]  /*30f0*/  LDSM.16.M88.4 R64, [R191+0xc000] ;  /* 0x00c00000bf40783b */ /* 0x000e6e0000000200 */
[C---:B------:R-:W-:Y:S01]  /*3100*/  HMMA.16816.F32.BF16 R8, R52.reuse, R102, R8 ;  /* 0x000000663408723c */ /* 0x040fe20000041808 */
[----:B------:R-:W4:Y:S07]  /*3110*/  LDSM.16.M88.4 R100, [R191+0xc800] ;  /* 0x00c80000bf64783b */ /* 0x000f2e0000000200 */
[C---:B---3--:R-:W-:Y:S08]  /*3120*/  HMMA.16816.F32.BF16 R12, R52.reuse, R60, R12 ;  /* 0x0000003c340c723c */ /* 0x048ff0000004180c */
[----:B------:R-:W-:Y:S01]  /*3130*/  HMMA.16816.F32.BF16 R16, R52, R62, R16 ;  /* 0x0000003e3410723c */ /* 0x000fe20000041810 */
[----:B------:R-:W-:Y:S08]  /*3140*/  LDSM.16.M88.4 R52, [R187+0x2000] ;  /* 0x00200000bb34783b */ /* 0x000ff00000000200 */
[----:B------:R-:W3:Y:S01]  /*3150*/  LDSM.16.M88.4 R60, [R188+0xe000] ;  /* 0x00e00000bc3c783b */ /* 0x000ee20000000200 */
[C---:B-1----:R-:W-:Y:S08]  /*3160*/  HMMA.16816.F32.BF16 R4, R56.reuse, R64, R4 ;  /* 0x000000403804723c */ /* 0x042ff00000041804 */
[C---:B------:R-:W-:Y:S01]  /*3170*/  HMMA.16816.F32.BF16 R8, R56.reuse, R66, R8 ;  /* 0x000000423808723c */ /* 0x040fe20000041808 */
[----:B------:R-:W1:Y:S07]  /*3180*/  LDSM.16.M88.4 R64, [R188+0xe800] ;  /* 0x00e80000bc40783b */ /* 0x000e6e0000000200 */
[C---:B----4-:R-:W-:Y:S08]  /*3190*/  HMMA.16816.F32.BF16 R12, R56.reuse, R100, R12 ;  /* 0x00000064380c723c */ /* 0x050ff0000004180c */
[----:B------:R-:W-:Y:S01]  /*31a0*/  HMMA.16816.F32.BF16 R16, R56, R102, R16 ;  /* 0x000000663810723c */ /* 0x000fe20000041810 */
[----:B------:R4:W-:Y:S07]  /*31b0*/  LDSM.16.M88.4 R56, [R0+0x2000] ;  /* 0x002000000038783b */ /* 0x0009ee0000000200 */
[C---:B---3--:R-:W-:Y:S01]  /*31c0*/  HMMA.16816.F32.BF16 R4, R52.reuse, R60, R4 ;  /* 0x0000003c3404723c */ /* 0x048fe20000041804 */
[----:B------:R-:W-:Y:S07]  /*31d0*/  LDSM.16.M88.4 R100, [R189+0xe800] ;  /* 0x00e80000bd64783b */ /* 0x000fee0000000200 */
[C---:B------:R-:W-:Y:S01]  /*31e0*/  HMMA.16816.F32.BF16 R8, R52.reuse, R62, R8 ;  /* 0x0000003e3408723c */ /* 0x040fe20000041808 */
[----:B------:R-:W3:Y:S03]  /*31f0*/  LDSM.16.M88.4 R60, [R189+0xe000] ;  /* 0x00e00000bd3c783b */ /* 0x000ee60000000200 */
[----:B----4-:R-:W-:Y:S04]  /*3200*/  IMAD.SHL.U32 R0, R205, 0x40, RZ ;  /* 0x00000040cd007824 */ /* 0x010fe800078e00ff */
[C---:B-1----:R-:W-:Y:S03]  /*3210*/  HMMA.16816.F32.BF16 R12, R52.reuse, R64, R12 ;  /* 0x00000040340c723c */ /* 0x042fe6000004180c */
[----:B------:R-:W-:Y:S05]  /*3220*/  ISETP.GE.AND P2, PT, R0, R241, PT ;  /* 0x000000f10000720c */ /* 0x000fea0003f46270 */
[----:B------:R-:W-:Y:S01]  /*3230*/  HMMA.16816.F32.BF16 R16, R52, R66, R16 ;  /* 0x000000423410723c */ /* 0x000fe20000041810 */
[----:B------:R2:W-:Y:S02]  /*3240*/  LDSM.16.M88.4 R52, [R3+0x2000] ;  /* 0x002000000334783b */ /* 0x0005e40000000200 */
[-C--:B------:R-:W-:Y:S06]  /*3250*/  ISETP.LT.AND P2, PT, R242, R224.reuse, P2 ;  /* 0x000000e0f200720c */ /* 0x080fec0001741270 */
[----:B------:R-:W1:Y:S07]  /*3260*/  LDSM.16.M88.4 R64, [R190+0xe000] ;  /* 0x00e00000be40783b */ /* 0x000e6e0000000200 */
[----:B------:R-:W-:Y:S01]  /*3270*/  @!P2 IMAD.IADD R0, R243, 0x1, R0 ;  /* 0x00000001f300a824 */ /* 0x000fe200078e0200 */
[C---:B---3--:R-:W-:Y:S08]  /*3280*/  HMMA.16816.F32.BF16 R4, R56.reuse, R60, R4 ;  /* 0x0000003c3804723c */ /* 0x048ff00000041804 */
[C---:B------:R-:W-:Y:S01]  /*3290*/  HMMA.16816.F32.BF16 R8, R56.reuse, R62, R8 ;  /* 0x0000003e3808723c */ /* 0x040fe20000041808 */
[----:B------:R-:W3:Y:S07]  /*32a0*/  LDSM.16.M88.4 R60, [R190+0xe800] ;  /* 0x00e80000be3c783b */ /* 0x000eee0000000200 */
[C---:B------:R-:W-:Y:S04]  /*32b0*/  HMMA.16816.F32.BF16 R12, R56.reuse, R100, R12 ;  /* 0x00000064380c723c */ /* 0x040fe8000004180c */
[----:B--2---:R-:W-:Y:S04]  /*32c0*/  @!P2 IMAD R3, R240, 0x40, R168 ;  /* 0x00000040f003a824 */ /* 0x004fe800078e02a8 */
[----:B------:R-:W-:Y:S01]  /*32d0*/  HMMA.16816.F32.BF16 R16, R56, R102, R16 ;  /* 0x000000663810723c */ /* 0x000fe20000041810 */
[----:B------:R2:W-:Y:S07]  /*32e0*/  LDSM.16.M88.4 R56, [R2+0x2000] ;  /* 0x002000000238783b */ /* 0x0005ee0000000200 */
[C---:B-1----:R-:W-:Y:S01]  /*32f0*/  HMMA.16816.F32.BF16 R4, R52.reuse, R64, R4 ;  /* 0x000000403404723c */ /* 0x042fe20000041804 */
[----:B------:R-:W1:Y:S07]  /*3300*/  LDSM.16.M88.4 R100, [R191+0xe000] ;  /* 0x00e00000bf64783b */ /* 0x000e6e0000000200 */
[C---:B------:R-:W-:Y:S04]  /*3310*/  HMMA.16816.F32.BF16 R8, R52.reuse, R66, R8 ;  /* 0x000000423408723c */ /* 0x040fe80000041808 */
[----:B--2---:R-:W-:Y:S04]  /*3320*/  FMUL.FTZ R2, R215, 1.4426950216293334961 ;  /* 0x3fb8aa3bd7027820 */ /* 0x004fe80000410000 */
[C---:B---3--:R-:W-:Y:S04]  /*3330*/  HMMA.16816.F32.BF16 R12, R52.reuse, R60, R12 ;  /* 0x0000003c340c723c */ /* 0x048fe8000004180c */
[----:B------:R-:W-:Y:S03]  /*3340*/  FSEL R2, R2, RZ, P0 ;  /* 0x000000ff02027208 */ /* 0x000fe60000000000 */
[----:B------:R-:W-:Y:S01]  /*3350*/  @!P2 IADD3 R61, R3, 0x1, RZ ;  /* 0x00000001033da810 */ /* 0x000fe20007ffe0ff */
[----:B------:R-:W-:Y:S01]  /*3360*/  HMMA.16816.F32.BF16 R16, R52, R62, R16 ;  /* 0x0000003e3410723c */ /* 0x000fe20000041810 */
[----:B------:R-:W2:Y:S03]  /*3370*/  LDSM.16.M88.4 R52, [R191+0xe800] ;  /* 0x00e80000bf34783b */ /* 0x000ea60000000200 */
[C---:B------:R-:W-:Y:S02]  /*3380*/  @!P2 IMNMX R60, R0.reuse, R224, PT ;  /* 0x000000e0003ca217 */ /* 0x040fe40003800200 */
[----:B------:R-:W-:Y:S02]  /*3390*/  @!P2 IADD3 R0, R0, 0x8, RZ ;  /* 0x000000080000a810 */ /* 0x000fe40007ffe0ff */
[-C--:B------:R-:W-:Y:S02]  /*33a0*/  @!P2 ISETP.GE.AND P0, PT, R61, R60.reuse, PT ;  /* 0x0000003c3d00a20c */ /* 0x080fe40003f06270 */
        /* <DEDUP_REMOVED lines=141> */
[C---:B------:R-:W-:Y:S04]  /*3c80*/  FADD.FTZ R5, -R2.reuse, R5 ;  /* 0x0000000502057221 */ /* 0x040fe80000010100 */
[C---:B------:R-:W-:Y:S02]  /*3c90*/  FADD.FTZ R8, -R2.reuse, R8 ;  /* 0x0000000802087221 */ /* 0x040fe40000010100 */
[----:B------:R-:W-:Y:S03]  /*3ca0*/  FADD.FTZ R9, -R2, R9 ;  /* 0x0000000902097221 */ /* 0x000fe60000010100 */
[----:B--2---:R-:W-:Y:S02]  /*3cb0*/  FADD.FTZ R10, -R0, R10 ;  /* 0x0000000a000a7221 */ /* 0x004fe40000010100 */
        /* <DEDUP_REMOVED lines=51> */
.L_x_74:
        /* <DEDUP_REMOVED lines=85> */
.L_x_75:
        /* <DEDUP_REMOVED lines=215> */
[----:B------:R-:W2:Y:S01]  /*52b0*/  LDL R169, [R1+0x4] ;  /* 0x0000040001a97983 */ /* 0x000ea20000100800 */
        /* <DEDUP_REMOVED lines=38> */
[----:B------:R-:W-:Y:S01]  /*5520*/  STS [R251+0x400], R15 ;  /* 0x0004000ffb007388 */ /* 0x000fe20000000800 */
        /* <DEDUP_REMOVED lines=38> */
[----:B------:R-:W-:Y:S04]  /*5790*/  STS [R251+0x3000], R6 ;  /* 0x00300006fb007388 */ /* 0x000fe80000000800 */
[----:B------:R1:W-:Y:S04]  /*57a0*/  STS [R251+0x3400], R5 ;  /* 0x00340005fb007388 */ /* 0x0003e80000000800 */
[----:B------:R-:W-:Y:S04]  /*57b0*/  STS [R252+0x3000], R2 ;  /* 0x00300002fc007388 */ /* 0x000fe80000000800 */
[----:B------:R3:W-:Y:S04]  /*57c0*/  STS [R252+0x3400], R0 ;  /* 0x00340000fc007388 */ /* 0x0007e80000000800 */
        /* <DEDUP_REMOVED lines=8> */
[----:B------:R-:W1:Y:S04]  /*5850*/  S2R R168, SR_CTAID.Y ;  /* 0x0000000000a87919 */ /* 0x000e680000002600 */
[----:B------:R4:W-:Y:S04]  /*5860*/  STS [R251+0x6000], R36 ;  /* 0x00600024fb007388 */ /* 0x0009e80000000800 */
[----:B------:R4:W-:Y:S04]  /*5870*/  STS [R251+0x6400], R38 ;  /* 0x00640026fb007388 */ /* 0x0009e80000000800 */
[----:B------:R4:W-:Y:S04]  /*5880*/  STS [R252+0x6000], R48 ;  /* 0x00600030fc007388 */ /* 0x0009e80000000800 */
[----:B------:R4:W-:Y:S04]  /*5890*/  STS [R252+0x6400], R50 ;  /* 0x00640032fc007388 */ /* 0x0009e80000000800 */
[----:B------:R4:W-:Y:S04]  /*58a0*/  STS [R251+0x7000], R40 ;  /* 0x00700028fb007388 */ /* 0x0009e80000000800 */
[----:B------:R4:W-:Y:S01]  /*58b0*/  STS [R251+0x7400], R42 ;  /* 0x0074002afb007388 */ /* 0x0009e20000000800 */
[----:B-1----:R-:W-:-:S03]  /*58c0*/  SHF.R.S32.HI R5, RZ, 0x1f, R168 ;  /* 0x0000001fff057819 */ /* 0x002fc600000114a8 */
[----:B------:R4:W-:Y:S04]  /*58d0*/  STS [R252+0x7000], R44 ;  /* 0x0070002cfc007388 */ /* 0x0009e80000000800 */
[----:B------:R4:W-:Y:S01]  /*58e0*/  STS [R252+0x7400], R46 ;  /* 0x0074002efc007388 */ /* 0x0009e20000000800 */
[----:B--2---:R-:W-:-:S13]  /*58f0*/  ISETP.NE.AND P0, PT, R169, -0x1, PT ;  /* 0xffffffffa900780c */ /* 0x004fda0003f05270 */
[----:B---3--:R-:W-:-:S05]  /*5900*/  @P0 IADD3 R0, R239, R169, RZ ;  /* 0x000000a9ef000210 */ /* 0x008fca0007ffe0ff */
[----:B------:R-:W-:-:S04]  /*5910*/  @P0 IMAD.WIDE.U32 R2, R0, c[0x0][0x3a0], RZ ;  /* 0x0000e80000020a25 */ /* 0x000fc800078e00ff */
[----:B------:R-:W-:Y:S01]  /*5920*/  @P0 IMAD R8, R0, c[0x0][0x3a4], R3 ;  /* 0x0000e90000080a24 */ /* 0x000fe200078e0203 */
[----:B------:R-:W-:Y:S01]  /*5930*/  @P0 MOV R7, R2 ;  /* 0x0000000200070202 */ /* 0x000fe20000000f00 */
[----:B------:R-:W-:Y:S05]  /*5940*/  @P0 BRA `(.L_x_77) ;  /* 0x000000a000000947 */ /* 0x000fea0003800000 */
[----:B----4-:R-:W-:Y:S01]  /*5950*/  SHF.R.S32.HI R0, RZ, 0x1f, R239 ;  /* 0x0000001fff007819 */ /* 0x010fe200000114ef */
        /* <DEDUP_REMOVED lines=9> */
.L_x_77:
[----:B----4-:R-:W-:-:S05]  /*59f0*/  @P0 IADD3 R0, R239, R169, RZ ;  /* 0x000000a9ef000210 */ /* 0x010fca0007ffe0ff */
        /* <DEDUP_REMOVED lines=14> */
.L_x_78:
[----:B------:R-:W2:Y:S01]  /*5ae0*/  LDL.64 R4, [R1+0x8] ;  /* 0x0000080001047983 */ /* 0x000ea20000100a00 */
[C---:B------:R-:W-:Y:S01]  /*5af0*/  SHF.L.U32 R0, R240.reuse, 0x6, RZ ;  /* 0x00000006f0007819 */ /* 0x040fe200000006ff */
[----:B------:R-:W-:Y:S01]  /*5b00*/  IMAD R11, R240, -0x40, R224 ;  /* 0xffffffc0f00b7824 */ /* 0x000fe200078e02e0 */
[----:B------:R-:W-:Y:S01]  /*5b10*/  BSSY B0, `(.L_x_79) ;  /* 0x0000025000007945 */ /* 0x000fe20003800000 */
[----:B------:R-:W-:Y:S01]  /*5b20*/  BAR.SYNC.DEFER_BLOCKING 0x0 ;  /* 0x0000000000007b1d */ /* 0x000fe20000010000 */
[----:B------:R-:W-:Y:S02]  /*5b30*/  SHF.R.S32.HI R20, RZ, 0x1f, R0 ;  /* 0x0000001fff147819 */ /* 0x000fe40000011400 */
[----:B------:R-:W-:Y:S02]  /*5b40*/  ISETP.GE.AND P2, PT, R238, R11, PT ;  /* 0x0000000bee00720c */ /* 0x000fe40003f46270 */
[----:B------:R-:W-:Y:S01]  /*5b50*/  SHF.R.S32.HI R23, RZ, 0x1f, R238 ;  /* 0x0000001fff177819 */ /* 0x000fe200000114ee */
[----:B------:R-:W1:Y:S01]  /*5b60*/  S2R R49, SR_CTAID.Z ;  /* 0x0000000000317919 */ /* 0x000e620000002700 */
[----:B------:R-:W-:-:S04]  /*5b70*/  IMAD R6, R20, c[0x0][0x3a0], RZ ;  /* 0x0000e80014067a24 */ /* 0x000fc800078e02ff */
[----:B------:R-:W-:Y:S01]  /*5b80*/  IMAD R6, R0, c[0x0][0x3a4], R6 ;  /* 0x0000e90000067a24 */ /* 0x000fe200078e0206 */
[----:B------:R3:W4:Y:S04]  /*5b90*/  LDS.128 R28, [R213+0xd000] ;  /* 0x00d00000d51c7984 */ /* 0x0007280000000c00 */
[----:B------:R3:W2:Y:S01]  /*5ba0*/  LDS.128 R24, [R213+0xf000] ;  /* 0x00f00000d5187984 */ /* 0x0006a20000000c00 */
[----:B-1----:R-:W-:-:S03]  /*5bb0*/  SHF.R.S32.HI R48, RZ, 0x1f, R49 ;  /* 0x0000001fff307819 */ /* 0x002fc60000011431 */
[----:B------:R3:W1:Y:S04]  /*5bc0*/  LDS.128 R36, [R213+0x10000] ;  /* 0x01000000d5247984 */ /* 0x0006680000000c00 */
[----:B------:R3:W1:Y:S04]  /*5bd0*/  LDS.128 R44, [R213+0x11000] ;  /* 0x01100000d52c7984 */ /* 0x0006680000000c00 */
[----:B------:R3:W1:Y:S04]  /*5be0*/  LDS.128 R32, [R213+0x12000] ;  /* 0x01200000d5207984 */ /* 0x0006680000000c00 */
[----:B------:R3:W1:Y:S01]  /*5bf0*/  LDS.128 R40, [R213+0x13000] ;  /* 0x01300000d5287984 */ /* 0x0006620000000c00 */
[----:B--2---:R-:W-:-:S02]  /*5c00*/  SHF.R.S32.HI R3, RZ, 0x1f, R4 ;  /* 0x0000001fff037819 */ /* 0x004fc40000011404 */
[----:B------:R-:W-:-:S05]  /*5c10*/  MOV R2, R4 ;  /* 0x0000000400027202 */ /* 0x000fca0000000f00 */
[----:B------:R-:W-:-:S05]  /*5c20*/  IMAD.WIDE.U32 R4, R0, c[0x0][0x3a0], R2 ;  /* 0x0000e80000047a25 */ /* 0x000fca00078e0002 */
[----:B------:R-:W-:-:S04]  /*5c30*/  IADD3 R4, P0, R7, R4, RZ ;  /* 0x0000000407047210 */ /* 0x000fc80007f1e0ff */
[----:B------:R-:W-:Y:S01]  /*5c40*/  IADD3.X R5, R8, R5, R6, P0, !PT ;  /* 0x0000000508057210 */ /* 0x000fe200007fe406 */
[----:B------:R-:W-:-:S04]  /*5c50*/  IMAD R6, R48, c[0x0][0x3b8], RZ ;  /* 0x0000ee0030067a24 */ /* 0x000fc800078e02ff */
[C---:B------:R-:W-:Y:S02]  /*5c60*/  IMAD R6, R49.reuse, c[0x0][0x3bc], R6 ;  /* 0x0000ef0031067a24 */ /* 0x040fe400078e0206 */
[----:B------:R-:W-:-:S05]  /*5c70*/  IMAD.WIDE.U32 R4, R49, c[0x0][0x3b8], R4 ;  /* 0x0000ee0031047a25 */ /* 0x000fca00078e0004 */
[----:B------:R-:W-:Y:S01]  /*5c80*/  IADD3 R10, R6, R5, RZ ;  /* 0x00000005060a7210 */ /* 0x000fe20007ffe0ff */
[----:B------:R-:W-:Y:S05]  /*5c90*/  @P2 BRA `(.L_x_80) ;  /* 0x000000c000002947 */ /* 0x000fea0003800000 */
[----:B-1-34-:R-:W1:Y:S01]  /*5ca0*/  LDS.128 R12, [R213+0xc000] ;  /* 0x00c00000d50c7984 */ /* 0x01ae620000000c00 */
[----:B------:R-:W-:Y:S01]  /*5cb0*/  MOV R6, R4 ;  /* 0x0000000400067202 */ /* 0x000fe20000000f00 */
[----:B------:R-:W-:Y:S01]  /*5cc0*/  IMAD R8, R23, c[0x0][0x3a0], RZ ;  /* 0x0000e80017087a24 */ /* 0x000fe200078e02ff */
[----:B------:R-:W-:Y:S01]  /*5cd0*/  MOV R7, R10 ;  /* 0x0000000a00077202 */ /* 0x000fe20000000f00 */
[----:B------:R-:W2:Y:S02]  /*5ce0*/  LDS.128 R16, [R213+0xe000] ;  /* 0x00e00000d5107984 */ /* 0x000ea40000000c00 */
[C---:B------:R-:W-:Y:S02]  /*5cf0*/  IMAD R8, R238.reuse, c[0x0][0x3a4], R8 ;  /* 0x0000e900ee087a24 */ /* 0x040fe400078e0208 */
[----:B------:R-:W-:-:S05]  /*5d00*/  IMAD.WIDE.U32 R6, R238, c[0x0][0x3a0], R6 ;  /* 0x0000e800ee067a25 */ /* 0x000fca00078e0006 */
[----:B------:R-:W-:Y:S02]  /*5d10*/  IADD3 R7, R8, R7, RZ ;  /* 0x0000000708077210 */ /* 0x000fe40007ffe0ff */
[----:B------:R-:W-:-:S04]  /*5d20*/  LEA R8, P0, R6, c[0x0][0x340], 0x1 ;  /* 0x0000d00006087a11 */ /* 0x000fc800078008ff */
[----:B------:R-:W-:-:S05]  /*5d30*/  LEA.HI.X R9, R6, c[0x0][0x344], R7, 0x1, P0 ;  /* 0x0000d10006097a11 */ /* 0x000fca00000f0c07 */
[----:B-1----:R1:W-:Y:S04]  /*5d40*/  STG.E.128 [R8.64], R12 ;  /* 0x0000000c08007986 */ /* 0x0023e8000c101d06 */
[----:B--2---:R1:W-:Y:S02]  /*5d50*/  STG.E.128 [R8.64+0x80], R16 ;  /* 0x0000801008007986 */ /* 0x0043e4000c101d06 */
.L_x_80:
[----:B-1-34-:R-:W-:Y:S05]  /*5d60*/  BSYNC B0 ;  /* 0x0000000000007941 */ /* 0x01afea0003800000 */
.L_x_79:
[----:B------:R-:W-:Y:S01]  /*5d70*/  IADD3 R6, R238, 0x20, RZ ;  /* 0x00000020ee067810 */ /* 0x000fe20007ffe0ff */
[----:B------:R-:W-:Y:S03]  /*5d80*/  BSSY B0, `(.L_x_81) ;  /* 0x000000f000007945 */ /* 0x000fe60003800000 */
[----:B------:R-:W-:-:S13]  /*5d90*/  ISETP.GE.AND P1, PT, R6, R11, PT ;  /* 0x0000000b0600720c */ /* 0x000fda0003f26270 */
[----:B------:R-:W-:Y:S05]  /*5da0*/  @P1 BRA `(.L_x_82) ;  /* 0x000000c000001947 */ /* 0x000fea0003800000 */
[----:B------:R-:W-:Y:S02]  /*5db0*/  IADD3 R5, P0, R238, 0x20, RZ ;  /* 0x00000020ee057810 */ /* 0x000fe40007f1e0ff */
[----:B------:R-:W-:-:S03]  /*5dc0*/  MOV R7, R10 ;  /* 0x0000000a00077202 */ /* 0x000fc60000000f00 */
[----:B------:R-:W-:-:S04]  /*5dd0*/  IMAD.X R6, RZ, RZ, R23, P0 ;  /* 0x000000ffff067224 */ /* 0x000fc800000e0617 */
[----:B------:R-:W-:Y:S02]  /*5de0*/  IMAD R8, R6, c[0x0][0x3a0], RZ ;  /* 0x0000e80006087a24 */ /* 0x000fe400078e02ff */
[----:B------:R-:W-:-:S04]  /*5df0*/  IMAD.MOV.U32 R6, RZ, RZ, R4 ;  /* 0x000000ffff067224 */ /* 0x000fc800078e0004 */
[----:B------:R-:W-:-:S04]  /*5e00*/  IMAD.WIDE.U32 R6, R5, c[0x0][0x3a0], R6 ;  /* 0x0000e80005067a25 */ /* 0x000fc800078e0006 */
[----:B------:R-:W-:Y:S01]  /*5e10*/  IMAD R5, R5, c[0x0][0x3a4], R8 ;  /* 0x0000e90005057a24 */ /* 0x000fe200078e0208 */
[----:B------:R-:W-:-:S04]  /*5e20*/  LEA R4, P0, R6, c[0x0][0x340], 0x1 ;  /* 0x0000d00006047a11 */ /* 0x000fc800078008ff */
[----:B------:R-:W-:-:S04]  /*5e30*/  IADD3 R5, R5, R7, RZ ;  /* 0x0000000705057210 */ /* 0x000fc80007ffe0ff */
[----:B------:R-:W-:-:S05]  /*5e40*/  LEA.HI.X R5, R6, c[0x0][0x344], R5, 0x1, P0 ;  /* 0x0000d10006057a11 */ /* 0x000fca00000f0c05 */
[----:B------:R1:W-:Y:S04]  /*5e50*/  STG.E.128 [R4.64], R28 ;  /* 0x0000001c04007986 */ /* 0x0003e8000c101d06 */
[----:B------:R1:W-:Y:S02]  /*5e60*/  STG.E.128 [R4.64+0x80], R24 ;  /* 0x0000801804007986 */ /* 0x0003e4000c101d06 */
.L_x_82:
[----:B------:R-:W-:Y:S05]  /*5e70*/  BSYNC B0 ;  /* 0x0000000000007941 */ /* 0x000fea0003800000 */
.L_x_81:
[----:B------:R-:W-:Y:S01]  /*5e80*/  IMAD.WIDE.U32 R2, R0, c[0x0][0x3a8], R2 ;  /* 0x0000ea0000027a25 */ /* 0x000fe200078e0002 */
[----:B------:R-:W-:Y:S03]  /*5e90*/  BSSY B0, `(.L_x_83) ;  /* 0x0000014000007945 */ /* 0x000fe60003800000 */
[----:B-1----:R-:W-:Y:S01]  /*5ea0*/  IMAD R4, R20, c[0x0][0x3a8], RZ ;  /* 0x0000ea0014047a24 */ /* 0x002fe200078e02ff */
[----:B------:R-:W-:-:S03]  /*5eb0*/  IADD3 R2, P0, R21, R2, RZ ;  /* 0x0000000215027210 */ /* 0x000fc60007f1e0ff */
[----:B------:R-:W-:Y:S02]  /*5ec0*/  IMAD R0, R0, c[0x0][0x3ac], R4 ;  /* 0x0000eb0000007a24 */ /* 0x000fe400078e0204 */
        /* <DEDUP_REMOVED lines=14> */
[----:B------:R1:W-:Y:S04]  /*5fb0*/  STG.E.128 [R6.64], R36 ;  /* 0x0000002406007986 */ /* 0x0003e8000c101d06 */
[----:B------:R1:W-:Y:S02]  /*5fc0*/  STG.E.128 [R6.64+0x80], R32 ;  /* 0x0000802006007986 */ /* 0x0003e4000c101d06 */
.L_x_84:
[----:B------:R-:W-:Y:S05]  /*5fd0*/  BSYNC B0 ;  /* 0x0000000000007941 */ /* 0x000fea0003800000 */
.L_x_83:
[----:B------:R-:W-:Y:S05]  /*5fe0*/  @P1 BRA `(.L_x_73) ;  /* 0x000000b000001947 */ /* 0x000fea0003800000 */
[----:B------:R-:W-:-:S04]  /*5ff0*/  IADD3 R0, P0, R238, 0x20, RZ ;  /* 0x00000020ee007810 */ /* 0x000fc80007f1e0ff */
[----:B------:R-:W-:-:S05]  /*6000*/  IADD3.X R3, RZ, R23, RZ, P0, !PT ;  /* 0x00000017ff037210 */ /* 0x000fca00007fe4ff */
[----:B------:R-:W-:Y:S01]  /*6010*/  IMAD R4, R3, c[0x0][0x3a8], RZ ;  /* 0x0000ea0003047a24 */ /* 0x000fe200078e02ff */
[----:B------:R-:W-:-:S05]  /*6020*/  MOV R3, R8 ;  /* 0x0000000800037202 */ /* 0x000fca0000000f00 */
[----:B-1----:R-:W-:-:S04]  /*6030*/  IMAD.WIDE.U32 R6, R0, c[0x0][0x3a8], R2 ;  /* 0x0000ea0000067a25 */ /* 0x002fc800078e0002 */
[----:B------:R-:W-:Y:S01]  /*6040*/  IMAD R0, R0, c[0x0][0x3ac], R4 ;  /* 0x0000eb0000007a24 */ /* 0x000fe200078e0204 */
[----:B------:R-:W-:-:S04]  /*6050*/  LEA R2, P0, R6, c[0x0][0x348], 0x1 ;  /* 0x0000d20006027a11 */ /* 0x000fc800078008ff */
[----:B------:R-:W-:-:S04]  /*6060*/  IADD3 R0, R0, R7, RZ ;  /* 0x0000000700007210 */ /* 0x000fc80007ffe0ff */
[----:B------:R-:W-:-:S05]  /*6070*/  LEA.HI.X R3, R6, c[0x0][0x34c], R0, 0x1, P0 ;  /* 0x0000d30006037a11 */ /* 0x000fca00000f0c00 */
[----:B------:R1:W-:Y:S04]  /*6080*/  STG.E.128 [R2.64], R44 ;  /* 0x0000002c02007986 */ /* 0x0003e8000c101d06 */
[----:B------:R1:W-:Y:S02]  /*6090*/  STG.E.128 [R2.64+0x80], R40 ;  /* 0x0000802802007986 */ /* 0x0003e4000c101d06 */
.L_x_73:
[----:B------:R-:W-:Y:S05]  /*60a0*/  BSYNC B1 ;  /* 0x0000000000017941 */ /* 0x000fea0003800000 */
.L_x_59:
        /* <DEDUP_REMOVED lines=9> */
.L_x_85:
[----:B------:R-:W-:Y:S05]  /*6140*/  EXIT ;  /* 0x000000000000794d */ /* 0x000fea0003800000 */
.L_x_87:
        /* <DEDUP_REMOVED lines=11> */
.L_x_1064:


//--------------------- .text._ZN5flash44flash_bwd_dq_dk_dv_loop_seqk_parallel_kernelI23Flash_bwd_kernel_traitsILi128ELi64ELi64ELi8ELi4ELi2ELi2ELb1ELb0EN7cutlass10bfloat16_tE19Flash_kernel_traitsILi128ELi64ELi64ELi8ES3_EELb0ELb1ELb0ELb1ELb0ELb0ELb0EEEvNS_16Flash_bwd_paramsE --------------------------
	.section	.text._ZN5flash44flash_bwd_dq_dk_dv_loop_seqk_parallel_kernelI23Flash_bwd_kernel_traitsILi128ELi64ELi64ELi8ELi4ELi2ELi2ELb1ELb0EN7cutlass10bfloat16_tE19Flash_kernel_traitsILi128ELi64ELi64ELi8ES3_EELb0ELb1ELb0ELb1ELb0ELb0ELb0EEEvNS_16Flash_bwd_paramsE,"ax",@progbits
	.sectioninfo	@"SHI_REGISTERS=255"
	.align	128
        .global         _ZN5flash44flash_bwd_dq_dk_dv_loop_seqk_parallel_kernelI23Flash_bwd_kernel_traitsILi128ELi64ELi64ELi8ELi4ELi2ELi2ELb1ELb0EN7cutlass10bfloat16_tE19Flash_kernel_traitsILi128ELi64ELi64ELi8ES3_EELb0ELb1ELb0ELb1ELb0ELb0ELb0EEEvNS_16Flash_bwd_paramsE
        .type           _ZN5flash44flash_bwd_dq_dk_dv_loop_seqk_parallel_kernelI23Flash_bwd_kernel_traitsILi128ELi64ELi64ELi8ELi4ELi2ELi2ELb1ELb0EN7cutlass10bfloat16_tE19Flash_kernel_traitsILi128ELi64ELi64ELi8ES3_EELb0ELb1ELb0ELb1ELb0ELb0ELb0EEEvNS_16Flash_bwd_paramsE,@function
        .size           _ZN5flash44flash_bwd_dq_dk_dv_loop_seqk_parallel_kernelI23Flash_bwd_kernel_traitsILi128ELi64ELi64ELi8ELi4ELi2ELi2ELb1ELb0EN7cutlass10bfloat16_tE19Flash_kernel_traitsILi128ELi64ELi64ELi8ES3_EELb0ELb1ELb0ELb1ELb0ELb0ELb0EEEvNS_16Flash_bwd_paramsE,(.L_x_1065 - _ZN5flash44flash_bwd_dq_dk_dv_loop_seqk_parallel_kernelI23Flash_bwd_kernel_traitsILi128ELi64ELi64ELi8ELi4ELi2ELi2ELb1ELb0EN7cutlass10bfloat16_tE19Flash_kernel_traitsILi128ELi64ELi64ELi8ES3_EELb0ELb1ELb0ELb1ELb0ELb0ELb0EEEvNS_16Flash_bwd_paramsE)
        .other          _ZN5flash44flash_bwd_dq_dk_dv_loop_seqk_parallel_kernelI23Flash_bwd_kernel_traitsILi128ELi64ELi64ELi8ELi4ELi2ELi2ELb1ELb0EN7cutlass10bfloat16_tE19Flash_kernel_traitsILi128ELi64ELi64ELi8ES3_EELb0ELb1ELb0ELb1ELb0ELb0ELb0EEEvNS_16Flash_bwd_paramsE,@"STO_CUDA_ENTRY STV_DEFAULT"
_ZN5flash44flash_bwd_dq_dk_dv_loop_seqk_parallel_kernelI23Flash_bwd_kernel_traitsILi128ELi64ELi64ELi8ELi4ELi2ELi2ELb1ELb0EN7cutlass10bfloat16_tE19Flash_kernel_traitsILi128ELi64ELi64ELi8ES3_EELb0ELb1ELb0ELb1ELb0ELb0ELb0EEEvNS_16Flash_bwd_paramsE:
.text._ZN5flash44flash_bwd_dq_dk_dv_loop_seqk_parallel_kernelI23Flash_bwd_kernel_traitsILi128ELi64ELi64ELi8ELi4ELi2ELi2ELb1ELb0EN7cutlass10bfloat16_tE19Flash_kernel_traitsILi128ELi64ELi64ELi8ES3_EELb0ELb1ELb0ELb1ELb0ELb0ELb0EEEvNS_16Flash_bwd_paramsE:
        /* <DEDUP_REMOVED lines=19> */
[----:B------:R-:W-:Y:S02]  /*0130*/  SHF.R.S32.HI R7, RZ, 0x4, R6 ;  /* 0x00000004ff077819 */ /* 0x000fe40000011406 */
[----:B------:R-:W-:-:S02]  /*0140*/  LEA.HI R3, R3, R0, RZ, 0x2 ;  /* 0x0000000003037211 */ /* 0x000fc400078f10ff */
[----:B------:R-:W-:Y:S02]  /*0150*/  LEA.HI R2, R2, R0, RZ, 0x1 ;  /* 0x0000000002027211 */ /* 0x000fe400078f08ff */
[----:B------:R-:W-:Y:S02]  /*0160*/  LEA.HI R5, R6, R7, RZ, 0x1 ;  /* 0x0000000706057211 */ /* 0x000fe400078f08ff */
[-C--:B------:R-:W-:Y:S02]  /*0170*/  LEA.HI R14, R12, R13.reuse, RZ, 0x2 ;  /* 0x0000000d0c0e7211 */ /* 0x080fe400078f10ff */
[----:B------:R-:W-:Y:S02]  /*0180*/  LOP3.LUT R4, R3, 0xfffffffc, RZ, 0xc0, !PT ;  /* 0xfffffffc03047812 */ /* 0x000fe400078ec0ff */
[----:B------:R-:W-:Y:S02]  /*0190*/  LOP3.LUT R2, R2, 0xfffffffe, RZ, 0xc0, !PT ;  /* 0xfffffffe02027812 */ /* 0x000fe400078ec0ff */
[----:B------:R-:W-:Y:S01]  /*01a0*/  LOP3.LUT R3, R5, 0xfffffffe, RZ, 0xc0, !PT ;  /* 0xfffffffe05037812 */ /* 0x000fe200078ec0ff */
[----:B------:R-:W-:Y:S01]  /*01b0*/  IMAD.IADD R203, R0, 0x1, -R4 ;  /* 0x0000000100cb7824 */ /* 0x000fe200078e0a04 */
[----:B------:R-:W-:Y:S01]  /*01c0*/  LEA.HI R15, R12, R13, RZ, 0x3 ;  /* 0x0000000d0c0f7211 */ /* 0x000fe200078f18ff */
[----:B------:R-:W-:Y:S01]  /*01d0*/  IMAD.IADD R194, R0, 0x1, -R2 ;  /* 0x0000000100c27824 */ /* 0x000fe200078e0a02 */
[--C-:B------:R-:W-:Y:S01]  /*01e0*/  SHF.R.S32.HI R8, RZ, 0x2, R14.reuse ;  /* 0x00000002ff087819 */ /* 0x100fe2000001140e */
[----:B------:R-:W-:Y:S01]  /*01f0*/  IMAD.IADD R10, R7, 0x1, -R3 ;  /* 0x00000001070a7824 */ /* 0x000fe200078e0a03 */
[----:B------:R-:W-:-:S02]  /*0200*/  SHF.R.S32.HI R5, RZ, 0x1f, R14 ;  /* 0x0000001fff057819 */ /* 0x000fc4000001140e */
[----:B------:R-:W-:Y:S01]  /*0210*/  SHF.R.S32.HI R4, RZ, 0x3, R15 ;  /* 0x00000003ff047819 */ /* 0x000fe2000001140f */
[----:B------:R-:W-:Y:S01]  /*0220*/  IMAD.SHL.U32 R186, R10, 0x200, RZ ;  /* 0x000002000aba7824 */ /* 0x000fe200078e00ff */
[----:B------:R-:W-:Y:S02]  /*0230*/  LEA.HI R0, R5, R8, RZ, 0x3 ;  /* 0x0000000805007211 */ /* 0x000fe400078f18ff */
[----:B------:R-:W-:Y:S01]  /*0240*/  LOP3.LUT R5, R15, 0xfffffff8, RZ, 0xc0, !PT ;  /* 0xfffffff80f057812 */ /* 0x000fe200078ec0ff */
[----:B------:R-:W-:Y:S01]  /*0250*/  IMAD.SHL.U32 R4, R4, 0x40, RZ ;  /* 0x0000004004047824 */ /* 0x000fe200078e00ff */
[----:B------:R-:W-:Y:S02]  /*0260*/  LOP3.LUT R2, R6, 0xfffffff0, RZ, 0xc0, !PT ;  /* 0xfffffff006027812 */ /* 0x000fe400078ec0ff */
[----:B------:R-:W-:Y:S01]  /*0270*/  LOP3.LUT R3, R0, 0xfffffff8, RZ, 0xc0, !PT ;  /* 0xfffffff800037812 */ /* 0x000fe200078ec0ff */
[C---:B------:R-:W-:Y:S02]  /*0280*/  IMAD.IADD R0, R13.reuse, 0x1, -R5 ;  /* 0x000000010d007824 */ /* 0x040fe400078e0a05 */
[----:B------:R-:W-:-:S02]  /*0290*/  IMAD.IADD R2, R13, 0x1, -R2 ;  /* 0x000000010d027824 */ /* 0x000fc400078e0a02 */
[----:B------:R-:W-:Y:S01]  /*02a0*/  IMAD.IADD R5, R8, 0x1, -R3 ;  /* 0x0000000108057824 */ /* 0x000fe200078e0a03 */
[----:B------:R-:W-:Y:S01]  /*02b0*/  LOP3.LUT R3, R4, 0x1c0, RZ, 0xc0, !PT ;  /* 0x000001c004037812 */ /* 0x000fe200078ec0ff */
[C---:B------:R-:W-:Y:S01]  /*02c0*/  IMAD.SHL.U32 R216, R0.reuse, 0x8, RZ ;  /* 0x0000000800d87824 */ /* 0x040fe200078e00ff */
[----:B------:R-:W-:Y:S02]  /*02d0*/  SHF.R.S32.HI R6, RZ, 0x1f, R2 ;  /* 0x0000001fff067819 */ /* 0x000fe40000011402 */
[----:B------:R-:W-:Y:S02]  /*02e0*/  SHF.R.U32.HI R4, RZ, 0x3, R3 ;  /* 0x00000003ff047819 */ /* 0x000fe40000011603 */
[C---:B------:R-:W-:Y:S02]  /*02f0*/  LOP3.LUT P4, RZ, R0.reuse, 0x2, RZ, 0xc0, !PT ;  /* 0x0000000200ff7812 */ /* 0x040fe4000788c0ff */
[----:B------:R-:W-:Y:S02]  /*0300*/  LOP3.LUT R3, R3, 0x38, R216, 0xf8, !PT ;  /* 0x0000003803037812 */ /* 0x000fe400078ef8d8 */
[C---:B------:R-:W-:Y:S01]  /*0310*/  LOP3.LUT P3, RZ, R0.reuse, 0x4, RZ, 0xc0, !PT ;  /* 0x0000000400ff7812 */ /* 0x040fe2000786c0ff */
[----:B------:R-:W-:Y:S01]  /*0320*/  IMAD.SHL.U32 R0, R0, 0x40, RZ ;  /* 0x0000004000007824 */ /* 0x000fe200078e00ff */
[----:B------:R-:W-:-:S02]  /*0330*/  LEA.HI R11, R6, R2, RZ, 0x3 ;  /* 0x00000002060b7211 */ /* 0x000fc400078f18ff */
[----:B------:R-:W-:Y:S01]  /*0340*/  LOP3.LUT R7, R3, R4, RZ, 0x3c, !PT ;  /* 0x0000000403077212 */ /* 0x000fe200078e3cff */
[----:B------:R-:W-:Y:S01]  /*0350*/  IMAD.SHL.U32 R3, R194, 0x10, RZ ;  /* 0x00000010c2037824 */ /* 0x000fe200078e00ff */
[----:B------:R-:W-:Y:S02]  /*0360*/  LOP3.LUT R0, R0, 0x1c0, RZ, 0xc0, !PT ;  /* 0x000001c000007812 */ /* 0x000fe400078ec0ff */
[----:B------:R-:W-:Y:S02]  /*0370*/  LOP3.LUT R4, R11, 0xfffffff8, RZ, 0xc0, !PT ;  /* 0xfffffff80b047812 */ /* 0x000fe400078ec0ff */
[----:B------:R-:W-:Y:S02]  /*0380*/  LEA.HI R6, R12, R13, RZ, 0x7 ;  /* 0x0000000d0c067211 */ /* 0x000fe400078f38ff */
[----:B------:R-:W-:Y:S01]  /*0390*/  LOP3.LUT R189, R0, 0x8, R15, 0xf8, !PT ;  /* 0x0000000800bd7812 */ /* 0x000fe200078ef80f */
[----:B------:R-:W-:Y:S01]  /*03a0*/  IMAD.IADD R9, R2, 0x1, -R4 ;  /* 0x0000000102097824 */ /* 0x000fe200078e0a04 */
[----:B------:R-:W-:-:S02]  /*03b0*/  LOP3.LUT R3, R0, 0x10, R3, 0xf8, !PT ;  /* 0x0000001000037812 */ /* 0x000fc400078ef803 */
[----:B------:R-:W-:Y:S02]  /*03c0*/  SHF.R.S32.HI R6, RZ, 0x7, R6 ;  /* 0x00000007ff067819 */ /* 0x000fe40000011406 */
[----:B------:R-:W-:Y:S02]  /*03d0*/  SHF.R.U32.HI R0, RZ, 0x3, R0 ;  /* 0x00000003ff007819 */ /* 0x000fe40000011600 */
[----:B------:R-:W-:Y:S01]  /*03e0*/  LOP3.LUT R2, R5, 0x1, RZ, 0xc0, !PT ;  /* 0x0000000105027812 */ /* 0x000fe200078ec0ff */
[----:B------:R-:W-:Y:S01]  /*03f0*/  IMAD R4, R6, 0x800, R186 ;  /* 0x0000080006047824 */ /* 0x000fe200078e02ba */
[----:B------:R-:W-:Y:S02]  /*0400*/  LEA.HI R8, R12, R13, RZ, 0x6 ;  /* 0x0000000d0c087211 */ /* 0x000fe400078f30ff */
[----:B------:R-:W-:Y:S02]  /*0410*/  LOP3.LUT R189, R189, R0, RZ, 0x3c, !PT ;  /* 0x00000000bdbd7212 */ /* 0x000fe400078e3cff */
[----:B------:R-:W-:-:S02]  /*0420*/  ISETP.NE.U32.AND P0, PT, R2, 0x1, PT ;  /* 0x000000010200780c */ /* 0x000fc40003f05070 */
[----:B------:R-:W-:Y:S01]  /*0430*/  LOP3.LUT R3, R3, 0x8, R15, 0xf8, !PT ;  /* 0x0000000803037812 */ /* 0x000fe200078ef80f */
[----:B------:R-:W-:Y:S01]  /*0440*/  IMAD.IADD R189, R4, 0x1, R189 ;  /* 0x0000000104bd7824 */ /* 0x000fe200078e02bd */
[----:B------:R-:W-:Y:S02]  /*0450*/  SHF.R.S32.HI R2, RZ, 0x6, R8 ;  /* 0x00000006ff027819 */ /* 0x000fe40000011408 */
[----:B------:R-:W-:Y:S01]  /*0460*/  LOP3.LUT R4, R14, 0x7ffffffc, RZ, 0xc0, !PT ;  /* 0x7ffffffc0e047812 */ /* 0x000fe200078ec0ff */
[----:B------:R-:W-:Y:S01]  /*0470*/  IMAD.SHL.U32 R189, R189, 0x2, RZ ;  /* 0x00000002bdbd7824 */ /* 0x000fe200078e00ff */
[----:B------:R-:W-:Y:S01]  /*0480*/  LOP3.LUT R186, R186, R3, R0, 0xf6, !PT ;  /* 0x00000003baba7212 */ /* 0x000fe200078ef600 */
[----:B------:R-:W-:Y:S01]  /*0490*/  IMAD R0, R2, 0x200, R7 ;  /* 0x0000020002007824 */ /* 0x000fe200078e0207 */
[----:B------:R-:W-:Y:S01]  /*04a0*/  R2P PR, R5, 0x6 ;  /* 0x0000000605007804 */ /* 0x000fe20000000000 */
[----:B------:R-:W-:Y:S01]  /*04b0*/  IMAD.IADD R3, R13, 0x1, -R4 ;  /* 0x000000010d037824 */ /* 0x000fe200078e0a04 */
[----:B------:R-:W-:Y:S01]  /*04c0*/  SEL R185, R185, 0xffffffc0, !P3 ;  /* 0xffffffc0b9b97807 */ /* 0x000fe20005800000 */
[----:B------:R-:W-:Y:S01]  /*04d0*/  IMAD.SHL.U32 R13, R13, 0x2, RZ ;  /* 0x000000020d0d7824 */ /* 0x000fe200078e00ff */
[----:B------:R1:W-:Y:S01]  /*04e0*/  STL [R1+0x18], R0 ;  /* 0x0000180001007387 */ /* 0x0003e20000100800 */
[----:B------:R-:W-:Y:S01]  /*04f0*/  IMAD.SHL.U32 R4, R6, 0x20, RZ ;  /* 0x0000002006047824 */ /* 0x000fe200078e00ff */
[----:B------:R-:W-:Y:S01]  /*0500*/  SEL R223, R223, 0x10, !P0 ;  /* 0x00000010dfdf7807 */ /* 0x000fe20004000000 */
[----:B------:R-:W-:-:S02]  /*0510*/  IMAD.SHL.U32 R2, R2, 0x8, RZ ;  /* 0x0000000802027824 */ /* 0x000fc400078e00ff */
[----:B------:R-:W-:Y:S01]  /*0520*/  IMAD.SHL.U32 R7, R3, 0x2, RZ ;  /* 0x0000000203077824 */ /* 0x000fe200078e00ff */
[----:B------:R-:W-:Y:S01]  /*0530*/  LOP3.LUT R6, R4, 0x6, R13, 0xf8, !PT ;  /* 0x0000000604067812 */ /* 0x000fe200078ef80d */
[----:B------:R-:W-:Y:S01]  /*0540*/  IMAD.IADD R188, R189, 0x1, R185 ;  /* 0x00000001bdbc7824 */ /* 0x000fe200078e02b9 */
[----:B------:R-:W-:-:S03]  /*0550*/  LOP3.LUT R2, R2, 0x18, RZ, 0xc0, !PT ;  /* 0x0000001802027812 */ /* 0x000fc600078ec0ff */
[----:B------:R2:W-:Y:S01]  /*0560*/  STL [R1+0x8], R6 ;  /* 0x0000080601007387 */ /* 0x0005e20000100800 */
[----:B-1----:R-:W-:Y:S02]  /*0570*/  IMAD.SHL.U32 R0, R5, 0x40, RZ ;  /* 0x0000004005007824 */ /* 0x002fe400078e00ff */
[----:B------:R-:W-:-:S03]  /*0580*/  IMAD.SHL.U32 R5, R10, 0x20, RZ ;  /* 0x000000200a057824 */ /* 0x000fc600078e00ff */
[----:B------:R-:W-:Y:S02]  /*0590*/  LOP3.LUT R0, R0, 0x1c0, RZ, 0xc0, !PT ;  /* 0x000001c000007812 */ /* 0x000fe400078ec0ff */
[----:B------:R-:W-:Y:S01]  /*05a0*/  LOP3.LUT R8, R2, 0x20, R5, 0xf8, !PT ;  /* 0x0000002002087812 */ /* 0x000fe200078ef805 */
[----:B------:R-:W-:Y:S01]  /*05b0*/  IMAD.SHL.U32 R5, R11, 0x40, RZ ;  /* 0x000000400b057824 */ /* 0x000fe200078e00ff */
[----:B------:R-:W-:Y:S01]  /*05c0*/  SHF.R.U32.HI R3, RZ, 0x3, R0 ;  /* 0x00000003ff037819 */ /* 0x000fe20000011600 */
[----:B--2---:R-:W-:Y:S01]  /*05d0*/  IMAD.SHL.U32 R6, R9, 0x40, RZ ;  /* 0x0000004009067824 */ /* 0x004fe200078e00ff */
[----:B------:R-:W-:Y:S02]  /*05e0*/  LOP3.LUT R4, R0, 0x20, R4, 0xf8, !PT ;  /* 0x0000002000047812 */ /* 0x000fe400078ef804 */
[----:B------:R-:W-:Y:S02]  /*05f0*/  LOP3.LUT R9, R3, R0, R2, 0x1e, !PT ;  /* 0x0000000003097212 */ /* 0x000fe400078e1e02 */
[----:B------:R-:W-:Y:S01]  /*0600*/  LOP3.LUT R2, R6, 0x1c0, RZ, 0xc0, !PT ;  /* 0x000001c006027812 */ /* 0x000fe200078ec0ff */
[----:B------:R-:W-:Y:S01]  /*0610*/  IMAD.SHL.U32 R6, R10, 0x8, RZ ;  /* 0x000000080a067824 */ /* 0x000fe200078e00ff */
[----:B------:R-:W-:Y:S01]  /*0620*/  LOP3.LUT R0, R4, R3, RZ, 0x3c, !PT ;  /* 0x0000000304007212 */ /* 0x000fe200078e3cff */
[----:B------:R-:W-:Y:S01]  /*0630*/  IMAD R4, R203, 0x400, R7 ;  /* 0x00000400cb047824 */ /* 0x000fe200078e0207 */
[----:B------:R-:W-:-:S02]  /*0640*/  SHF.R.U32.HI R3, RZ, 0x3, R2 ;  /* 0x00000003ff037819 */ /* 0x000fc40000011602 */
[----:B------:R-:W-:Y:S01]  /*0650*/  LOP3.LUT R6, R2, 0x8, R6, 0xf8, !PT ;  /* 0x0000000802067812 */ /* 0x000fe200078ef806 */
[----:B------:R-:W-:Y:S01]  /*0660*/  IMAD.IADD R221, R4, 0x1, R0 ;  /* 0x0000000104dd7824 */ /* 0x000fe200078e0200 */
[----:B------:R-:W-:Y:S01]  /*0670*/  LOP3.LUT R0, R5, 0xfffffe00, RZ, 0xc0, !PT ;  /* 0xfffffe0005007812 */ /* 0x000fe200078ec0ff */
[----:B------:R-:W-:Y:S01]  /*0680*/  IMAD R4, R194, 0x400, R7 ;  /* 0x00000400c2047824 */ /* 0x000fe200078e0207 */
[----:B------:R-:W-:Y:S01]  /*0690*/  LOP3.LUT R2, R3, R8, R2, 0x1e, !PT ;  /* 0x0000000803027212 */ /* 0x000fe200078e1e02 */
[----:B------:R-:W-:Y:S01]  /*06a0*/  IMAD.SHL.U32 R221, R221, 0x2, RZ ;  /* 0x00000002dddd7824 */ /* 0x000fe200078e00ff */
[----:B------:R-:W-:Y:S01]  /*06b0*/  LOP3.LUT R3, R6, R3, RZ, 0x3c, !PT ;  /* 0x0000000306037212 */ /* 0x000fe200078e3cff */
[--C-:B------:R-:W-:Y:S01]  /*06c0*/  IMAD R203, R203, 0x400, R0.reuse ;  /* 0x00000400cbcb7824 */ /* 0x100fe200078e0200 */
[----:B------:R-:W-:Y:S01]  /*06d0*/  LOP3.LUT R202, R2, R0, RZ, 0xfc, !PT ;  /* 0x0000000002ca7212 */ /* 0x000fe200078efcff */
[----:B------:R-:W-:Y:S01]  /*06e0*/  IMAD R194, R194, 0x400, R0 ;  /* 0x00000400c2c27824 */ /* 0x000fe200078e0200 */
[C---:B------:R-:W-:Y:S01]  /*06f0*/  IADD3 R222, R221.reuse, 0x20, RZ ;  /* 0x00000020ddde7810 */ /* 0x040fe20007ffe0ff */
[----:B------:R-:W-:Y:S01]  /*0700*/  IMAD.MOV.U32 R0, RZ, RZ, 0x20 ;  /* 0x00000020ff007424 */ /* 0x000fe200078e00ff */
[----:B------:R-:W-:Y:S01]  /*0710*/  @P1 IADD3 R222, R221, -0x20, RZ ;  /* 0xffffffe0ddde1810 */ /* 0x000fe20007ffe0ff */
[----:B------:R-:W-:-:S02]  /*0720*/  IMAD.IADD R4, R4, 0x1, R9 ;  /* 0x0000000104047824 */ /* 0x000fc400078e0209 */
[----:B------:R-:W-:Y:S01]  /*0730*/  IMAD.IADD R194, R3, 0x1, R194 ;  /* 0x0000000103c27824 */ /* 0x000fe200078e02c2 */
[----:B------:R-:W-:Y:S01]  /*0740*/  SEL R0, R0, 0xffffffe0, !P4 ;  /* 0xffffffe000007807 */ /* 0x000fe20006000000 */
[----:B------:R-:W-:Y:S01]  /*0750*/  IMAD.IADD R224, R221, 0x1, R223 ;  /* 0x00000001dde07824 */ /* 0x000fe200078e02df */
[----:B------:R-:W-:Y:S01]  /*0760*/  LEA R2, R4, 0xc000, 0x1 ;  /* 0x0000c00004027811 */ /* 0x000fe200078e08ff */
[----:B------:R-:W-:Y:S01]  /*0770*/  IMAD.IADD R203, R203, 0x1, R3 ;  /* 0x00000001cbcb7824 */ /* 0x000fe200078e0203 */
[--C-:B------:R-:W-:Y:S01]  /*0780*/  IADD3 R191, R185, R189, R0.reuse ;  /* 0x000000bdb9bf7210 */ /* 0x100fe20007ffe000 */
[----:B------:R-:W-:Y:S01]  /*0790*/  IMAD.IADD R190, R189, 0x1, R0 ;  /* 0x00000001bdbe7824 */ /* 0x000fe200078e0200 */
[C---:B------:R-:W-:Y:S01]  /*07a0*/  IADD3 R0, R2.reuse, 0x40, RZ ;  /* 0x0000004002007810 */ /* 0x040fe20007ffe0ff */
[----:B------:R1:W-:Y:S01]  /*07b0*/  STL [R1+0xc], R2 ;  /* 0x00000c0201007387 */ /* 0x0003e20000100800 */
[----:B------:R-:W-:Y:S01]  /*07c0*/  @P2 IADD3 R0, R2, -0x40, RZ ;  /* 0xffffffc002002810 */ /* 0x000fe20007ffe0ff */
[----:B------:R-:W-:Y:S01]  /*07d0*/  IMAD R185, R186, 0x2, R185 ;  /* 0x00000002bab97824 */ /* 0x000fe200078e02b9 */
[----:B------:R-:W-:Y:S01]  /*07e0*/  LEA R194, R194, 0x10000, 0x1 ;  /* 0x00010000c2c27811 */ /* 0x000fe200078e08ff */
[----:B------:R-:W-:-:S02]  /*07f0*/  IMAD.SHL.U32 R186, R186, 0x2, RZ ;  /* 0x00000002baba7824 */ /* 0x000fc400078e00ff */
[----:B------:R2:W-:Y:S01]  /*0800*/  STL [R1+0x10], R0 ;  /* 0x0000100001007387 */ /* 0x0005e20000100800 */
[----:B------:R-:W-:-:S03]  /*0810*/  IMAD.IADD R223, R223, 0x1, R222 ;  /* 0x00000001dfdf7824 */ /* 0x000fc600078e02de */
[----:B-1----:R-:W1:Y:S04]  /*0820*/  S2R R2, SR_CTAID.Z ;  /* 0x0000000000027919 */ /* 0x002e680000002700 */
[----:B-1----:R2:W-:Y:S02]  /*0830*/  STL [R1], R2 ;  /* 0x0000000201007387 */ /* 0x0025e40000100800 */
.L_x_134:
[----:B-1----:R-:W1:Y:S01]  /*0840*/  S2R R38, SR_CTAID.Y ;  /* 0x0000000000267919 */ /* 0x002e620000002600 */
[----:B--2---:R-:W2:Y:S01]  /*0850*/  LDC.U8 R0, c[0x0][0x312] ;  /* 0x0000c480ff007b82 */ /* 0x004ea20000000000 */
[----:B------:R-:W-:Y:S02]  /*0860*/  ISETP.NE.U32.AND P2, PT, RZ, c[0x0][0x240], PT ;  /* 0x00009000ff007a0c */ /* 0x000fe40003f45070 */
[----:B------:R-:W-:Y:S02]  /*0870*/  ISETP.EQ.U32.AND P5, PT, RZ, c[0x0][0x248], PT ;  /* 0x00009200ff007a0c */ /* 0x000fe40003fa2070 */
[----:B------:R-:W-:-:S02]  /*0880*/  ISETP.NE.AND.EX P2, PT, RZ, c[0x0][0x244], PT, P2 ;  /* 0x00009100ff007a0c */ /* 0x000fc40003f45320 */
[----:B------:R-:W-:Y:S01]  /*0890*/  ISETP.NE.U32.AND P3, PT, RZ, c[0x0][0x250], PT ;  /* 0x00009400ff007a0c */ /* 0x000fe20003f65070 */
[----:B------:R-:W-:-:S03]  /*08a0*/  IMAD.MOV.U32 R39, RZ, RZ, -0x1 ;  /* 0xffffffffff277424 */ /* 0x000fc600078e00ff */
[----:B------:R-:W-:Y:S01]  /*08b0*/  ISETP.NE.AND.EX P3, PT, RZ, c[0x0][0x254], PT, P3 ;  /* 0x00009500ff007a0c */ /* 0x000fe20003f65330 */
[----:B-1----:R-:W-:Y:S01]  /*08c0*/  IMAD.SHL.U32 R8, R38, 0x4, RZ ;  /* 0x0000000426087824 */ /* 0x002fe200078e00ff */
[----:B------:R-:W-:Y:S02]  /*08d0*/  SHF.R.S32.HI R35, RZ, 0x1f, R38 ;  /* 0x0000001fff237819 */ /* 0x000fe40000011426 */
[----:B--2---:R-:W-:Y:S01]  /*08e0*/  ISETP.NE.AND P4, PT, R0, RZ, PT ;  /* 0x000000ff0000720c */ /* 0x004fe20003f85270 */
        /* <DEDUP_REMOVED lines=13> */
[----:B---3--:R-:W3:Y:S01]  /*09c0*/  @!P5 LDG.E R39, [R2.64] ;  /* 0x000000060227d981 */ /* 0x008ee2000c1e1900 */
        /* <DEDUP_REMOVED lines=10> */
.L_x_88:
        /* <DEDUP_REMOVED lines=17> */
[C---:B------:R-:W-:Y:S02]  /*0b80*/  ISETP.NE.AND P1, PT, R0.reuse, -0x1, PT ;  /* 0xffffffff0000780c */ /* 0x040fe40003f25270 */
[----:B------:R-:W-:Y:S01]  /*0b90*/  SHF.R.S32.HI R7, RZ, 0x1f, R2 ;  /* 0x0000001fff077819 */ /* 0x000fe20000011402 */
[----:B------:R-:W-:-:S03]  /*0ba0*/  IMAD.WIDE.U32 R4, R0, c[0x0][0x190], RZ ;  /* 0x0000640000047a25 */ /* 0x000fc600078e00ff */
[----:B------:R-:W-:Y:S01]  /*0bb0*/  LEA.HI R7, R7, R2, RZ, 0x6 ;  /* 0x0000000207077211 */ /* 0x000fe200078f30ff */
[----:B------:R-:W-:Y:S01]  /*0bc0*/  IMAD R3, R38, c[0x0][0x17c], R3 ;  /* 0x00005f0026037a24 */ /* 0x000fe200078e0203 */
[----:B------:R-:W-:Y:S01]  /*0bd0*/  SEL R29, R10, R4, !P1 ;  /* 0x000000040a1d7207 */ /* 0x000fe20004800000 */
[----:B------:R-:W-:Y:S01]  /*0be0*/  @P0 IMAD.IADD R6, R250, 0x1, R39 ;  /* 0x00000001fa060824 */ /* 0x000fe200078e0227 */
[----:B------:R-:W-:Y:S01]  /*0bf0*/  LOP3.LUT R8, R7, 0xffffffc0, RZ, 0xc0, !PT ;  /* 0xffffffc007087812 */ /* 0x000fe200078ec0ff */
[----:B------:R-:W-:Y:S01]  /*0c00*/  IMAD R9, R0, c[0x0][0x194], RZ ;  /* 0x0000650000097a24 */ /* 0x000fe200078e02ff */
[----:B------:R-:W-:Y:S01]  /*0c10*/  SHF.R.S32.HI R209, RZ, 0x6, R7 ;  /* 0x00000006ffd17819 */ /* 0x000fe20000011407 */
[----:B------:R-:W-:Y:S01]  /*0c20*/  IMAD.IADD R26, R11, 0x1, R3 ;  /* 0x000000010b1a7824 */ /* 0x000fe200078e0203 */
[----:B------:R-:W-:Y:S01]  /*0c30*/  IADD3 R10, R8, -0x40, RZ ;  /* 0xffffffc0080a7810 */ /* 0x000fe20007ffe0ff */
[----:B------:R-:W-:Y:S01]  /*0c40*/  @P0 IMAD.WIDE.U32 R2, R6, c[0x0][0x198], RZ ;  /* 0x0000660006020a25 */ /* 0x000fe200078e00ff */
[----:B------:R-:W-:-:S02]  /*0c50*/  @P1 IADD3 R26, R5, R9, RZ ;  /* 0x00000009051a1210 */ /* 0x000fc40007ffe0ff */
[----:B------:R-:W-:Y:S01]  /*0c60*/  SHF.R.S32.HI R19, RZ, 0x1f, R10 ;  /* 0x0000001fff137819 */ /* 0x000fe2000001140a */
[----:B------:R-:W-:Y:S02]  /*0c70*/  @P0 IMAD R31, R6, c[0x0][0x19c], R3 ;  /* 0x00006700061f0a24 */ /* 0x000fe400078e0203 */
        /* <DEDUP_REMOVED lines=12> */
.L_x_90:
        /* <DEDUP_REMOVED lines=15> */
.L_x_91:
[----:B------:R-:W2:Y:S04]  /*0e30*/  LDL.64 R4, [R1] ;  /* 0x0000000001047983 */ /* 0x000ea80000100a00 */
[----:B------:R3:W2:Y:S01]  /*0e40*/  LDL.64 R40, [R1] ;  /* 0x0000000001287983 */ /* 0x0006a20000100a00 */
[----:B------:R-:W-:Y:S01]  /*0e50*/  IABS R9, c[0x0][0x1c8] ;  /* 0x0000720000097a13 */ /* 0x000fe20000000000 */
[----:B------:R-:W4:Y:S01]  /*0e60*/  LDC.U8 R15, c[0x0][0x328] ;  /* 0x0000ca00ff0f7b82 */ /* 0x000f220000000000 */
[----:B------:R-:W-:Y:S02]  /*0e70*/  IMAD.MOV.U32 R11, RZ, RZ, c[0x0][0x224] ;  /* 0x00008900ff0b7624 */ /* 0x000fe400078e00ff */
[----:B------:R-:W5:Y:S01]  /*0e80*/  I2F.RP R2, R9 ;  /* 0x0000000900027306 */ /* 0x000f620000209400 */
[----:B------:R-:W-:-:S02]  /*0e90*/  IMAD.MOV.U32 R37, RZ, RZ, c[0x0][0x22c] ;  /* 0x00008b00ff257624 */ /* 0x000fc400078e00ff */
[----:B------:R-:W-:Y:S01]  /*0ea0*/  SHF.R.S32.HI R11, RZ, 0x1f, R11 ;  /* 0x0000001fff0b7819 */ /* 0x000fe2000001140b */
[----:B------:R-:W-:Y:S01]  /*0eb0*/  IMAD.WIDE.U32 R12, R38, c[0x0][0x224], RZ ;  /* 0x00008900260c7a25 */ /* 0x000fe200078e00ff */
[----:B------:R-:W1:Y:S03]  /*0ec0*/  LDC.U8 R21, c[0x0][0x3d0] ;  /* 0x0000f400ff157b82 */ /* 0x000e660000000000 */
[----:B------:R-:W-:Y:S01]  /*0ed0*/  IMAD.WIDE R22, R37, c[0x0][0x1c0], RZ ;  /* 0x0000700025167a25 */ /* 0x000fe200078e02ff */
[----:B-----5:R-:W5:Y:S01]  /*0ee0*/  MUFU.RCP R2, R2 ;  /* 0x0000000200027308 */ /* 0x020f620000001000 */
[----:B----4-:R-:W-:Y:S02]  /*0ef0*/  ISETP.NE.AND P3, PT, R15, RZ, PT ;  /* 0x000000ff0f00720c */ /* 0x010fe40003f65270 */
[----:B-----5:R-:W-:-:S05]  /*0f00*/  IADD3 R2, R2, 0xffffffe, RZ ;  /* 0x0ffffffe02027810 */ /* 0x020fca0007ffe0ff */
[----:B------:R-:W4:Y:S02]  /*0f10*/  F2I.FTZ.U32.TRUNC.NTZ R3, R2 ;  /* 0x0000000200037305 */ /* 0x000f24000021f000 */
[----:B----4-:R-:W-:-:S05]  /*0f20*/  IADD3 R2, RZ, -R3, RZ ;  /* 0x80000003ff027210 */ /* 0x010fca0007ffe0ff */
[----:B------:R-:W-:Y:S01]  /*0f30*/  IMAD R6, R2, R9, RZ ;  /* 0x0000000902067224 */ /* 0x000fe200078e02ff */
[----:B------:R-:W-:-:S05]  /*0f40*/  MOV R2, RZ ;  /* 0x000000ff00027202 */ /* 0x000fca0000000f00 */
[----:B------:R-:W-:-:S04]  /*0f50*/  IMAD.HI.U32 R2, R3, R6, R2 ;  /* 0x0000000603027227 */ /* 0x000fc800078e0002 */
[----:B------:R-:W-:-:S04]  /*0f60*/  @!P1 IMAD R6, R35, c[0x0][0x368], RZ ;  /* 0x0000da0023069a24 */ /* 0x000fc800078e02ff */
[----:B------:R-:W-:Y:S02]  /*0f70*/  @!P1 IMAD R6, R38, c[0x0][0x36c], R6 ;  /* 0x0000db0026069a24 */ /* 0x000fe400078e0206 */
[----:B--2---:R-:W-:Y:S02]  /*0f80*/  IMAD.MOV.U32 R40, RZ, RZ, R4 ;  /* 0x000000ffff287224 */ /* 0x004fe400078e0004 */
[----:B------:R-:W-:-:S03]  /*0f90*/  @P1 IMAD.WIDE.U32 R4, R0, c[0x0][0x370], RZ ;  /* 0x0000dc0000041a25 */ /* 0x000fc600078e00ff */
[----:B------:R-:W-:Y:S01]  /*0fa0*/  IABS R7, R40 ;  /* 0x0000002800077213 */ /* 0x000fe20000000000 */
[----:B------:R-:W-:Y:S01]  /*0fb0*/  @P1 IMAD R17, R0, c[0x0][0x374], R5 ;  /* 0x0000dd0000111a24 */ /* 0x000fe200078e0205 */
[----:B------:R-:W-:Y:S01]  /*0fc0*/  @P1 MOV R14, R4 ;  /* 0x00000004000e1202 */ /* 0x000fe20000000f00 */
[----:B------:R-:W-:Y:S01]  /*0fd0*/  @!P1 IMAD.WIDE.U32 R4, R38, c[0x0][0x368], RZ ;  /* 0x0000da0026049a25 */ /* 0x000fe200078e00ff */
[----:B------:R-:W-:-:S03]  /*0fe0*/  SHF.R.S32.HI R41, RZ, 0x1f, R40 ;  /* 0x0000001fff297819 */ /* 0x000fc60000011428 */
[----:B------:R-:W-:Y:S01]  /*0ff0*/  IMAD.MOV.U32 R8, RZ, RZ, R7 ;  /* 0x000000ffff087224 */ /* 0x000fe200078e0007 */
[----:B------:R-:W-:Y:S01]  /*1000*/  LOP3.LUT R7, R40, c[0x0][0x1c8], RZ, 0x3c, !PT ;  /* 0x0000720028077a12 */ /* 0x000fe200078e3cff */
[----:B------:R-:W-:Y:S01]  /*1010*/  @!P1 IMAD.MOV.U32 R14, RZ, RZ, R4 ;  /* 0x000000ffff0e9224 */ /* 0x000fe200078e0004 */
[----:B------:R-:W-:Y:S01]  /*1020*/  @!P1 IADD3 R17, R5, R6, RZ ;  /* 0x0000000605119210 */ /* 0x000fe20007ffe0ff */
[----:B------:R-:W-:Y:S01]  /*1030*/  IMAD.HI.U32 R2, R2, R8, RZ ;  /* 0x0000000802027227 */ /* 0x000fe200078e00ff */
[----:B------:R-:W-:Y:S01]  /*1040*/  ISETP.GE.AND P4, PT, R7, RZ, PT ;  /* 0x000000ff0700720c */ /* 0x000fe20003f86270 */
[----:B------:R3:W-:Y:S02]  /*1050*/  STL [R1+0x4], R41 ;  /* 0x0000042901007387 */ /* 0x0007e40000100800 */
[----:B------:R-:W-:Y:S01]  /*1060*/  IMAD R7, R11, R38, RZ ;  /* 0x000000260b077224 */ /* 0x000fe200078e02ff */
[----:B------:R-:W-:Y:S01]  /*1070*/  IADD3 R3, -R2, RZ, RZ ;  /* 0x000000ff02037210 */ /* 0x000fe20007ffe1ff */
[----:B------:R-:W2:Y:S01]  /*1080*/  S2R R11, SR_CTAID.X ;  /* 0x00000000000b7919 */ /* 0x000ea20000002500 */
[----:B------:R-:W-:-:S02]  /*1090*/  IMAD.SHL.U32 R6, R38, 0x80, RZ ;  /* 0x0000008026067824 */ /* 0x000fc400078e00ff */
[----:B------:R-:W-:Y:S02]  /*10a0*/  IMAD R5, R35, c[0x0][0x224], R7 ;  /* 0x0000890023057a24 */ /* 0x000fe400078e0207 */
[----:B------:R-:W-:Y:S01]  /*10b0*/  IMAD R3, R9, R3, R8 ;  /* 0x0000000309037224 */ /* 0x000fe200078e0208 */
[----:B------:R-:W-:Y:S01]  /*10c0*/  SHF.L.U64.HI R8, R38, 0x7, R35 ;  /* 0x0000000726087819 */ /* 0x000fe20000010223 */
[-C--:B------:R-:W-:Y:S01]  /*10d0*/  IMAD R7, R23, R12.reuse, RZ ;  /* 0x0000000c17077224 */ /* 0x080fe200078e02ff */
[----:B------:R-:W-:Y:S01]  /*10e0*/  IADD3 R4, R13, R5, RZ ;  /* 0x000000050d047210 */ /* 0x000fe20007ffe0ff */
[----:B------:R-:W-:Y:S01]  /*10f0*/  IMAD.WIDE.U32 R12, R22, R12, RZ ;  /* 0x0000000c160c7225 */ /* 0x000fe200078e00ff */
[----:B------:R-:W-:Y:S02]  /*1100*/  ISETP.GT.U32.AND P5, PT, R9, R3, PT ;  /* 0x000000030900720c */ /* 0x000fe40003fa4070 */
[----:B------:R-:W-:Y:S01]  /*1110*/  SEL R6, R6, RZ, P2 ;  /* 0x000000ff06067207 */ /* 0x000fe20001000000 */
[----:B------:R-:W-:Y:S01]  /*1120*/  IMAD R7, R22, R4, R7 ;  /* 0x0000000416077224 */ /* 0x000fe200078e0207 */
[----:B------:R-:W-:Y:S01]  /*1130*/  SEL R8, R8, RZ, P2 ;  /* 0x000000ff08087207 */ /* 0x000fe20001000000 */
[----:B------:R-:W-:Y:S01]  /*1140*/  IMAD.WIDE.U32 R4, R22, R0, RZ ;  /* 0x0000000016047225 */ /* 0x000fe200078e00ff */
[----:B------:R-:W-:-:S02]  /*1150*/  IADD3 R6, P2, R10, R6, RZ ;  /* 0x000000060a067210 */ /* 0x000fc40007f5e0ff */
[----:B------:R-:W-:Y:S02]  /*1160*/  IADD3 R16, R13, R7, RZ ;  /* 0x000000070d107210 */ /* 0x000fe40007ffe0ff */
[----:B------:R-:W-:Y:S01]  /*1170*/  SEL R20, R12, R4, !P1 ;  /* 0x000000040c147207 */ /* 0x000fe20004800000 */
[----:B------:R-:W-:Y:S02]  /*1180*/  @P3 IMAD R4, R38, c[0x0][0x214], RZ ;  /* 0x0000850026043a24 */ /* 0x000fe400078e02ff */
[-C--:B------:R-:W-:Y:S01]  /*1190*/  @!P5 IADD3 R3, R3, -R9.reuse, RZ ;  /* 0x800000090303d210 */ /* 0x080fe20007ffe0ff */
[----:B------:R-:W-:Y:S01]  /*11a0*/  IMAD.X R8, R19, 0x1, R8, P2 ;  /* 0x0000000113087824 */ /* 0x000fe200010e0608 */
[----:B------:R-:W-:Y:S01]  /*11b0*/  @!P5 IADD3 R2, R2, 0x1, RZ ;  /* 0x000000010202d810 */ /* 0x000fe20007ffe0ff */
[----:B--2---:R-:W-:Y:S01]  /*11c0*/  IMAD.WIDE.U32 R12, R11, c[0x0][0x3d8], RZ ;  /* 0x0000f6000b0c7a25 */ /* 0x004fe200078e00ff */
[----:B------:R-:W-:Y:S02]  /*11d0*/  ISETP.GE.U32.AND P6, PT, R3, R9, PT ;  /* 0x000000090300720c */ /* 0x000fe40003fc6070 */
[----:B------:R-:W-:Y:S01]  /*11e0*/  ISETP.NE.AND P5, PT, RZ, c[0x0][0x1c8], PT ;  /* 0x00007200ff007a0c */ /* 0x000fe20003fa5270 */
[----:B------:R-:W-:Y:S01]  /*11f0*/  IMAD R3, R23, R0, RZ ;  /* 0x0000000017037224 */ /* 0x000fe200078e02ff */
[----:B-1----:R-:W-:Y:S01]  /*1200*/  ISETP.NE.AND P2, PT, R21, RZ, PT ;  /* 0x000000ff1500720c */ /* 0x002fe20003f45270 */
[----:B------:R-:W-:-:S02]  /*1210*/  IMAD R9, R23, R6, RZ ;  /* 0x0000000617097224 */ /* 0x000fc400078e02ff */
[----:B------:R-:W-:Y:S01]  /*1220*/  IMAD.WIDE.U32 R6, R22, R6, RZ ;  /* 0x0000000616067225 */ /* 0x000fe200078e00ff */
[----:B------:R-:W-:Y:S02]  /*1230*/  @P1 IADD3 R16, R5, R3, RZ ;  /* 0x0000000305101210 */ /* 0x000fe40007ffe0ff */
[----:B------:R-:W-:Y:S01]  /*1240*/  @P3 SEL R3, R4, R0, !P1 ;  /* 0x0000000004033207 */ /* 0x000fe20004800000 */
[----:B------:R-:W-:Y:S01]  /*1250*/  IMAD R8, R22, R8, R9 ;  /* 0x0000000816087224 */ /* 0x000fe200078e0209 */
[----:B------:R-:W-:Y:S01]  /*1260*/  SHF.R.S32.HI R22, RZ, 0x1f, R18 ;  /* 0x0000001fff167819 */ /* 0x000fe20000011412 */
[----:B------:R-:W-:Y:S01]  /*1270*/  IMAD R4, R11, c[0x0][0x3dc], R13 ;  /* 0x0000f7000b047a24 */ /* 0x000fe200078e020d */
[----:B------:R-:W-:Y:S01]  /*1280*/  @P6 IADD3 R2, R2, 0x1, RZ ;  /* 0x0000000102026810 */ /* 0x000fe20007ffe0ff */
[----:B------:R-:W-:Y:S01]  /*1290*/  @!P3 IMAD R5, R38, c[0x0][0x1c0], R40 ;  /* 0x000070002605ba24 */ /* 0x000fe200078e0228 */
[----:B------:R-:W-:Y:S02]  /*12a0*/  SEL R13, R12, RZ, P2 ;  /* 0x000000ff0c0d7207 */ /* 0x000fe40001000000 */
[----:B------:R-:W-:Y:S01]  /*12b0*/  SEL R21, R4, RZ, P2 ;  /* 0x000000ff04157207 */ /* 0x000fe20001000000 */
[----:B------:R-:W-:Y:S01]  /*12c0*/  IMAD.MOV.U32 R15, RZ, RZ, R2 ;  /* 0x000000ffff0f7224 */ /* 0x000fe200078e0002 */
[----:B------:R-:W-:Y:S01]  /*12d0*/  IADD3 R11, R7, R8, RZ ;  /* 0x00000008070b7210 */ /* 0x000fe20007ffe0ff */
[----:B------:R-:W-:-:S02]  /*12e0*/  @P3 IMAD R2, R40, c[0x0][0x234], R3 ;  /* 0x00008d0028023a24 */ /* 0x000fc400078e0203 */
[----:B------:R-:W-:Y:S01]  /*12f0*/  IMAD R3, R40, c[0x0][0x22c], RZ ;  /* 0x00008b0028037a24 */ /* 0x000fe200078e02ff */
[----:B------:R-:W-:Y:S01]  /*1300*/  @!P4 IADD3 R15, -R15, RZ, RZ ;  /* 0x000000ff0f0fc210 */ /* 0x000fe20007ffe1ff */
[----:B------:R-:W-:Y:S01]  /*1310*/  @!P3 IMAD R2, R5, c[0x0][0x214], RZ ;  /* 0x000085000502ba24 */ /* 0x000fe200078e02ff */
[----:B------:R-:W-:Y:S02]  /*1320*/  @!P5 LOP3.LUT R15, RZ, c[0x0][0x1c8], RZ, 0x33, !PT ;  /* 0x00007200ff0fda12 */ /* 0x000fe400078e33ff */
[----:B------:R-:W-:Y:S02]  /*1330*/  SHF.R.S32.HI R12, RZ, 0x1f, R3 ;  /* 0x0000001fff0c7819 */ /* 0x000fe40000011403 */
[----:B------:R-:W-:Y:S01]  /*1340*/  SHF.R.S32.HI R23, RZ, 0x1f, R15 ;  /* 0x0000001fff177819 */ /* 0x000fe2000001140f */
[----:B------:R-:W-:Y:S05]  /*1350*/  @!P3 BRA `(.L_x_92) ;  /* 0x000000700000b947 */ /* 0x000fea0003800000 */
[----:B---3--:R-:W-:Y:S01]  /*1360*/  @!P1 IMAD R0, R38, c[0x0][0x224], RZ ;  /* 0x0000890026009a24 */ /* 0x008fe200078e02ff */
[----:B------:R-:W-:Y:S02]  /*1370*/  MOV R5, 0x80 ;  /* 0x0000008000057802 */ /* 0x000fe40000000f00 */
[----:B------:R-:W-:-:S02]  /*1380*/  MOV R4, c[0x0][0x210] ;  /* 0x0000840000047a02 */ /* 0x000fc40000000f00 */
[----:B------:R-:W-:-:S03]  /*1390*/  LEA R0, R38, R0, 0x7 ;  /* 0x0000000026007211 */ /* 0x000fc600078e38ff */
[----:B------:R-:W-:-:S04]  /*13a0*/  IMAD R4, R5, R4, c[0x0][0x234] ;  /* 0x00008d0005047624 */ /* 0x000fc800078e0204 */
[----:B------:R-:W-:Y:S01]  /*13b0*/  IMAD R0, R4, R40, R0 ;  /* 0x0000002804007224 */ /* 0x000fe200078e0200 */
[----:B------:R-:W-:Y:S05]  /*13c0*/  BRA `(.L_x_93) ;  /* 0x0000002000007947 */ /* 0x000fea0003800000 */
.L_x_92:
[----:B---3--:R-:W-:-:S04]  /*13d0*/  IMAD R0, R38, c[0x0][0x1c0], R40 ;  /* 0x0000700026007a24 */ /* 0x008fc800078e0228 */
[----:B------:R-:W-:Y:S02]  /*13e0*/  IMAD R0, R0, c[0x0][0x224], RZ ;  /* 0x0000890000007a24 */ /* 0x000fe400078e02ff */
.L_x_93:
[----:B------:R-:W1:Y:S01]  /*13f0*/  S2R R34, SR_TID.X ;  /* 0x0000000000227919 */ /* 0x000e620000002100 */
[----:B------:R-:W-:Y:S01]  /*1400*/  IMAD R37, R37, c[0x0][0x1c0], RZ ;  /* 0x0000700025257a24 */ /* 0x000fe200078e02ff */
[----:B------:R-:W-:Y:S01]  /*1410*/  SHF.R.S32.HI R217, RZ, 0x1f, R216 ;  /* 0x0000001fffd97819 */ /* 0x000fe200000114d8 */
[----:B------:R-:W-:Y:S01]  /*1420*/  IMAD.IADD R2, R10, 0x1, R2 ;  /* 0x000000010a027824 */ /* 0x000fe200078e0202 */
[----:B------:R-:W-:Y:S01]  /*1430*/  BSSY B1, `(.L_x_89) ;  /* 0x00005ea000017945 */ /* 0x000fe20003800000 */
[----:B------:R-:W-:Y:S01]  /*1440*/  IMAD.MOV.U32 R4, RZ, RZ, 0x4 ;  /* 0x00000004ff047424 */ /* 0x000fe200078e00ff */
[----:B------:R-:W-:Y:S01]  /*1450*/  IADD3 R218, R216, 0x40, RZ ;  /* 0x00000040d8da7810 */ /* 0x000fe20007ffe0ff */
[----:B------:R-:W-:Y:S02]  /*1460*/  IMAD.IADD R0, R10, 0x1, R0 ;  /* 0x000000010a007824 */ /* 0x000fe400078e0200 */
[----:B------:R-:W-:Y:S02]  /*1470*/  IMAD.SHL.U32 R7, R37, 0x40, RZ ;  /* 0x0000004025077824 */ /* 0x000fe400078e00ff */
[----:B------:R-:W-:Y:S01]  /*1480*/  IMAD.WIDE R8, R2, R4, c[0x0][0x200] ;  /* 0x0000800002087625 */ /* 0x000fe200078e0204 */
[----:B------:R-:W-:-:S02]  /*1490*/  IADD3 R2, P4, R216, R14, RZ ;  /* 0x0000000ed8027210 */ /* 0x000fc40007f9e0ff */
[----:B------:R-:W-:Y:S01]  /*14a0*/  IADD3 R6, P3, P1, R6, R7, R3 ;  /* 0x0000000706067210 */ /* 0x000fe2000797e003 */
[----:B------:R-:W-:Y:S01]  /*14b0*/  IMAD.WIDE R4, R0, R4, c[0x0][0x3c8] ;  /* 0x0000f20000047625 */ /* 0x000fe200078e0204 */
[----:B------:R-:W-:Y:S02]  /*14c0*/  SHF.R.S32.HI R0, RZ, 0x1f, R7 ;  /* 0x0000001fff007819 */ /* 0x000fe40000011407 */
[----:B------:R-:W-:Y:S01]  /*14d0*/  IADD3.X R3, R217, R17, RZ, P4, !PT ;  /* 0x00000011d9037210 */ /* 0x000fe200027fe4ff */
[----:B------:R-:W-:Y:S01]  /*14e0*/  IMAD.MOV.U32 R229, RZ, RZ, R4 ;  /* 0x000000ffffe57224 */ /* 0x000fe200078e0004 */
[----:B------:R-:W-:Y:S01]  /*14f0*/  IADD3.X R11, R11, R0, R12, P3, P1 ;  /* 0x000000000b0b7210 */ /* 0x000fe20001fe240c */
[----:B------:R-:W-:Y:S01]  /*1500*/  IMAD R4, R19, c[0x0][0x370], RZ ;  /* 0x0000dc0013047a24 */ /* 0x000fe200078e02ff */
[----:B------:R-:W-:Y:S01]  /*1510*/  IADD3 R0, -R227, R24, R18 ;  /* 0x00000018e3007210 */ /* 0x000fe20007ffe112 */
[----:B------:R-:W-:Y:S01]  /*1520*/  IMAD.WIDE.U32 R2, R10, c[0x0][0x370], R2 ;  /* 0x0000dc000a027a25 */ /* 0x000fe200078e0002 */
[----:B-1----:R-:W-:-:S02]  /*1530*/  SHF.R.S32.HI R36, RZ, 0x1f, R34 ;  /* 0x0000001fff247819 */ /* 0x002fc40000011422 */
[----:B------:R-:W-:Y:S01]  /*1540*/  IADD3 R0, R0, -c[0x0][0x2e8], RZ ;  /* 0x8000ba0000007a10 */ /* 0x000fe20007ffe0ff */
[----:B------:R-:W-:Y:S01]  /*1550*/  IMAD.MOV.U32 R226, RZ, RZ, R8 ;  /* 0x000000ffffe27224 */ /* 0x000fe200078e0008 */
[----:B------:R-:W-:Y:S01]  /*1560*/  IADD3 R12, P3, P1, R13, R6, R20 ;  /* 0x000000060d0c7210 */ /* 0x000fe2000797e014 */
[----:B------:R-:W-:Y:S01]  /*1570*/  IMAD R6, R10, c[0x0][0x374], R4 ;  /* 0x0000dd000a067a24 */ /* 0x000fe200078e0204 */
[----:B------:R-:W-:Y:S01]  /*1580*/  SHF.R.S32.HI R4, RZ, 0x1f, R0 ;  /* 0x0000001fff047819 */ /* 0x000fe20000011400 */
[----:B------:R-:W-:Y:S01]  /*1590*/  IMAD.MOV.U32 R225, RZ, RZ, R9 ;  /* 0x000000ffffe17224 */ /* 0x000fe200078e0009 */
[CC--:B------:R-:W-:Y:S01]  /*15a0*/  LEA.HI R28, R36.reuse, R34.reuse, RZ, 0x3 ;  /* 0x00000022241c7211 */ /* 0x0c0fe200078f18ff */
[----:B------:R-:W-:Y:S01]  /*15b0*/  IMAD.IADD R3, R3, 0x1, R6 ;  /* 0x0000000103037824 */ /* 0x000fe200078e0206 */
[----:B------:R-:W-:Y:S01]  /*15c0*/  LEA.HI R32, R36, R34, RZ, 0x5 ;  /* 0x0000002224207211 */ /* 0x000fe200078f28ff */
[----:B------:R-:W-:Y:S01]  /*15d0*/  IMAD.MOV.U32 R228, RZ, RZ, R5 ;  /* 0x000000ffffe47224 */ /* 0x000fe200078e0005 */
[----:B------:R-:W-:Y:S01]  /*15e0*/  LEA.HI R14, R4, R0, RZ, 0x6 ;  /* 0x00000000040e7211 */ /* 0x000fe200078f30ff */
[----:B------:R-:W-:Y:S01]  /*15f0*/  IMAD.WIDE.U32 R2, R40, c[0x0][0x378], R2 ;  /* 0x0000de0028027a25 */ /* 0x000fe200078e0002 */
[----:B------:R-:W-:-:S02]  /*1600*/  SHF.R.S32.HI R13, RZ, 0x3, R28 ;  /* 0x00000003ff0d7819 */ /* 0x000fc4000001141c */
[----:B------:R-:W-:Y:S01]  /*1610*/  LOP3.LUT R4, R32, 0xffffffe0, RZ, 0xc0, !PT ;  /* 0xffffffe020047812 */ /* 0x000fe200078ec0ff */
[----:B------:R-:W-:Y:S01]  /*1620*/  IMAD R5, R41, c[0x0][0x378], RZ ;  /* 0x0000de0029057a24 */ /* 0x000fe200078e02ff */
[----:B------:R-:W-:Y:S02]  /*1630*/  IADD3 R0, P4, R13, R10, RZ ;  /* 0x0000000a0d007210 */ /* 0x000fe40007f9e0ff */
[----:B------:R-:W-:Y:S01]  /*1640*/  SHF.R.S32.HI R33, RZ, 0x1f, R13 ;  /* 0x0000001fff217819 */ /* 0x000fe2000001140d */
[----:B------:R-:W-:Y:S01]  /*1650*/  IMAD.IADD R17, R34, 0x1, -R4 ;  /* 0x0000000122117824 */ /* 0x000fe200078e0a04 */
[----:B------:R-:W-:Y:S01]  /*1660*/  SHF.R.S32.HI R20, RZ, 0x5, R32 ;  /* 0x00000005ff147819 */ /* 0x000fe20000011420 */
[----:B------:R-:W-:-:S04]  /*1670*/  IMAD.WIDE.U32 R6, R0, c[0x0][0x190], R216 ;  /* 0x0000640000067a25 */ /* 0x000fc800078e00d8 */
[----:B------:R-:W-:Y:S02]  /*1680*/  IMAD.X R8, R33, 0x1, R19, P4 ;  /* 0x0000000121087824 */ /* 0x000fe400020e0613 */
[----:B------:R-:W-:Y:S02]  /*1690*/  IMAD R4, R20, R37, R17 ;  /* 0x0000002514047224 */ /* 0x000fe400078e0211 */
[----:B------:R-:W-:Y:S01]  /*16a0*/  IMAD R9, R8, c[0x0][0x190], RZ ;  /* 0x0000640008097a24 */ /* 0x000fe200078e02ff */
[----:B------:R-:W-:Y:S01]  /*16b0*/  IADD3.X R8, R21, R11, R16, P3, P1 ;  /* 0x0000000b15087210 */ /* 0x000fe20001fe2410 */
[----:B------:R-:W-:Y:S01]  /*16c0*/  IMAD R5, R40, c[0x0][0x37c], R5 ;  /* 0x0000df0028057a24 */ /* 0x000fe200078e0205 */
[----:B------:R-:W-:Y:S01]  /*16d0*/  IADD3 R10, P1, R4, R12, RZ ;  /* 0x0000000c040a7210 */ /* 0x000fe20007f3e0ff */
[----:B------:R-:W-:Y:S01]  /*16e0*/  IMAD R9, R0, c[0x0][0x194], R9 ;  /* 0x0000650000097a24 */ /* 0x000fe200078e0209 */
[----:B------:R-:W-:Y:S01]  /*16f0*/  IADD3 R6, P3, R29, R6, RZ ;  /* 0x000000061d067210 */ /* 0x000fe20007f7e0ff */
[----:B------:R-:W-:Y:S01]  /*1700*/  IMAD.IADD R5, R3, 0x1, R5 ;  /* 0x0000000103057824 */ /* 0x000fe200078e0205 */
[----:B------:R-:W-:Y:S01]  /*1710*/  LEA.HI.X.SX32 R11, R4, R8, 0x1, P1 ;  /* 0x00000008040b7211 */ /* 0x000fe200008f0eff */
[----:B------:R-:W-:Y:S01]  /*1720*/  IMAD R3, R41, c[0x0][0x1a8], RZ ;  /* 0x00006a0029037a24 */ /* 0x000fe200078e02ff */
[----:B------:R-:W-:Y:S01]  /*1730*/  MOV R4, R2 ;  /* 0x0000000200047202 */ /* 0x000fe20000000f00 */
[----:B------:R-:W-:Y:S01]  /*1740*/  IMAD R0, R33, c[0x0][0x370], RZ ;  /* 0x0000dc0021007a24 */ /* 0x000fe200078e02ff */
[----:B------:R-:W-:Y:S01]  /*1750*/  SHF.R.S32.HI R2, RZ, 0x6, R14 ;  /* 0x00000006ff027819 */ /* 0x000fe2000001140e */
[----:B------:R-:W-:Y:S01]  /*1760*/  IMAD R3, R40, c[0x0][0x1ac], R3 ;  /* 0x00006b0028037a24 */ /* 0x000fe200078e0203 */
[----:B------:R-:W-:Y:S01]  /*1770*/  IADD3.X R7, R26, R7, R9, P3, !PT ;  /* 0x000000071a077210 */ /* 0x000fe20001ffe409 */
[C---:B------:R-:W-:Y:S01]  /*1780*/  IMAD R0, R13.reuse, c[0x0][0x374], R0 ;  /* 0x0000dd000d007a24 */ /* 0x040fe200078e0200 */
[----:B------:R-:W-:Y:S01]  /*1790*/  IMNMX R249, RZ, R2, !PT ;  /* 0x00000002fff97217 */ /* 0x000fe20007800200 */
[----:B------:R-:W-:Y:S01]  /*17a0*/  IMAD.WIDE.U32 R4, R13, c[0x0][0x370], R4 ;  /* 0x0000dc000d047a25 */ /* 0x000fe200078e0004 */
[----:B------:R-:W-:-:S02]  /*17b0*/  LEA R204, P1, R10, c[0x0][0x350], 0x2 ;  /* 0x0000d4000acc7a11 */ /* 0x000fc400078210ff */
[----:B------:R-:W-:Y:S01]  /*17c0*/  ISETP.GT.AND P5, PT, R209, R249, PT ;  /* 0x000000f9d100720c */ /* 0x000fe20003fa4270 */
[----:B------:R-:W-:Y:S01]  /*17d0*/  IMAD.WIDE.U32 R8, R40, c[0x0][0x1a8], R6 ;  /* 0x00006a0028087a25 */ /* 0x000fe200078e0006 */
[----:B------:R-:W-:Y:S02]  /*17e0*/  LEA R214, P3, R4, c[0x0][0x330], 0x1 ;  /* 0x0000cc0004d67a11 */ /* 0x000fe400078608ff */
[----:B------:R-:W-:Y:S01]  /*17f0*/  LEA.HI.X R205, R10, c[0x0][0x354], R11, 0x2, P1 ;  /* 0x0000d5000acd7a11 */ /* 0x000fe200008f140b */
[----:B------:R-:W-:Y:S01]  /*1800*/  IMAD.IADD R16, R5, 0x1, R0 ;  /* 0x0000000105107824 */ /* 0x000fe200078e0200 */
[----:B------:R-:W-:Y:S01]  /*1810*/  LEA R212, P4, R8, c[0x0][0x160], 0x1 ;  /* 0x0000580008d47a11 */ /* 0x000fe200078808ff */
[----:B------:R-:W-:Y:S01]  /*1820*/  IMAD.IADD R19, R9, 0x1, R3 ;  /* 0x0000000109137824 */ /* 0x000fe200078e0203 */
[----:B------:R-:W-:Y:S02]  /*1830*/  IADD3 R209, R209, -0x1, RZ ;  /* 0xffffffffd1d17810 */ /* 0x000fe40007ffe0ff */
[----:B------:R-:W-:-:S02]  /*1840*/  LEA.HI.X R215, R4, c[0x0][0x334], R16, 0x1, P3 ;  /* 0x0000cd0004d77a11 */ /* 0x000fc400018f0c10 */
        /* <DEDUP_REMOVED lines=17> */
.L_x_95:
        /* <DEDUP_REMOVED lines=15> */
.L_x_96:
        /* <DEDUP_REMOVED lines=25> */
.L_x_98:
[----:B------:R-:W-:Y:S05]  /*1be0*/  BSYNC B0 ;  /* 0x0000000000007941 */ /* 0x000fea0003800000 */
.L_x_97:
        /* <DEDUP_REMOVED lines=17> */
.L_x_100:
[----:B------:R-:W-:Y:S05]  /*1d00*/  BSYNC B0 ;  /* 0x0000000000007941 */ /* 0x000fea0003800000 */
.L_x_99:
        /* <DEDUP_REMOVED lines=23> */
.L_x_102:
[----:B------:R-:W-:Y:S05]  /*1e80*/  BSYNC B0 ;  /* 0x0000000000007941 */ /* 0x000fea0003800000 */
.L_x_101:
        /* <DEDUP_REMOVED lines=16> */
.L_x_94:
[----:B------:R-:W2:Y:S01]  /*1f90*/  LDL R21, [R1+0x18] ;  /* 0x0000180001157983 */ /* 0x000ea20000100800 */
[----:B------:R-:W-:Y:S01]  /*1fa0*/  IMAD R14, R236, -0x40, R227 ;  /* 0xffffffc0ec0e7824 */ /* 0x000fe200078e02e3 */
[----:B------:R-:W-:Y:S01]  /*1fb0*/  LEA.HI R7, R209, R209, RZ, 0x1 ;  /* 0x000000d1d1077211 */ /* 0x000fe200078f08ff */
[----:B------:R-:W-:Y:S01]  /*1fc0*/  IMAD.WIDE.U32 R2, R18, c[0x0][0x1a0], R216 ;  /* 0x0000680012027a25 */ /* 0x000fe200078e00d8 */
[----:B------:R-:W-:Y:S01]  /*1fd0*/  BSSY B0, `(.L_x_104) ;  /* 0x0000029000007945 */ /* 0x000fe20003800000 */
[----:B------:R-:W-:Y:S01]  /*1fe0*/  @P2 BAR.SYNC.DEFER_BLOCKING 0x0 ;  /* 0x0000000000002b1d */ /* 0x000fe20000010000 */
[----:B------:R-:W-:Y:S01]  /*1ff0*/  ISETP.GE.AND P6, PT, R13, R14, PT ;  /* 0x0000000e0d00720c */ /* 0x000fe20003fc6270 */
[----:B------:R-:W-:Y:S01]  /*2000*/  IMAD R0, R22, c[0x0][0x1a0], RZ ;  /* 0x0000680016007a24 */ /* 0x000fe200078e02ff */
[----:B------:R-:W-:Y:S02]  /*2010*/  IADD3 R6, P0, R25, R2, RZ ;  /* 0x0000000219067210 */ /* 0x000fe40007f1e0ff */
[----:B------:R-:W-:Y:S01]  /*2020*/  LOP3.LUT R2, R7, 0xfffffffe, RZ, 0xc0, !PT ;  /* 0xfffffffe07027812 */ /* 0x000fe200078ec0ff */
[----:B------:R-:W-:-:S03]  /*2030*/  IMAD R0, R18, c[0x0][0x1a4], R0 ;  /* 0x0000690012007a24 */ /* 0x000fc600078e0200 */
[----:B------:R-:W-:Y:S02]  /*2040*/  IADD3 R2, R209, -R2, RZ ;  /* 0x80000002d1027210 */ /* 0x000fe40007ffe0ff */
[----:B------:R-:W-:Y:S01]  /*2050*/  IADD3.X R7, R27, R3, R0, P0, !PT ;  /* 0x000000031b077210 */ /* 0x000fe200007fe400 */
[----:B------:R-:W-:Y:S01]  /*2060*/  IMAD R0, R23, c[0x0][0x1b8], RZ ;  /* 0x00006e0017007a24 */ /* 0x000fe200078e02ff */
[----:B------:R-:W-:-:S03]  /*2070*/  ISETP.NE.AND P0, PT, R2, 0x1, PT ;  /* 0x000000010200780c */ /* 0x000fc60003f05270 */
[C---:B------:R-:W-:Y:S02]  /*2080*/  IMAD R0, R15.reuse, c[0x0][0x1bc], R0 ;  /* 0x00006f000f007a24 */ /* 0x040fe400078e0200 */
[----:B------:R-:W-:-:S05]  /*2090*/  IMAD.WIDE.U32 R6, R15, c[0x0][0x1b8], R6 ;  /* 0x00006e000f067a25 */ /* 0x000fca00078e0006 */
[----:B------:R-:W-:Y:S02]  /*20a0*/  IADD3 R12, R7, R0, RZ ;  /* 0x00000000070c7210 */ /* 0x000fe40007ffe0ff */
[----:B--2---:R-:W-:-:S05]  /*20b0*/  SHF.L.U32 R208, R21, 0x1, RZ ;  /* 0x0000000115d07819 */ /* 0x004fca00000006ff */
[----:B------:R1:W-:Y:S04]  /*20c0*/  @P6 STS.128 [R208+0x10000], RZ ;  /* 0x010000ffd0006388 */ /* 0x0003e80000000c00 */
[----:B------:R1:W-:Y:S01]  /*20d0*/  @P6 STS.128 [R208+0x12000], RZ ;  /* 0x012000ffd0006388 */ /* 0x0003e20000000c00 */
        /* <DEDUP_REMOVED lines=24> */
.L_x_105:
[----:B------:R-:W-:Y:S05]  /*2260*/  BSYNC B0 ;  /* 0x0000000000007941 */ /* 0x000fea0003800000 */
.L_x_104:
        /* <DEDUP_REMOVED lines=30> */
.L_x_107:
[----:B------:R-:W-:Y:S05]  /*2450*/  BSYNC B0 ;  /* 0x0000000000007941 */ /* 0x000fea0003800000 */
.L_x_106:
        /* <DEDUP_REMOVED lines=20> */
.L_x_109:
[----:B------:R-:W-:Y:S05]  /*25a0*/  BSYNC B0 ;  /* 0x0000000000007941 */ /* 0x000fea0003800000 */
.L_x_108:
        /* <DEDUP_REMOVED lines=28> */
.L_x_111:
[----:B------:R-:W-:Y:S05]  /*2770*/  BSYNC B0 ;  /* 0x0000000000007941 */ /* 0x000fea0003800000 */
.L_x_110:
[----:B------:R-:W-:Y:S01]  /*2780*/  IADD3 R0, R21, 0x2000, RZ ;  /* 0x0000200015007810 */ /* 0x000fe20007ffe0ff */
[----:B------:R-:W-:Y:S03]  /*2790*/  BSSY B0, `(.L_x_112) ;  /* 0x0000020000007945 */ /* 0x000fe60003800000 */
        /* <DEDUP_REMOVED lines=12> */
.L_x_113:
        /* <DEDUP_REMOVED lines=19> */
.L_x_114:
[----:B------:R-:W-:Y:S05]  /*2990*/  BSYNC B0 ;  /* 0x0000000000007941 */ /* 0x000fea0003800000 */
.L_x_112:
        /* <DEDUP_REMOVED lines=14> */
.L_x_116:
[----:B------:R-:W-:Y:S02]  /*2a80*/  ISETP.GE.AND P2, PT, R216, c[0x0][0x220], PT ;  /* 0x00008800d8007a0c */ /* 0x000fe40003f46270 */
[----:B------:R-:W-:-:S11]  /*2a90*/  ISETP.GE.AND P1, PT, R218, c[0x0][0x220], PT ;  /* 0x00008800da007a0c */ /* 0x000fd60003f26270 */
[----:B------:R-:W-:Y:S01]  /*2aa0*/  @!P2 IMAD.MOV.U32 R0, RZ, RZ, c[0x0][0x190] ;  /* 0x00006400ff00a624 */ /* 0x000fe200078e00ff */
[----:B------:R1:W-:Y:S02]  /*2ab0*/  @P2 STS [R206+0x1000], RZ ;  /* 0x001000ffce002388 */ /* 0x0003e40000000800 */
[----:B-1-3--:R-:W-:Y:S02]  /*2ac0*/  @!P2 IMAD.MOV.U32 R3, RZ, RZ, c[0x0][0x194] ;  /* 0x00006500ff03a624 */ /* 0x00afe400078e00ff */
        /* <DEDUP_REMOVED lines=10> */
[----:B------:R1:W-:Y:S01]  /*2b70*/  @P1 STS [R206+0x3000], RZ ;  /* 0x003000ffce001388 */ /* 0x0003e20000000800 */
[----:B------:R-:W-:-:S03]  /*2b80*/  IADD3.X R0, R19, R5, R7, P2, !PT ;  /* 0x0000000513007210 */ /* 0x000fc600017fe407 */
[----:B------:R1:W-:Y:S04]  /*2b90*/  @P1 STS [R206+0x3004], RZ ;  /* 0x003004ffce001388 */ /* 0x0003e80000000800 */
[----:B------:R1:W-:Y:S04]  /*2ba0*/  @P1 STS [R206+0x3008], RZ ;  /* 0x003008ffce001388 */ /* 0x0003e80000000800 */
[----:B------:R1:W-:Y:S01]  /*2bb0*/  @P1 STS [R206+0x300c], RZ ;  /* 0x00300cffce001388 */ /* 0x0003e20000000800 */
[----:B------:R-:W-:Y:S05]  /*2bc0*/  @P1 BRA `(.L_x_117) ;  /* 0x0000006000001947 */ /* 0x000fea0003800000 */
[----:B-1----:R-:W-:-:S04]  /*2bd0*/  LEA R2, P1, R8, c[0x0][0x160], 0x1 ;  /* 0x0000580008027a11 */ /* 0x002fc800078208ff */
[----:B------:R-:W-:-:S05]  /*2be0*/  LEA.HI.X R3, R8, c[0x0][0x164], R0, 0x1, P1 ;  /* 0x0000590008037a11 */ /* 0x000fca00008f0c00 */
[----:B------:R-:W-:Y:S01]  /*2bf0*/  @!PT LDS RZ, [RZ] ;  /* 0x00000000fffff984 */ /* 0x000fe20000000800 */
[----:B------:R-:W-:Y:S01]  /*2c00*/  @!PT LDS RZ, [RZ] ;  /* 0x00000000fffff984 */ /* 0x000fe20000000800 */
[----:B------:R-:W-:Y:S01]  /*2c10*/  @!PT LDS RZ, [RZ] ;  /* 0x00000000fffff984 */ /* 0x000fe20000000800 */
[----:B------:R1:W-:Y:S04]  /*2c20*/  LDGSTS.E.BYPASS.LTC128B.128 [R206+0x3000], [R2.64+0x80] ;  /* 0x0300008002ce7fae */ /* 0x0003e8000b901d46 */
.L_x_117:
[----:B------:R-:W-:Y:S05]  /*2c30*/  BSYNC B0 ;  /* 0x0000000000007941 */ /* 0x000fea0003800000 */
.L_x_115:
[----:B-1-3--:R-:W-:Y:S01]  /*2c40*/  SHF.R.S32.HI R2, RZ, 0x1f, R32 ;  /* 0x0000001fff027819 */ /* 0x00afe20000011420 */
        /* <DEDUP_REMOVED lines=12> */
[-C--:B------:R-:W-:Y:S02]  /*2d10*/  ISETP.GE.AND P3, PT, R0, R6.reuse, PT ;  /* 0x000000060000720c */ /* 0x080fe40003f66270 */
        /* <DEDUP_REMOVED lines=11> */
[----:B---3--:R-:W-:-:S05]  /*2dd0*/  IMAD.WIDE.U32 R2, R18, c[0x0][0x198], R216 ;  /* 0x0000660012027a25 */ /* 0x008fca00078e00d8 */
        /* <DEDUP_REMOVED lines=30> */
.L_x_119:
[----:B-1----:R-:W-:Y:S05]  /*2fc0*/  BSYNC B0 ;  /* 0x0000000000007941 */ /* 0x002fea0003800000 */
.L_x_118:
        /* <DEDUP_REMOVED lines=28> */
.L_x_121:
[----:B------:R-:W-:Y:S05]  /*3190*/  BSYNC B0 ;  /* 0x0000000000007941 */ /* 0x000fea0003800000 */
.L_x_120:
[----:B------:R-:W0:Y:S01]  /*31a0*/  LDGDEPBAR ;  /* 0x00000000000079af */ /* 0x000e220000000000 */
[----:B------:R-:W-:-:S03]  /*31b0*/  ISETP.NE.U32.AND P4, PT, RZ, c[0x0][0x318], PT ;  /* 0x0000c600ff007a0c */ /* 0x000fc60003f85070 */
[----:B--2---:R-:W2:Y:S01]  /*31c0*/  LDL R7, [R1+0x8] ;  /* 0x0000080001077983 */ /* 0x004ea20000100800 */
[----:B------:R-:W-:-:S13]  /*31d0*/  ISETP.NE.AND.EX P4, PT, RZ, c[0x0][0x31c], PT, P4 ;  /* 0x0000c700ff007a0c */ /* 0x000fda0003f85340 */
[----:B------:R-:W-:Y:S02]  /*31e0*/  @P4 IMAD R4, R35, c[0x0][0x320], RZ ;  /* 0x0000c80023044a24 */ /* 0x000fe400078e02ff */
[----:B---3--:R-:W-:Y:S01]  /*31f0*/  @P4 IMAD.WIDE.U32 R2, R38, c[0x0][0x320], R40 ;  /* 0x0000c80026024a25 */ /* 0x008fe200078e0028 */
[----:B------:R-:W-:-:S04]  /*3200*/  DEPBAR.LE SB0, 0x1 ;  /* 0x000080400000791a */ /* 0x000fc80000000000 */
[----:B------:R-:W-:Y:S01]  /*3210*/  BAR.SYNC.DEFER_BLOCKING 0x0 ;  /* 0x0000000000007b1d */ /* 0x000fe20000010000 */
[----:B------:R-:W-:-:S04]  /*3220*/  @P4 IMAD R4, R38, c[0x0][0x324], R4 ;  /* 0x0000c90026044a24 */ /* 0x000fc800078e0204 */
[----:B------:R-:W-:Y:S01]  /*3230*/  @P4 IMAD.IADD R3, R3, 0x1, R4 ;  /* 0x0000000103034824 */ /* 0x000fe200078e0204 */
[----:B------:R-:W-:-:S04]  /*3240*/  @P4 LEA R4, P1, R2, c[0x0][0x318], 0x2 ;  /* 0x0000c60002044a11 */ /* 0x000fc800078210ff */
[----:B------:R-:W-:-:S06]  /*3250*/  @P4 LEA.HI.X R5, R2, c[0x0][0x31c], R3, 0x2, P1 ;  /* 0x0000c70002054a11 */ /* 0x000fcc00008f1403 */
[----:B----4-:R3:W4:Y:S01]  /*3260*/  @P4 LDG.E R5, [R4.64] ;  /* 0x0000000604054981 */ /* 0x010722000c1e1900 */
[----:B------:R-:W-:Y:S01]  /*3270*/  LEA.HI R2, R36, R34, RZ, 0x4 ;  /* 0x0000002224027211 */ /* 0x000fe200078f20ff */
[----:B------:R-:W4:Y:S01]  /*3280*/  @P4 MUFU.RCP R6, c[0x0][0x238] ;  /* 0x00008e0000064b08 */ /* 0x000f220000001000 */
[----:B------:R-:W-:Y:S01]  /*3290*/  IADD3 R0, R0, 0x1, RZ ;  /* 0x0000000100007810 */ /* 0x000fe20007ffe0ff */
[----:B------:R1:W1:Y:S01]  /*32a0*/  LDSM.16.M88.4 R104, [R189+0x10000] ;  /* 0x01000000bd68783b */ /* 0x0002620000000200 */
[----:B------:R-:W-:Y:S01]  /*32b0*/  LOP3.LUT R2, R2, 0xfffffff0, RZ, 0xc0, !PT ;  /* 0xfffffff002027812 */ /* 0x000fe200078ec0ff */
[----:B------:R-:W-:Y:S01]  /*32c0*/  IMAD.MOV.U32 R207, RZ, RZ, RZ ;  /* 0x000000ffffcf7224 */ /* 0x000fe200078e00ff */
[----:B------:R-:W-:Y:S01]  /*32d0*/  MOV R164, 0x20 ;  /* 0x0000002000a47802 */ /* 0x000fe20000000f00 */
[----:B------:R1:W1:Y:S01]  /*32e0*/  LDSM.16.M88.4 R108, [R189+0x10800] ;  /* 0x01080000bd6c783b */ /* 0x0002620000000200 */
[----:B------:R-:W-:Y:S01]  /*32f0*/  IADD3 R252, R227, R0, -R24 ;  /* 0x00000000e3fc7210 */ /* 0x000fe20007ffe818 */
[----:B------:R-:W-:Y:S01]  /*3300*/  IMAD.IADD R2, R34, 0x1, -R2 ;  /* 0x0000000122027824 */ /* 0x000fe200078e0a02 */
[----:B------:R-:W-:Y:S01]  /*3310*/  IADD3 R184, R202, 0x2000, RZ ;  /* 0x00002000cab87810 */ /* 0x000fe20007ffe0ff */
[----:B------:R1:W1:Y:S01]  /*3320*/  LDSM.16.M88.4 R112, [R190+0x10000] ;  /* 0x01000000be70783b */ /* 0x0002620000000200 */
[----:B------:R-:W-:Y:S01]  /*3330*/  IMAD.MOV.U32 R192, RZ, RZ, 0x40 ;  /* 0x00000040ffc07424 */ /* 0x000fe200078e00ff */
[C---:B------:R-:W-:Y:S01]  /*3340*/  IADD3 R187, R203.reuse, 0x2000, RZ ;  /* 0x00002000cbbb7810 */ /* 0x040fe20007ffe0ff */
[----:B------:R-:W-:Y:S01]  /*3350*/  IMAD.SHL.U32 R193, R203, 0x2, RZ ;  /* 0x00000002cbc17824 */ /* 0x000fe200078e00ff */
[----:B------:R-:W-:Y:S01]  /*3360*/  SHF.R.S32.HI R3, RZ, 0x1f, R2 ;  /* 0x0000001fff037819 */ /* 0x000fe20000011402 */
[----:B------:R1:W1:Y:S01]  /*3370*/  LDSM.16.M88.4 R116, [R190+0x10800] ;  /* 0x01080000be74783b */ /* 0x0002620000000200 */
[----:B------:R-:W-:Y:S01]  /*3380*/  SEL R184, R184, R202, !P0 ;  /* 0x000000cab8b87207 */ /* 0x000fe20004000000 */
[----:B------:R-:W-:Y:S01]  /*3390*/  IMAD.MOV.U32 R210, RZ, RZ, R206 ;  /* 0x000000ffffd27224 */ /* 0x000fe200078e00ce */
[----:B------:R-:W-:Y:S01]  /*33a0*/  LEA.HI R3, R3, R2, RZ, 0x3 ;  /* 0x0000000203037211 */ /* 0x000fe200078f18ff */
[----:B------:R1:W1:Y:S01]  /*33b0*/  LDSM.16.M88.4 R120, [R188+0x10000] ;  /* 0x01000000bc78783b */ /* 0x0002620000000200 */
[----:B------:R-:W-:Y:S01]  /*33c0*/  SEL R187, R187, R203, !P0 ;  /* 0x000000cbbbbb7207 */ /* 0x000fe20004000000 */
[----:B------:R-:W-:Y:S01]  /*33d0*/  CS2R R94, SRZ ;  /* 0x00000000005e7805 */ /* 0x000fe2000001ff00 */
[----:B------:R-:W-:Y:S01]  /*33e0*/  LOP3.LUT R3, R3, 0xfffffff8, RZ, 0xc0, !PT ;  /* 0xfffffff803037812 */ /* 0x000fe200078ec0ff */
[----:B------:R1:W1:Y:S01]  /*33f0*/  LDSM.16.M88.4 R124, [R188+0x10800] ;  /* 0x01080000bc7c783b */ /* 0x0002620000000200 */
[----:B---3--:R-:W-:Y:S01]  /*3400*/  LOP3.LUT R4, R28, 0xfffffff8, RZ, 0xc0, !PT ;  /* 0xfffffff81c047812 */ /* 0x008fe200078ec0ff */
[----:B------:R-:W-:Y:S01]  /*3410*/  CS2R R92, SRZ ;  /* 0x00000000005c7805 */ /* 0x000fe2000001ff00 */
[----:B------:R-:W-:Y:S01]  /*3420*/  IADD3 R251, R24, 0x40, R18 ;  /* 0x0000004018fb7810 */ /* 0x000fe20007ffe012 */
[----:B------:R-:W-:Y:S01]  /*3430*/  IMAD.IADD R2, R2, 0x1, -R3 ;  /* 0x0000000102027824 */ /* 0x000fe200078e0a03 */
[----:B------:R3:W1:Y:S01]  /*3440*/  LDSM.16.M88.4 R136, [R189+0x12000] ;  /* 0x01200000bd88783b */ /* 0x0006620000000200 */
[----:B------:R-:W-:Y:S01]  /*3450*/  IMAD.IADD R4, R34, 0x1, -R4 ;  /* 0x0000000122047824 */ /* 0x000fe200078e0a04 */
[----:B------:R-:W-:Y:S01]  /*3460*/  CS2R R98, SRZ ;  /* 0x0000000000627805 */ /* 0x000fe2000001ff00 */
[----:B------:R-:W-:Y:S01]  /*3470*/  CS2R R96, SRZ ;  /* 0x0000000000607805 */ /* 0x000fe2000001ff00 */
[----:B------:R3:W1:Y:S01]  /*3480*/  LDSM.16.M88.4 R140, [R189+0x12800] ;  /* 0x01280000bd8c783b */ /* 0x0006620000000200 */
[----:B------:R-:W-:Y:S01]  /*3490*/  CS2R R90, SRZ ;  /* 0x00000000005a7805 */ /* 0x000fe2000001ff00 */
[----:B------:R-:W-:Y:S01]  /*34a0*/  LOP3.LUT P3, RZ, R4, 0x2, RZ, 0xc0, !PT ;  /* 0x0000000204ff7812 */ /* 0x000fe2000786c0ff */
[----:B------:R-:W-:Y:S01]  /*34b0*/  CS2R R88, SRZ ;  /* 0x0000000000587805 */ /* 0x000fe2000001ff00 */
[----:B------:R3:W1:Y:S01]  /*34c0*/  LDSM.16.M88.4 R144, [R190+0x12000] ;  /* 0x01200000be90783b */ /* 0x0006620000000200 */
[----:B------:R-:W-:Y:S01]  /*34d0*/  CS2R R86, SRZ ;  /* 0x0000000000567805 */ /* 0x000fe2000001ff00 */
[----:B------:R-:W-:Y:S01]  /*34e0*/  SEL R164, R164, 0xffffffe0, !P3 ;  /* 0xffffffe0a4a47807 */ /* 0x000fe20005800000 */
[----:B------:R-:W-:Y:S01]  /*34f0*/  CS2R R84, SRZ ;  /* 0x0000000000547805 */ /* 0x000fe2000001ff00 */
[----:B------:R-:W-:Y:S01]  /*3500*/  R2P PR, R2, 0x6 ;  /* 0x0000000602007804 */ /* 0x000fe20000000000 */
[----:B------:R3:W1:Y:S01]  /*3510*/  LDSM.16.M88.4 R148, [R190+0x12800] ;  /* 0x01280000be94783b */ /* 0x0006620000000200 */
[----:B------:R-:W-:Y:S01]  /*3520*/  CS2R R78, SRZ ;  /* 0x00000000004e7805 */ /* 0x000fe2000001ff00 */
[----:B------:R-:W-:Y:S01]  /*3530*/  IMAD.IADD R164, R164, 0x1, R188 ;  /* 0x00000001a4a47824 */ /* 0x000fe200078e02bc */
[----:B------:R-:W-:Y:S01]  /*3540*/  CS2R R76, SRZ ;  /* 0x00000000004c7805 */ /* 0x000fe2000001ff00 */
[----:B------:R3:W1:Y:S01]  /*3550*/  LDSM.16.M88.4 R152, [R188+0x12000] ;  /* 0x01200000bc98783b */ /* 0x0006620000000200 */
[----:B------:R-:W-:Y:S01]  /*3560*/  SEL R201, R201, 0xffffffe0, !P1 ;  /* 0xffffffe0c9c97807 */ /* 0x000fe20004800000 */
[----:B------:R-:W-:Y:S01]  /*3570*/  CS2R R82, SRZ ;  /* 0x0000000000527805 */ /* 0x000fe2000001ff00 */
[----:B------:R-:W-:Y:S01]  /*3580*/  SEL R192, R192, 0xffffffc0, !P2 ;  /* 0xffffffc0c0c07807 */ /* 0x000fe20005000000 */
[----:B------:R3:W1:Y:S01]  /*3590*/  LDSM.16.M88.4 R128, [R164+0x10000] ;  /* 0x01000000a480783b */ /* 0x0006620000000200 */
[----:B------:R-:W-:Y:S01]  /*35a0*/  IADD3 R196, R194, R201, RZ ;  /* 0x000000c9c2c47210 */ /* 0x000fe20007ffe0ff */
[----:B------:R-:W-:Y:S01]  /*35b0*/  IMAD.IADD R195, R201, 0x1, R193 ;  /* 0x00000001c9c37824 */ /* 0x000fe200078e02c1 */
        /* <DEDUP_REMOVED lines=13> */
[----:B------:R-:W1:Y:S01]  /*3690*/  LDSM.16.M88.4 R164, [R164+0x12800] ;  /* 0x01280000a4a4783b */ /* 0x000e620000000200 */
        /* <DEDUP_REMOVED lines=11> */
[----:B------:R-:W-:Y:S01]  /*3750*/  IADD3 R251, R251, -R227, RZ ;  /* 0x800000e3fbfb7210 */ /* 0x000fe20007ffe0ff */
[----:B------:R-:W-:-:S02]  /*3760*/  IMAD.SHL.U32 R184, R184, 0x2, RZ ;  /* 0x00000002b8b87824 */ /* 0x000fc400078e00ff */
[----:B------:R-:W-:Y:S02]  /*3770*/  IMAD.SHL.U32 R187, R187, 0x2, RZ ;  /* 0x00000002bbbb7824 */ /* 0x000fe400078e00ff */
[----:B------:R-:W-:Y:S02]  /*3780*/  IMAD.IADD R199, R194, 0x1, R192 ;  /* 0x00000001c2c77824 */ /* 0x000fe400078e02c0 */
[C---:B------:R-:W-:Y:S02]  /*3790*/  IMAD.IADD R198, R192.reuse, 0x1, R193 ;  /* 0x00000001c0c67824 */ /* 0x040fe400078e02c1 */
[C---:B------:R-:W-:Y:S02]  /*37a0*/  IMAD.IADD R200, R192.reuse, 0x1, R196 ;  /* 0x00000001c0c87824 */ /* 0x040fe400078e02c4 */
[----:B------:R-:W-:Y:S02]  /*37b0*/  IMAD.IADD R197, R192, 0x1, R195 ;  /* 0x00000001c0c57824 */ /* 0x000fe400078e02c3 */
[----:B--2---:R-:W-:-:S05]  /*37c0*/  IMAD R0, R236, 0x40, R7 ;  /* 0x00000040ec007824 */ /* 0x004fca00078e0207 */
[C---:B------:R-:W-:Y:S02]  /*37d0*/  IADD3 R2, R0.reuse, 0x19, RZ ;  /* 0x0000001900027810 */ /* 0x040fe40007ffe0ff */
[C---:B------:R-:W-:Y:S02]  /*37e0*/  IADD3 R244, R0.reuse, 0x11, RZ ;  /* 0x0000001100f47810 */ /* 0x040fe40007ffe0ff */
[----:B------:R2:W1:Y:S01]  /*37f0*/  I2F R246, R2 ;  /* 0x0000000200f67306 */ /* 0x0004620000201400 */
[C---:B------:R-:W-:Y:S02]  /*3800*/  IADD3 R243, R0.reuse, 0x10, RZ ;  /* 0x0000001000f37810 */ /* 0x040fe40007ffe0ff */
[C---:B------:R-:W-:Y:S02]  /*3810*/  IADD3 R242, R0.reuse, 0x9, RZ ;  /* 0x0000000900f27810 */ /* 0x040fe40007ffe0ff */
[C---:B------:R-:W-:Y:S02]  /*3820*/  IADD3 R241, R0.reuse, 0x8, RZ ;  /* 0x0000000800f17810 */ /* 0x040fe40007ffe0ff */
[C---:B------:R-:W-:Y:S01]  /*3830*/  IADD3 R240, R0.reuse, 0x1, RZ ;  /* 0x0000000100f07810 */ /* 0x040fe20007ffe0ff */
[----:B------:R-:W1:Y:S01]  /*3840*/  I2F R244, R244 ;  /* 0x000000f400f47306 */ /* 0x000e620000201400 */
[----:B--2---:R-:W-:Y:S01]  /*3850*/  IADD3 R2, R0, 0x18, RZ ;  /* 0x0000001800027810 */ /* 0x004fe20007ffe0ff */
[----:B------:R-:W-:-:S06]  /*3860*/  IMAD.MOV.U32 R0, RZ, RZ, c[0x0][0x22c] ;  /* 0x00008b00ff007624 */ /* 0x000fcc00078e00ff */
[----:B------:R-:W2:Y:S01]  /*3870*/  I2F R243, R243 ;  /* 0x000000f300f37306 */ /* 0x000ea20000201400 */
[----:B------:R-:W-:-:S04]  /*3880*/  IMAD R0, R0, c[0x0][0x1c0], RZ ;  /* 0x0000700000007a24 */ /* 0x000fc800078e02ff */
[----:B------:R-:W-:-:S03]  /*3890*/  IMAD.SHL.U32 R211, R0, 0x8, RZ ;  /* 0x0000000800d37824 */ /* 0x000fc600078e00ff */
[----:B------:R1:W1:Y:S08]  /*38a0*/  I2F R245, R2 ;  /* 0x0000000200f57306 */ /* 0x0002700000201400 */
[----:B------:R-:W2:Y:S01]  /*38b0*/  I2F R242, R242 ;  /* 0x000000f200f27306 */ /* 0x000ea20000201400 */
[----:B----4-:R-:W-:Y:S01]  /*38c0*/  @P4 FMUL.FTZ R207, R5, R6 ;  /* 0x0000000605cf4220 */ /* 0x010fe20000410000 */
[----:B------:R-:W-:-:S06]  /*38d0*/  SHF.L.U32 R5, R0, 0x4, RZ ;  /* 0x0000000400057819 */ /* 0x000fcc00000006ff */
[----:B------:R-:W4:Y:S01]  /*38e0*/  I2F R241, R241 ;  /* 0x000000f100f17306 */ /* 0x000f220000201400 */
[C---:B------:R-:W-:Y:S02]  /*38f0*/  IADD3 R4, R5.reuse, 0x20, RZ ;  /* 0x0000002005047810 */ /* 0x040fe40007ffe0ff */
[C---:B-1----:R-:W-:Y:S02]  /*3900*/  IADD3 R2, R5.reuse, 0x60, RZ ;  /* 0x0000006005027810 */ /* 0x042fe40007ffe0ff */
[----:B------:R-:W-:Y:S01]  /*3910*/  IADD3 R3, R5, 0x40, RZ ;  /* 0x0000004005037810 */ /* 0x000fe20007ffe0ff */
[C---:B------:R-:W-:Y:S02]  /*3920*/  IMAD.IADD R4, R211.reuse, 0x1, R4 ;  /* 0x00000001d3047824 */ /* 0x040fe400078e0204 */
[----:B------:R-:W1:Y:S01]  /*3930*/  I2F R240, R240 ;  /* 0x000000f000f07306 */ /* 0x000e620000201400 */
[C---:B------:R-:W-:Y:S02]  /*3940*/  IMAD.IADD R2, R211.reuse, 0x1, R2 ;  /* 0x00000001d3027824 */ /* 0x040fe400078e0202 */
[C---:B------:R-:W-:Y:S01]  /*3950*/  IMAD.IADD R3, R211.reuse, 0x1, R3 ;  /* 0x00000001d3037824 */ /* 0x040fe200078e0203 */
[C---:B------:R-:W-:Y:S01]  /*3960*/  IADD3 R4, R211.reuse, R4, RZ ;  /* 0x00000004d3047210 */ /* 0x040fe20007ffe0ff */
[----:B------:R-:W-:-:S02]  /*3970*/  IMAD.IADD R2, R211, 0x1, R2 ;  /* 0x00000001d3027824 */ /* 0x000fc400078e0202 */
[C---:B------:R-:W-:Y:S02]  /*3980*/  IMAD.IADD R3, R211.reuse, 0x1, R3 ;  /* 0x00000001d3037824 */ /* 0x040fe400078e0203 */
[C---:B------:R-:W-:Y:S01]  /*3990*/  IMAD.IADD R235, R211.reuse, 0x1, R4 ;  /* 0x00000001d3eb7824 */ /* 0x040fe200078e0204 */
[C---:B------:R-:W-:Y:S01]  /*39a0*/  IADD3 R231, R211.reuse, R2, RZ ;  /* 0x00000002d3e77210 */ /* 0x040fe20007ffe0ff */
[C---:B------:R-:W-:Y:S02]  /*39b0*/  IMAD.IADD R233, R211.reuse, 0x1, R3 ;  /* 0x00000001d3e97824 */ /* 0x040fe400078e0203 */
[C---:B------:R-:W-:Y:S02]  /*39c0*/  IMAD.IADD R234, R211.reuse, 0x1, R235 ;  /* 0x00000001d3ea7824 */ /* 0x040fe400078e02eb */
[C---:B------:R-:W-:Y:S02]  /*39d0*/  IMAD.IADD R232, R211.reuse, 0x1, R233 ;  /* 0x00000001d3e87824 */ /* 0x040fe400078e02e9 */
[C---:B------:R-:W-:Y:S01]  /*39e0*/  IMAD.IADD R230, R211.reuse, 0x1, R231 ;  /* 0x00000001d3e67824 */ /* 0x040fe200078e02e7 */
[C---:B------:R-:W-:Y:S01]  /*39f0*/  IADD3 R239, R211.reuse, R234, RZ ;  /* 0x000000ead3ef7210 */ /* 0x040fe20007ffe0ff */
[----:B------:R-:W-:-:S02]  /*3a00*/  IMAD.IADD R238, R211, 0x1, R232 ;  /* 0x00000001d3ee7824 */ /* 0x000fc400078e02e8 */
[----:B-1234-:R-:W-:Y:S02]  /*3a10*/  IMAD.IADD R237, R211, 0x1, R230 ;  /* 0x00000001d3ed7824 */ /* 0x01efe400078e02e6 */
.L_x_124:
[----:B------:R-:W0:Y:S01]  /*3a20*/  LDGDEPBAR ;  /* 0x00000000000079af */ /* 0x000e220000000000 */
[C---:B------:R-:W-:Y:S02]  /*3a30*/  IADD3 R0, R187.reuse, R201, RZ ;  /* 0x000000c9bb007210 */ /* 0x040fe40007ffe0ff */
[-C--:B------:R-:W-:Y:S02]  /*3a40*/  IADD3 R3, R187, R192.reuse, RZ ;  /* 0x000000c0bb037210 */ /* 0x080fe40007ffe0ff */
[----:B------:R-:W-:Y:S02]  /*3a50*/  IADD3 R2, R0, R192, RZ ;  /* 0x000000c000027210 */ /* 0x000fe40007ffe0ff */
[----:B-----5:R-:W-:Y:S01]  /*3a60*/  FSETP.NEU.FTZ.AND P0, PT, R219, -INF , PT ;  /* 0xff800000db00780b */ /* 0x020fe20003f1d000 */
[----:B------:R-:W2:Y:S01]  /*3a70*/  LDL R168, [R1+0x8] ;  /* 0x0000080001a87983 */ /* 0x000ea20000100800 */
[----:B------:R-:W-:Y:S02]  /*3a80*/  MOV R172, c[0x0][0x22c] ;  /* 0x00008b0000ac7a02 */ /* 0x000fe40000000f00 */
[C---:B------:R-:W-:Y:S03]  /*3a90*/  ISETP.GT.AND P5, PT, R209.reuse, R249, PT ;  /* 0x000000f9d100720c */ /* 0x040fe60003fa4270 */
[----:B------:R-:W-:Y:S05]  /*3aa0*/  IMAD R172, R172, c[0x0][0x1c0], RZ ;  /* 0x00007000acac7a24 */ /* 0x000fea00078e02ff */
[----:B------:R-:W-:Y:S01]  /*3ab0*/  LEA R172, -R172, RZ, 0x6 ;  /* 0x000000ffacac7211 */ /* 0x000fe200078e31ff */
        /* <DEDUP_REMOVED lines=42> */
[----:B------:R1:W-:Y:S08]  /*3d60*/  LDSM.16.M88.4 R52, [R3+0x2000] ;  /* 0x002000000334783b */ /* 0x0003f00000000200 */
[----:B------:R-:W4:Y:S01]  /*3d70*/  LDSM.16.M88.4 R64, [R188+0xe000] ;  /* 0x00e00000bc40783b */ /* 0x000f220000000200 */
[C---:B---3--:R-:W-:Y:S05]  /*3d80*/  HMMA.16816.F32.BF16 R4, R56.reuse, R60, R4 ;  /* 0x0000003c3804723c */ /* 0x048fea0000041804 */
[----:B-1----:R-:W-:Y:S03]  /*3d90*/  SHF.L.U32 R3, R236, 0x6, RZ ;  /* 0x00000006ec037819 */ /* 0x002fe600000006ff */
[C---:B------:R-:W-:Y:S01]  /*3da0*/  HMMA.16816.F32.BF16 R8, R56.reuse, R62, R8 ;  /* 0x0000003e3808723c */ /* 0x040fe20000041808 */
[----:B------:R-:W1:Y:S03]  /*3db0*/  LDSM.16.M88.4 R60, [R188+0xe800] ;  /* 0x00e80000bc3c783b */ /* 0x000e660000000200 */
[----:B------:R-:W-:Y:S04]  /*3dc0*/  IADD3 R3, R3, 0x40, RZ ;  /* 0x0000004003037810 */ /* 0x000fe80007ffe0ff */
[C---:B------:R-:W-:Y:S03]  /*3dd0*/  HMMA.16816.F32.BF16 R12, R56.reuse, R100, R12 ;  /* 0x00000064380c723c */ /* 0x040fe6000004180c */
[-C--:B------:R-:W-:Y:S01]  /*3de0*/  ISETP.LT.AND P2, PT, R3, R227.reuse, P2 ;  /* 0x000000e30300720c */ /* 0x080fe20001741270 */
[----:B------:R-:W-:Y:S04]  /*3df0*/  FMUL.FTZ R3, R219, 1.4426950216293334961 ;  /* 0x3fb8aa3bdb037820 */ /* 0x000fe80000410000 */
[----:B------:R-:W-:Y:S01]  /*3e00*/  HMMA.16816.F32.BF16 R16, R56, R102, R16 ;  /* 0x000000663810723c */ /* 0x000fe20000041810 */
[----:B------:R3:W-:Y:S03]  /*3e10*/  LDSM.16.M88.4 R56, [R2+0x2000] ;  /* 0x002000000238783b */ /* 0x0007e60000000200 */
[----:B------:R-:W-:Y:S04]  /*3e20*/  FSEL R3, R3, RZ, P0 ;  /* 0x000000ff03037208 */ /* 0x000fe80000000000 */
[C---:B----4-:R-:W-:Y:S01]  /*3e30*/  HMMA.16816.F32.BF16 R4, R52.reuse, R64, R4 ;  /* 0x000000403404723c */ /* 0x050fe20000041804 */
[----:B------:R-:W4:Y:S04]  /*3e40*/  LDSM.16.M88.4 R100, [R191+0xe000] ;  /* 0x00e00000bf64783b */ /* 0x000f280000000200 */
[----:B------:R-:W-:Y:S03]  /*3e50*/  @!P2 IADD3 R0, R252, R0, RZ ;  /* 0x00000000fc00a210 */ /* 0x000fe60007ffe0ff */
[C---:B------:R-:W-:Y:S08]  /*3e60*/  HMMA.16816.F32.BF16 R8, R52.reuse, R66, R8 ;  /* 0x000000423408723c */ /* 0x040ff00000041808 */
[C---:B-1----:R-:W-:Y:S07]  /*3e70*/  HMMA.16816.F32.BF16 R12, R52.reuse, R60, R12 ;  /* 0x0000003c340c723c */ /* 0x042fee000004180c */
[----:B--2---:R-:W-:Y:S01]  /*3e80*/  LEA R61, R236, R168, 0x6 ;  /* 0x000000a8ec3d7211 */ /* 0x004fe200078e30ff */
[----:B------:R-:W-:Y:S01]  /*3e90*/  HMMA.16816.F32.BF16 R16, R52, R62, R16 ;  /* 0x0000003e3410723c */ /* 0x000fe20000041810 */
[----:B------:R-:W1:Y:S02]  /*3ea0*/  LDSM.16.M88.4 R52, [R191+0xe800] ;  /* 0x00e80000bf34783b */ /* 0x000e640000000200 */
[----:B---3--:R-:W2:Y:S01]  /*3eb0*/  I2F R2, R61 ;  /* 0x0000003d00027306 */ /* 0x008ea20000201400 */
[C---:B------:R-:W-:Y:S02]  /*3ec0*/  @!P2 IMNMX R60, R0.reuse, R227, PT ;  /* 0x000000e3003ca217 */ /* 0x040fe40003800200 */
[----:B------:R-:W-:Y:S02]  /*3ed0*/  @!P2 IADD3 R0, R0, 0x8, RZ ;  /* 0x000000080000a810 */ /* 0x000fe40007ffe0ff */
[C---:B------:R-:W-:Y:S02]  /*3ee0*/  @!P2 IADD3 R62, R61.reuse, 0x1, RZ ;  /* 0x000000013d3ea810 */ /* 0x040fe40007ffe0ff */
[-C--:B------:R-:W-:Y:S02]  /*3ef0*/  @!P2 ISETP.GE.AND P1, PT, R61, R60.reuse, PT ;  /* 0x0000003c3d00a20c */ /* 0x080fe40003f26270 */
[----:B------:R-:W-:Y:S01]  /*3f00*/  @!P2 ISETP.GE.AND P0, PT, R62, R60, PT ;  /* 0x0000003c3e00a20c */ /* 0x000fe20003f06270 */
[C---:B----4-:R-:W-:Y:S08]  /*3f10*/  HMMA.16816.F32.BF16 R4, R56.reuse, R100, R4 ;  /* 0x000000643804723c */ /* 0x050ff00000041804 */
[C---:B------:R-:W-:Y:S11]  /*3f20*/  HMMA.16816.F32.BF16 R8, R56.reuse, R102, R8 ;  /* 0x000000663808723c */ /* 0x040ff60000041808 */
[----:B------:R-:W-:Y:S05]  /*3f30*/  @!UPT UIADD3 URZ, URZ, URZ, URZ ;  /* 0x0000003f3f3ff290 */ /* 0x000fea000fffe03f */
[-C--:B------:R-:W-:Y:S01]  /*3f40*/  FFMA.FTZ R5, R240, R207.reuse, R5 ;  /* 0x000000cff0057223 */ /* 0x080fe20000010005 */
[C---:B-1----:R-:W-:Y:S03]  /*3f50*/  HMMA.16816.F32.BF16 R12, R56.reuse, R52, R12 ;  /* 0x00000034380c723c */ /* 0x042fe6000004180c */
[CC--:B--2---:R-:W-:Y:S01]  /*3f60*/  FFMA.FTZ R4, R2.reuse, R207.reuse, R4 ;  /* 0x000000cf02047223 */ /* 0x0c4fe20000010004 */
[----:B------:R-:W-:Y:S01]  /*3f70*/  @!P2 FSEL R5, R5, -INF , !P0 ;  /* 0xff8000000505a808 */ /* 0x000fe20004000000 */
[----:B------:R-:W-:Y:S01]  /*3f80*/  FFMA.FTZ R6, R2, R207, R6 ;  /* 0x000000cf02067223 */ /* 0x000fe20000010006 */
[----:B------:R-:W-:Y:S01]  /*3f90*/  @!P2 IMNMX R2, R0, R227, PT ;  /* 0x000000e30002a217 */ /* 0x000fe20003800200 */
[C---:B------:R-:W-:Y:S01]  /*3fa0*/  FMUL.FTZ R0, R220.reuse, 1.4426950216293334961 ;  /* 0x3fb8aa3bdc007820 */ /* 0x040fe20000410000 */
[----:B------:R-:W-:Y:S03]  /*3fb0*/  HMMA.16816.F32.BF16 R16, R56, R54, R16 ;  /* 0x000000363810723c */ /* 0x000fe60000041810 */
[----:B------:R-:W-:Y:S01]  /*3fc0*/  FSETP.NEU.FTZ.AND P0, PT, R220, -INF , PT ;  /* 0xff800000dc00780b */ /* 0x000fe20003f1d000 */
[----:B------:R-:W-:Y:S01]  /*3fd0*/  FFMA.FTZ R5, R5, c[0x0][0x23c], -R3 ;  /* 0x00008f0005057a23 */ /* 0x000fe20000010803 */
[----:B------:R-:W-:Y:S01]  /*3fe0*/  @!P2 FSEL R4, R4, -INF , !P1 ;  /* 0xff8000000404a808 */ /* 0x000fe20004800000 */
[-C--:B------:R-:W-:Y:S01]  /*3ff0*/  FFMA.FTZ R7, R240, R207.reuse, R7 ;  /* 0x000000cff0077223 */ /* 0x080fe20000010007 */
[----:B------:R-:W-:Y:S01]  /*4000*/  FSEL R0, R0, RZ, P0 ;  /* 0x000000ff00007208 */ /* 0x000fe20000000000 */
[----:B------:R1:W-:Y:S01]  /*4010*/  MUFU.EX2 R168, R5 ;  /* 0x0000000500a87308 */ /* 0x0003e20000000800 */
[-C--:B------:R-:W-:Y:S02]  /*4020*/  @!P2 ISETP.GE.AND P0, PT, R62, R2.reuse, PT ;  /* 0x000000023e00a20c */ /* 0x080fe40003f06270 */
[----:B------:R-:W-:Y:S01]  /*4030*/  @!P2 ISETP.GE.AND P1, PT, R61, R2, PT ;  /* 0x000000023d00a20c */ /* 0x000fe20003f26270 */
[----:B------:R-:W-:Y:S01]  /*4040*/  FFMA.FTZ R4, R4, c[0x0][0x23c], -R3 ;  /* 0x00008f0004047a23 */ /* 0x000fe20000010803 */
[----:B------:R-:W-:Y:S01]  /*4050*/  @!P2 FSEL R7, R7, -INF , !P0 ;  /* 0xff8000000707a808 */ /* 0x000fe20004000000 */
[CC--:B------:R-:W-:Y:S01]  /*4060*/  FFMA.FTZ R8, R241.reuse, R207.reuse, R8 ;  /* 0x000000cff1087223 */ /* 0x0c0fe20000010008 */
[----:B------:R-:W-:Y:S01]  /*4070*/  @!P2 FSEL R6, R6, -INF , !P1 ;  /* 0xff8000000606a808 */ /* 0x000fe20004800000 */
[CC--:B------:R-:W-:Y:S02]  /*4080*/  FFMA.FTZ R9, R242.reuse, R207.reuse, R9 ;  /* 0x000000cff2097223 */ /* 0x0c0fe40000010009 */
[----:B------:R2:W-:Y:S01]  /*4090*/  MUFU.EX2 R169, R4 ;  /* 0x0000000400a97308 */ /* 0x0005e20000000800 */
[-C--:B------:R-:W-:Y:S02]  /*40a0*/  FFMA.FTZ R10, R241, R207.reuse, R10 ;  /* 0x000000cff10a7223 */ /* 0x080fe4000001000a */
[-C--:B------:R-:W-:Y:S02]  /*40b0*/  FFMA.FTZ R11, R242, R207.reuse, R11 ;  /* 0x000000cff20b7223 */ /* 0x080fe4000001000b */
[CC--:B------:R-:W-:Y:S02]  /*40c0*/  FFMA.FTZ R12, R243.reuse, R207.reuse, R12 ;  /* 0x000000cff30c7223 */ /* 0x0c0fe4000001000c */
[CC--:B------:R-:W-:Y:S02]  /*40d0*/  FFMA.FTZ R13, R244.reuse, R207.reuse, R13 ;  /* 0x000000cff40d7223 */ /* 0x0c0fe4000001000d */
[-C--:B------:R-:W-:Y:S02]  /*40e0*/  FFMA.FTZ R14, R243, R207.reuse, R14 ;  /* 0x000000cff30e7223 */ /* 0x080fe4000001000e */
[-C--:B------:R-:W-:Y:S02]  /*40f0*/  FFMA.FTZ R15, R244, R207.reuse, R15 ;  /* 0x000000cff40f7223 */ /* 0x080fe4000001000f */
[CC--:B------:R-:W-:Y:S01]  /*4100*/  FFMA.FTZ R17, R246.reuse, R207.reuse, R17 ;  /* 0x000000cff6117223 */ /* 0x0c0fe20000010011 */
[----:B-1----:R-:W-:Y:S01]  /*4110*/  @!P2 IADD3 R5, R61, 0x8, RZ ;  /* 0x000000083d05a810 */ /* 0x002fe20007ffe0ff */
[CC--:B------:R-:W-:Y:S02]  /*4120*/  FFMA.FTZ R16, R245.reuse, R207.reuse, R16 ;  /* 0x000000cff5107223 */ /* 0x0c0fe40000010010 */
[-C--:B------:R-:W-:Y:S01]  /*4130*/  FFMA.FTZ R18, R245, R207.reuse, R18 ;  /* 0x000000cff5127223 */ /* 0x080fe20000010012 */
[-C--:B------:R-:W-:Y:S01]  /*4140*/  @!P2 ISETP.GE.AND P0, PT, R5, R60.reuse, PT ;  /* 0x0000003c0500a20c */ /* 0x080fe20003f06270 */
[----:B------:R-:W-:Y:S02]  /*4150*/  FFMA.FTZ R19, R246, R207, R19 ;  /* 0x000000cff6137223 */ /* 0x000fe40000010013 */
[--C-:B------:R-:W-:Y:S01]  /*4160*/  FFMA.FTZ R6, R6, c[0x0][0x23c], -R0.reuse ;  /* 0x00008f0006067a23 */ /* 0x100fe20000010800 */
[----:B------:R-:W-:Y:S01]  /*4170*/  @!P2 FSEL R8, R8, -INF , !P0 ;  /* 0xff8000000808a808 */ /* 0x000fe20004000000 */
[--C-:B------:R-:W-:Y:S01]  /*4180*/  FFMA.FTZ R7, R7, c[0x0][0x23c], -R0.reuse ;  /* 0x00008f0007077a23 */ /* 0x100fe20000010800 */
[----:B--2---:R-:W-:Y:S01]  /*4190*/  @!P2 IADD3 R4, R61, 0x9, RZ ;  /* 0x000000093d04a810 */ /* 0x004fe20007ffe0ff */
[----:B------:R-:W-:Y:S02]  /*41a0*/  MUFU.EX2 R171, R6 ;  /* 0x0000000600ab7308 */ /* 0x000fe40000000800 */
[--C-:B------:R-:W-:Y:S01]  /*41b0*/  FFMA.FTZ R8, R8, c[0x0][0x23c], -R3.reuse ;  /* 0x00008f0008087a23 */ /* 0x100fe20000010803 */
[----:B------:R-:W-:Y:S04]  /*41c0*/  @!P2 ISETP.GE.AND P0, PT, R4, R60, PT ;  /* 0x0000003c0400a20c */ /* 0x000fe80003f06270 */
[----:B------:R-:W-:Y:S02]  /*41d0*/  @!P2 FSEL R9, R9, -INF , !P0 ;  /* 0xff8000000909a808 */ /* 0x000fe40004000000 */
[-C--:B------:R-:W-:Y:S01]  /*41e0*/  @!P2 ISETP.GE.AND P0, PT, R5, R2.reuse, PT ;  /* 0x000000020500a20c */ /* 0x080fe20003f06270 */
[----:B------:R-:W1:Y:S01]  /*41f0*/  MUFU.EX2 R170, R7 ;  /* 0x0000000700aa7308 */ /* 0x000e620000000800 */
[----:B------:R-:W-:Y:S01]  /*4200*/  @!P2 IADD3 R5, R61, 0x10, RZ ;  /* 0x000000103d05a810 */ /* 0x000fe20007ffe0ff */
[--C-:B------:R-:W-:Y:S01]  /*4210*/  FFMA.FTZ R9, R9, c[0x0][0x23c], -R3.reuse ;  /* 0x00008f0009097a23 */ /* 0x100fe20000010803 */
[----:B------:R-:W-:Y:S02]  /*4220*/  @!P2 FSEL R10, R10, -INF , !P0 ;  /* 0xff8000000a0aa808 */ /* 0x000fe40004000000 */
[----:B------:R-:W-:Y:S02]  /*4230*/  @!P2 ISETP.GE.AND P0, PT, R4, R2, PT ;  /* 0x000000020400a20c */ /* 0x000fe40003f06270 */
[----:B------:R-:W-:Y:S01]  /*4240*/  @!P2 IADD3 R4, R61, 0x11, RZ ;  /* 0x000000113d04a810 */ /* 0x000fe20007ffe0ff */
[--C-:B------:R-:W-:Y:S01]  /*4250*/  FFMA.FTZ R10, R10, c[0x0][0x23c], -R0.reuse ;  /* 0x00008f000a0a7a23 */ /* 0x100fe20000010800 */
[----:B------:R-:W-:Y:S01]  /*4260*/  @!P2 FSEL R11, R11, -INF , !P0 ;  /* 0xff8000000b0ba808 */ /* 0x000fe20004000000 */
[----:B------:R-:W-:Y:S01]  /*4270*/  MUFU.EX2 R101, R8 ;  /* 0x0000000800657308 */ /* 0x000fe20000000800 */
[-C--:B------:R-:W-:Y:S03]  /*4280*/  @!P2 ISETP.GE.AND P0, PT, R5, R60.reuse, PT ;  /* 0x0000003c0500a20c */ /* 0x080fe60003f06270 */
[--C-:B------:R-:W-:Y:S01]  /*4290*/  FFMA.FTZ R11, R11, c[0x0][0x23c], -R0.reuse ;  /* 0x00008f000b0b7a23 */ /* 0x100fe20000010800 */
[----:B------:R-:W-:Y:S02]  /*42a0*/  @!P2 FSEL R12, R12, -INF , !P0 ;  /* 0xff8000000c0ca808 */ /* 0x000fe40004000000 */
[----:B------:R-:W-:Y:S03]  /*42b0*/  @!P2 ISETP.GE.AND P0, PT, R4, R60, PT ;  /* 0x0000003c0400a20c */ /* 0x000fe60003f06270 */
[--C-:B------:R-:W-:Y:S01]  /*42c0*/  FFMA.FTZ R12, R12, c[0x0][0x23c], -R3.reuse ;  /* 0x00008f000c0c7a23 */ /* 0x100fe20000010803 */
[----:B------:R-:W-:Y:S01]  /*42d0*/  @!P2 FSEL R13, R13, -INF , !P0 ;  /* 0xff8000000d0da808 */ /* 0x000fe20004000000 */
[----:B------:R-:W-:Y:S01]  /*42e0*/  MUFU.EX2 R100, R9 ;  /* 0x0000000900647308 */ /* 0x000fe20000000800 */
[-C--:B------:R-:W-:Y:S03]  /*42f0*/  @!P2 ISETP.GE.AND P0, PT, R5, R2.reuse, PT ;  /* 0x000000020500a20c */ /* 0x080fe60003f06270 */
[--C-:B------:R-:W-:Y:S01]  /*4300*/  FFMA.FTZ R13, R13, c[0x0][0x23c], -R3.reuse ;  /* 0x00008f000d0d7a23 */ /* 0x100fe20000010803 */
[----:B------:R-:W-:Y:S02]  /*4310*/  @!P2 FSEL R14, R14, -INF , !P0 ;  /* 0xff8000000e0ea808 */ /* 0x000fe40004000000 */
[----:B------:R-:W-:Y:S02]  /*4320*/  @!P2 ISETP.GE.AND P0, PT, R4, R2, PT ;  /* 0x000000020400a20c */ /* 0x000fe40003f06270 */
[C---:B------:R-:W-:Y:S01]  /*4330*/  @!P2 IADD3 R4, R61.reuse, 0x18, RZ ;  /* 0x000000183d04a810 */ /* 0x040fe20007ffe0ff */
[--C-:B------:R-:W-:Y:S01]  /*4340*/  FFMA.FTZ R14, R14, c[0x0][0x23c], -R0.reuse ;  /* 0x00008f000e0e7a23 */ /* 0x100fe20000010800 */
[----:B------:R-:W-:Y:S01]  /*4350*/  @!P2 IADD3 R61, R61, 0x19, RZ ;  /* 0x000000193d3da810 */ /* 0x000fe20007ffe0ff */
[----:B------:R-:W-:Y:S01]  /*4360*/  MUFU.EX2 R103, R10 ;  /* 0x0000000a00677308 */ /* 0x000fe20000000800 */
[----:B------:R-:W-:Y:S02]  /*4370*/  @!P2 FSEL R15, R15, -INF , !P0 ;  /* 0xff8000000f0fa808 */ /* 0x000fe40004000000 */
[-C--:B------:R-:W-:Y:S02]  /*4380*/  @!P2 ISETP.GE.AND P0, PT, R61, R60.reuse, PT ;  /* 0x0000003c3d00a20c */ /* 0x080fe40003f06270 */
[C---:B------:R-:W-:Y:S01]  /*4390*/  @!P2 ISETP.GE.AND P1, PT, R4.reuse, R60, PT ;  /* 0x0000003c0400a20c */ /* 0x040fe20003f26270 */
[--C-:B------:R-:W-:Y:S01]  /*43a0*/  FFMA.FTZ R15, R15, c[0x0][0x23c], -R0.reuse ;  /* 0x00008f000f0f7a23 */ /* 0x100fe20000010800 */
[----:B------:R-:W-:Y:S02]  /*43b0*/  @!P2 FSEL R17, R17, -INF , !P0 ;  /* 0xff8000001111a808 */ /* 0x000fe40004000000 */
[-C--:B------:R-:W-:Y:S01]  /*43c0*/  @!P2 ISETP.GE.AND P0, PT, R4, R2.reuse, PT ;  /* 0x000000020400a20c */ /* 0x080fe20003f06270 */
[----:B------:R-:W2:Y:S01]  /*43d0*/  MUFU.EX2 R102, R11 ;  /* 0x0000000b00667308 */ /* 0x000ea20000000800 */
[----:B------:R-:W-:Y:S02]  /*43e0*/  @!P2 FSEL R16, R16, -INF , !P1 ;  /* 0xff8000001010a808 */ /* 0x000fe40004800000 */
[----:B------:R-:W-:Y:S02]  /*43f0*/  @!P2 FSEL R18, R18, -INF , !P0 ;  /* 0xff8000001212a808 */ /* 0x000fe40004000000 */
[----:B------:R-:W-:Y:S01]  /*4400*/  @!P2 ISETP.GE.AND P0, PT, R61, R2, PT ;  /* 0x000000023d00a20c */ /* 0x000fe20003f06270 */
[--C-:B------:R-:W-:Y:S01]  /*4410*/  FFMA.FTZ R16, R16, c[0x0][0x23c], -R3.reuse ;  /* 0x00008f0010107a23 */ /* 0x100fe20000010803 */
[----:B-1----:R-:W-:Y:S01]  /*4420*/  F2FP.BF16.PACK_AB R2, R170, R171 ;  /* 0x000000abaa02723e */ /* 0x002fe200000010ff */
[----:B------:R-:W-:Y:S01]  /*4430*/  FFMA.FTZ R3, R17, c[0x0][0x23c], -R3 ;  /* 0x00008f0011037a23 */ /* 0x000fe20000010803 */
[----:B------:R-:W-:Y:S01]  /*4440*/  @!P2 FSEL R19, R19, -INF , !P0 ;  /* 0xff8000001313a808 */ /* 0x000fe20004000000 */
[--C-:B------:R-:W-:Y:S01]  /*4450*/  FFMA.FTZ R18, R18, c[0x0][0x23c], -R0.reuse ;  /* 0x00008f0012127a23 */ /* 0x100fe20000010800 */
[----:B------:R-:W-:Y:S01]  /*4460*/  MUFU.EX2 R65, R12 ;  /* 0x0000000c00417308 */ /* 0x000fe20000000800 */
[----:B------:R-:W-:Y:S01]  /*4470*/  STS [R221+0x12400], R2 ;  /* 0x01240002dd007388 */ /* 0x000fe20000000800 */
[----:B------:R-:W-:Y:S01]  /*4480*/  IADD3 R56, P0, R248, R229, RZ ;  /* 0x000000e5f8387210 */ /* 0x000fe20007f1e0ff */
[----:B------:R-:W-:Y:S04]  /*4490*/  FFMA.FTZ R0, R19, c[0x0][0x23c], -R0 ;  /* 0x00008f0013007a23 */ /* 0x000fe80000010800 */
[----:B------:R-:W-:Y:S01]  /*44a0*/  IMAD.X R57, R247, 0x1, R228, P0 ;  /* 0x00000001f7397824 */ /* 0x000fe200000e06e4 */
[C---:B------:R-:W-:Y:S02]  /*44b0*/  LEA R204, P0, R172.reuse, R204, 0x2 ;  /* 0x000000ccaccc7211 */ /* 0x040fe400078010ff */
[----:B------:R1:W-:Y:S02]  /*44c0*/  MUFU.EX2 R60, R3 ;  /* 0x00000003003c7308 */ /* 0x0003e40000000800 */
[----:B------:R-:W-:Y:S02]  /*44d0*/  LEA.HI.X.SX32 R205, R172, R205, 0x2, P0 ;  /* 0x000000cdaccd7211 */ /* 0x000fe400000f16ff */
[----:B--2---:R-:W-:Y:S06]  /*44e0*/  F2FP.BF16.PACK_AB R5, R102, R103 ;  /* 0x000000676605723e */ /* 0x004fec00000010ff */
[----:B------:R2:W-:Y:S10]  /*44f0*/  MUFU.EX2 R61, R0 ;  /* 0x00000000003d7308 */ /* 0x0005f40000000800 */
[----:B------:R-:W3:Y:S01]  /*4500*/  MUFU.EX2 R64, R13 ;  /* 0x0000000d00407308 */ /* 0x000ee20000000800 */
[----:B-1----:R-:W-:Y:S05]  /*4510*/  F2FP.BF16.PACK_AB R3, R168, R169 ;  /* 0x000000a9a803723e */ /* 0x002fea00000010ff */
[----:B------:R1:W-:Y:S04]  /*4520*/  STS [R221+0x12000], R3 ;  /* 0x01200003dd007388 */ /* 0x0003e80000000800 */
[----:B------:R-:W-:Y:S01]  /*4530*/  MUFU.EX2 R67, R14 ;  /* 0x0000000e00437308 */ /* 0x000fe20000000800 */
[----:B------:R-:W-:Y:S01]  /*4540*/  STS [R224+0x12400], R5 ;  /* 0x01240005e0007388 */ /* 0x000fe20000000800 */
[----:B--2---:R-:W-:Y:S05]  /*4550*/  F2FP.BF16.PACK_AB R0, R100, R101 ;  /* 0x000000656400723e */ /* 0x004fea00000010ff */
[----:B------:R2:W-:Y:S03]  /*4560*/  STS [R224+0x12000], R0 ;  /* 0x01200000e0007388 */ /* 0x0005e60000000800 */
[----:B------:R-:W1:Y:S01]  /*4570*/  MUFU.EX2 R66, R15 ;  /* 0x0000000f00427308 */ /* 0x000e620000000800 */
[----:B---3--:R-:W-:Y:S05]  /*4580*/  F2FP.BF16.PACK_AB R4, R64, R65 ;  /* 0x000000414004723e */ /* 0x008fea00000010ff */
[----:B------:R-:W-:Y:S04]  /*4590*/  STS [R222+0x12000], R4 ;  /* 0x01200004de007388 */ /* 0x000fe80000000800 */
[----:B------:R-:W3:Y:S10]  /*45a0*/  MUFU.EX2 R62, R16 ;  /* 0x00000010003e7308 */ /* 0x000ef40000000800 */
[----:B------:R-:W2:Y:S01]  /*45b0*/  MUFU.EX2 R63, R18 ;  /* 0x00000012003f7308 */ /* 0x000ea20000000800 */
[----:B-1----:R-:W-:Y:S05]  /*45c0*/  F2FP.BF16.PACK_AB R3, R66, R67 ;  /* 0x000000434203723e */ /* 0x002fea00000010ff */
[----:B------:R-:W-:Y:S01]  /*45d0*/  STS [R222+0x12400], R3 ;  /* 0x01240003de007388 */ /* 0x000fe20000000800 */
[----:B---3--:R-:W-:Y:S05]  /*45e0*/  F2FP.BF16.PACK_AB R2, R60, R62 ;  /* 0x0000003e3c02723e */ /* 0x008fea00000010ff */
[----:B------:R1:W-:Y:S01]  /*45f0*/  STS [R223+0x12000], R2 ;  /* 0x01200002df007388 */ /* 0x0003e20000000800 */
[----:B--2---:R-:W-:Y:S05]  /*4600*/  F2FP.BF16.PACK_AB R0, R61, R63 ;  /* 0x0000003f3d00723e */ /* 0x004fea00000010ff */
        /* <DEDUP_REMOVED lines=132> */
.L_x_122:
        /* <DEDUP_REMOVED lines=24> */
[----:B------:R-:W5:Y:S01]  /*4fd0*/  LDSM.16.MT88.4 R60, [R185+0x12800] ;  /* 0x01280000b93c783b */ /* 0x000f620000004200 */
[-C--:B-1----:R-:W-:Y:S08]  /*4fe0*/  HMMA.16816.F32.BF16 R20, R4, R8.reuse, R20 ;  /* 0x000000080414723c */ /* 0x082ff00000041814 */
[C---:B--2---:R-:W-:Y:S08]  /*4ff0*/  HMMA.16816.F32.BF16 R24, R12.reuse, R8, R24 ;  /* 0x000000080c18723c */ /* 0x044ff00000041818 */
[-C--:B------:R-:W-:Y:S08]  /*5000*/  HMMA.16816.F32.BF16 R28, R12, R10.reuse, R28 ;  /* 0x0000000a0c1c723c */ /* 0x080ff0000004181c */
[C---:B------:R-:W-:Y:S01]  /*5010*/  HMMA.16816.F32.BF16 R32, R4.reuse, R10, R32 ;  /* 0x0000000a0420723c */ /* 0x040fe20000041820 */
[----:B------:R-:W1:Y:S07]  /*5020*/  LDSM.16.MT88.4 R8, [R0+0xa800] ;  /* 0x00a800000008783b */ /* 0x000e6e0000004200 */
[-C--:B---3--:R-:W-:Y:S08]  /*5030*/  HMMA.16816.F32.BF16 R36, R4, R16.reuse, R36 ;  /* 0x000000100424723c */ /* 0x088ff00000041824 */
[C---:B------:R-:W-:Y:S08]  /*5040*/  HMMA.16816.F32.BF16 R40, R12.reuse, R16, R40 ;  /* 0x000000100c28723c */ /* 0x040ff00000041828 */
[-C--:B------:R-:W-:Y:S01]  /*5050*/  HMMA.16816.F32.BF16 R44, R12, R18.reuse, R44 ;  /* 0x000000120c2c723c */ /* 0x080fe2000004182c */
[----:B------:R-:W-:Y:S07]  /*5060*/  LDSM.16.MT88.4 R12, [R0+0x9000] ;  /* 0x00900000000c783b */ /* 0x000fee0000004200 */
[----:B------:R-:W-:Y:S01]  /*5070*/  HMMA.16816.F32.BF16 R48, R4, R18, R48 ;  /* 0x000000120430723c */ /* 0x000fe20000041830 */
[----:B------:R-:W2:Y:S04]  /*5080*/  LDSM.16.MT88.4 R4, [R186+0x13000] ;  /* 0x01300000ba04783b */ /* 0x000ea80000004200 */
[----:B------:R-:W3:Y:S03]  /*5090*/  LDSM.16.MT88.4 R16, [R185+0x13000] ;  /* 0x01300000b910783b */ /* 0x000ee60000004200 */
[-C--:B----4-:R-:W-:Y:S08]  /*50a0*/  HMMA.16816.F32.BF16 R20, R52, R56.reuse, R20 ;  /* 0x000000383414723c */ /* 0x090ff00000041814 */
[C---:B-----5:R-:W-:Y:S08]  /*50b0*/  HMMA.16816.F32.BF16 R24, R60.reuse, R56, R24 ;  /* 0x000000383c18723c */ /* 0x060ff00000041818 */
[-C--:B------:R-:W-:Y:S08]  /*50c0*/  HMMA.16816.F32.BF16 R28, R60, R58.reuse, R28 ;  /* 0x0000003a3c1c723c */ /* 0x080ff0000004181c */
[C---:B------:R-:W-:Y:S01]  /*50d0*/  HMMA.16816.F32.BF16 R32, R52.reuse, R58, R32 ;  /* 0x0000003a3420723c */ /* 0x040fe20000041820 */
[----:B------:R-:W4:Y:S07]  /*50e0*/  LDSM.16.MT88.4 R56, [R0+0xb000] ;  /* 0x00b000000038783b */ /* 0x000f2e0000004200 */
[-C--:B-1----:R-:W-:Y:S08]  /*50f0*/  HMMA.16816.F32.BF16 R36, R52, R8.reuse, R36 ;  /* 0x000000083424723c */ /* 0x082ff00000041824 */
[C---:B------:R-:W-:Y:S08]  /*5100*/  HMMA.16816.F32.BF16 R40, R60.reuse, R8, R40 ;  /* 0x000000083c28723c */ /* 0x040ff00000041828 */
[-C--:B------:R-:W-:Y:S01]  /*5110*/  HMMA.16816.F32.BF16 R44, R60, R10.reuse, R44 ;  /* 0x0000000a3c2c723c */ /* 0x080fe2000004182c */
[----:B------:R-:W-:Y:S07]  /*5120*/  LDSM.16.MT88.4 R60, [R185+0x13800] ;  /* 0x01380000b93c783b */ /* 0x000fee0000004200 */
[----:B------:R-:W-:Y:S01]  /*5130*/  HMMA.16816.F32.BF16 R48, R52, R10, R48 ;  /* 0x0000000a3430723c */ /* 0x000fe20000041830 */
[----:B------:R-:W-:Y:S04]  /*5140*/  LDSM.16.MT88.4 R8, [R186+0x13800] ;  /* 0x01380000ba08783b */ /* 0x000fe80000004200 */
[----:B------:R-:W1:Y:S03]  /*5150*/  LDSM.16.MT88.4 R52, [R0+0x9800] ;  /* 0x009800000034783b */ /* 0x000e660000004200 */
[-C--:B--2---:R-:W-:Y:S08]  /*5160*/  HMMA.16816.F32.BF16 R20, R4, R12.reuse, R20 ;  /* 0x0000000c0414723c */ /* 0x084ff00000041814 */
[C---:B---3--:R-:W-:Y:S08]  /*5170*/  HMMA.16816.F32.BF16 R24, R16.reuse, R12, R24 ;  /* 0x0000000c1018723c */ /* 0x048ff00000041818 */
[-C--:B------:R-:W-:Y:S08]  /*5180*/  HMMA.16816.F32.BF16 R28, R16, R14.reuse, R28 ;  /* 0x0000000e101c723c */ /* 0x080ff0000004181c */
[C---:B------:R-:W-:Y:S01]  /*5190*/  HMMA.16816.F32.BF16 R32, R4.reuse, R14, R32 ;  /* 0x0000000e0420723c */ /* 0x040fe20000041820 */
[----:B------:R-:W2:Y:S04]  /*51a0*/  LDSM.16.MT88.4 R12, [R0+0xb800] ;  /* 0x00b80000000c783b */ /* 0x000ea80000004200 */
[----:B------:R-:W-:Y:S03]  /*51b0*/  BAR.SYNC.DEFER_BLOCKING 0x0 ;  /* 0x0000000000007b1d */ /* 0x000fe60000010000 */
[-C--:B----4-:R-:W-:Y:S08]  /*51c0*/  HMMA.16816.F32.BF16 R36, R4, R56.reuse, R36 ;  /* 0x000000380424723c */ /* 0x090ff00000041824 */
[C---:B------:R-:W-:Y:S08]  /*51d0*/  HMMA.16816.F32.BF16 R40, R16.reuse, R56, R40 ;  /* 0x000000381028723c */ /* 0x040ff00000041828 */
[-C--:B------:R-:W-:Y:S08]  /*51e0*/  HMMA.16816.F32.BF16 R44, R16, R58.reuse, R44 ;  /* 0x0000003a102c723c */ /* 0x080ff0000004182c */
[----:B------:R-:W-:Y:S08]  /*51f0*/  HMMA.16816.F32.BF16 R48, R4, R58, R48 ;  /* 0x0000003a0430723c */ /* 0x000ff00000041830 */
[-C--:B-1----:R-:W-:Y:S08]  /*5200*/  HMMA.16816.F32.BF16 R20, R8, R52.reuse, R20 ;  /* 0x000000340814723c */ /* 0x082ff00000041814 */
[C---:B------:R-:W-:Y:S08]  /*5210*/  HMMA.16816.F32.BF16 R24, R60.reuse, R52, R24 ;  /* 0x000000343c18723c */ /* 0x040ff00000041818 */
[-C--:B------:R-:W-:Y:S08]  /*5220*/  HMMA.16816.F32.BF16 R28, R60, R54.reuse, R28 ;  /* 0x000000363c1c723c */ /* 0x080ff0000004181c */
[C---:B------:R-:W-:Y:S08]  /*5230*/  HMMA.16816.F32.BF16 R32, R8.reuse, R54, R32 ;  /* 0x000000360820723c */ /* 0x040ff00000041820 */
[-C--:B--2---:R-:W-:Y:S08]  /*5240*/  HMMA.16816.F32.BF16 R36, R8, R12.reuse, R36 ;  /* 0x0000000c0824723c */ /* 0x084ff00000041824 */
        /* <DEDUP_REMOVED lines=42> */
.L_x_123:
        /* <DEDUP_REMOVED lines=46> */
[----:B------:R-:W-:Y:S02]  /*57d0*/  IMAD.SHL.U32 R171, R171, 0x10, RZ ;  /* 0x00000010abab7824 */ /* 0x000fe400078e00ff */
[----:B------:R-:W-:Y:S05]  /*57e0*/  IMAD R170, R170, 0x18, RZ ;  /* 0x00000018aaaa7824 */ /* 0x000fea00078e02ff */
[C---:B------:R-:W-:Y:S01]  /*57f0*/  LEA R168, P1, R170.reuse, R204, 0x2 ;  /* 0x000000ccaaa87211 */ /* 0x040fe200078210ff */
[----:B--2---:R-:W-:Y:S03]  /*5800*/  IMAD.MOV.U32 R0, RZ, RZ, c[0x0][0x22c] ;  /* 0x00008b00ff007624 */ /* 0x004fe600078e00ff */
[-C--:B------:R-:W-:Y:S01]  /*5810*/  LEA.HI.X.SX32 R169, R170, R205.reuse, 0x2, P1 ;  /* 0x000000cdaaa97211 */ /* 0x080fe200008f16ff */
[----:B------:R-:W-:Y:S02]  /*5820*/  IMAD R0, R0, c[0x0][0x1c0], RZ ;  /* 0x0000700000007a24 */ /* 0x000fe400078e02ff */
[----:B------:R-:W-:Y:S02]  /*5830*/  IMAD.MOV.U32 R170, RZ, RZ, c[0x0][0x22c] ;  /* 0x00008b00ffaa7624 */ /* 0x000fe400078e00ff */
[----:B------:R-:W-:Y:S01]  /*5840*/  IMAD R0, R0, 0x38, RZ ;  /* 0x0000003800007824 */ /* 0x000fe200078e02ff */
[-C--:B-1----:R-:W-:Y:S05]  /*5850*/  HMMA.16816.F32.BF16 R4, R172, R176.reuse, R4 ;  /* 0x000000b0ac04723c */ /* 0x082fea0000041804 */
[----:B------:R-:W-:Y:S03]  /*5860*/  IMAD R170, R170, c[0x0][0x1c0], RZ ;  /* 0x00007000aaaa7a24 */ /* 0x000fe600078e02ff */
[C---:B------:R-:W-:Y:S04]  /*5870*/  HMMA.16816.F32.BF16 R8, R180.reuse, R176, R8 ;  /* 0x000000b0b408723c */ /* 0x040fe80000041808 */
[----:B------:R-:W-:Y:S03]  /*5880*/  IMAD R170, R170, 0x30, RZ ;  /* 0x00000030aaaa7824 */ /* 0x000fe600078e02ff */
[----:B------:R-:W-:Y:S01]  /*5890*/  IMAD.MOV.U32 R176, RZ, RZ, c[0x0][0x22c] ;  /* 0x00008b00ffb07624 */ /* 0x000fe200078e00ff */
[-C--:B------:R-:W-:Y:S01]  /*58a0*/  HMMA.16816.F32.BF16 R12, R180, R178.reuse, R12 ;  /* 0x000000b2b40c723c */ /* 0x080fe2000004180c */
[----:B------:R-:W-:Y:S03]  /*58b0*/  IMAD.MOV.U32 R177, RZ, RZ, c[0x0][0x22c] ;  /* 0x00008b00ffb17624 */ /* 0x000fe600078e00ff */
[----:B------:R-:W-:Y:S02]  /*58c0*/  IMAD R176, R176, c[0x0][0x1c0], RZ ;  /* 0x00007000b0b07a24 */ /* 0x000fe400078e02ff */
[----:B------:R-:W-:Y:S02]  /*58d0*/  IMAD R177, R177, c[0x0][0x1c0], RZ ;  /* 0x00007000b1b17a24 */ /* 0x000fe400078e02ff */
[C---:B------:R-:W-:Y:S04]  /*58e0*/  HMMA.16816.F32.BF16 R16, R172.reuse, R178, R16 ;  /* 0x000000b2ac10723c */ /* 0x040fe80000041810 */
[----:B------:R-:W-:Y:S02]  /*58f0*/  IMAD.SHL.U32 R176, R176, 0x20, RZ ;  /* 0x00000020b0b07824 */ /* 0x000fe400078e00ff */
[----:B------:R-:W-:Y:S02]  /*5900*/  IMAD R177, R177, 0x28, RZ ;  /* 0x00000028b1b17824 */ /* 0x000fe400078e02ff */
        /* <DEDUP_REMOVED lines=12> */
[-C--:B------:R-:W-:Y:S02]  /*59d0*/  LEA R102, P0, R176, R204.reuse, 0x2 ;  /* 0x000000ccb0667211 */ /* 0x080fe400078010ff */
[-C--:B--2---:R-:W-:Y:S01]  /*59e0*/  LEA R4, P1, R170, R204.reuse, 0x2 ;  /* 0x000000ccaa047211 */ /* 0x084fe200078210ff */
[----:B------:R1:W-:Y:S01]  /*59f0*/  RED.E.ADD.F32.FTZ.RN.STRONG.GPU [R100.64], R6 ;  /* 0x000000066400798e */ /* 0x0003e2000c10e786 */
[-C--:B------:R-:W-:Y:S02]  /*5a00*/  LEA.HI.X.SX32 R103, R176, R205.reuse, 0x2, P0 ;  /* 0x000000cdb0677211 */ /* 0x080fe400000f16ff */
[-C--:B---3--:R-:W-:Y:S01]  /*5a10*/  LEA.HI.X.SX32 R5, R170, R205.reuse, 0x2, P1 ;  /* 0x000000cdaa057211 */ /* 0x088fe200008f16ff */
[----:B------:R2:W-:Y:S01]  /*5a20*/  RED.E.ADD.F32.FTZ.RN.STRONG.GPU [R168.64], R7 ;  /* 0x00000007a800798e */ /* 0x0005e2000c10e786 */
[----:B------:R-:W-:Y:S03]  /*5a30*/  IMAD.MOV.U32 R170, RZ, RZ, c[0x0][0x22c] ;  /* 0x00008b00ffaa7624 */ /* 0x000fe600078e00ff */
[----:B------:R3:W-:Y:S01]  /*5a40*/  RED.E.ADD.F32.FTZ.RN.STRONG.GPU [R102.64], R8 ;  /* 0x000000086600798e */ /* 0x0007e2000c10e786 */
[----:B------:R-:W-:Y:S04]  /*5a50*/  IMAD R170, R170, c[0x0][0x1c0], RZ ;  /* 0x00007000aaaa7a24 */ /* 0x000fe800078e02ff */
[----:B------:R-:W-:Y:S01]  /*5a60*/  IMAD.SHL.U32 R170, R170, 0x10, RZ ;  /* 0x00000010aaaa7824 */ /* 0x000fe200078e00ff */
[CC--:B-1----:R-:W-:Y:S02]  /*5a70*/  LEA R100, P2, R177.reuse, R204.reuse, 0x2 ;  /* 0x000000ccb1647211 */ /* 0x0c2fe400078410ff */
[CC--:B------:R-:W-:Y:S02]  /*5a80*/  LEA R6, P0, R0.reuse, R204.reuse, 0x2 ;  /* 0x000000cc00067211 */ /* 0x0c0fe400078010ff */
[-C--:B------:R-:W-:Y:S02]  /*5a90*/  LEA.HI.X.SX32 R101, R177, R205.reuse, 0x2, P2 ;  /* 0x000000cdb1657211 */ /* 0x080fe400010f16ff */
[-C--:B--2---:R-:W-:Y:S02]  /*5aa0*/  LEA.HI.X.SX32 R7, R0, R205.reuse, 0x2, P0 ;  /* 0x000000cd00077211 */ /* 0x084fe400000f16ff */
[C---:B------:R-:W-:Y:S01]  /*5ab0*/  IADD3 R177, R170.reuse, 0x20, RZ ;  /* 0x00000020aab17810 */ /* 0x040fe20007ffe0ff */
[----:B------:R1:W-:Y:S01]  /*5ac0*/  RED.E.ADD.F32.FTZ.RN.STRONG.GPU [R100.64], R9 ;  /* 0x000000096400798e */ /* 0x0003e2000c10e786 */
[C---:B------:R-:W-:Y:S02]  /*5ad0*/  IADD3 R0, R170.reuse, 0x20, RZ ;  /* 0x00000020aa007810 */ /* 0x040fe40007ffe0ff */
[----:B------:R-:W-:Y:S01]  /*5ae0*/  IADD3 R170, R170, 0x20, RZ ;  /* 0x00000020aaaa7810 */ /* 0x000fe20007ffe0ff */
[----:B------:R2:W-:Y:S01]  /*5af0*/  RED.E.ADD.F32.FTZ.RN.STRONG.GPU [R4.64], R10 ;  /* 0x0000000a0400798e */ /* 0x0005e2000c10e786 */
[-C--:B---3--:R-:W-:Y:S01]  /*5b00*/  LEA R8, P2, R235, R204.reuse, 0x2 ;  /* 0x000000cceb087211 */ /* 0x088fe200078410ff */
[C---:B------:R-:W-:Y:S02]  /*5b10*/  IMAD.IADD R0, R211.reuse, 0x1, R0 ;  /* 0x00000001d3007824 */ /* 0x040fe400078e0200 */
[----:B------:R3:W-:Y:S01]  /*5b20*/  RED.E.ADD.F32.FTZ.RN.STRONG.GPU [R6.64], R11 ;  /* 0x0000000b0600798e */ /* 0x0007e2000c10e786 */
[C---:B------:R-:W-:Y:S03]  /*5b30*/  IMAD.IADD R170, R211.reuse, 0x1, R170 ;  /* 0x00000001d3aa7824 */ /* 0x040fe600078e02aa */
[----:B------:R-:W-:Y:S01]  /*5b40*/  RED.E.ADD.F32.FTZ.RN.STRONG.GPU [R204.64+0x80], R16 ;  /* 0x00008010cc00798e */ /* 0x000fe2000c10e786 */
[----:B------:R-:W-:Y:S03]  /*5b50*/  IMAD.IADD R170, R211, 0x1, R170 ;  /* 0x00000001d3aa7824 */ /* 0x000fe600078e02aa */
[----:B------:R4:W-:Y:S04]  /*5b60*/  RED.E.ADD.F32.FTZ.RN.STRONG.GPU [R2.64+0x80], R17 ;  /* 0x000080110200798e */ /* 0x0009e8000c10e786 */
[----:B------:R-:W-:Y:S01]  /*5b70*/  LDSM.16.MT88.4 R100, [R184+0x2800] ;  /* 0x00280000b864783b */ /* 0x000fe20000004200 */
[-C--:B-1----:R-:W-:Y:S02]  /*5b80*/  LEA.HI.X.SX32 R9, R235, R205.reuse, 0x2, P2 ;  /* 0x000000cdeb097211 */ /* 0x082fe400010f16ff */
[CC--:B--2---:R-:W-:Y:S04]  /*5b90*/  LEA R4, P0, R177.reuse, R204.reuse, 0x2 ;  /* 0x000000ccb1047211 */ /* 0x0c4fe800078010ff */
[-C--:B------:R-:W-:Y:S02]  /*5ba0*/  LEA.HI.X.SX32 R5, R177, R205.reuse, 0x2, P0 ;  /* 0x000000cdb1057211 */ /* 0x080fe400000f16ff */
[-C--:B---3--:R-:W-:Y:S02]  /*5bb0*/  LEA R6, P1, R0, R204.reuse, 0x2 ;  /* 0x000000cc00067211 */ /* 0x088fe400078210ff */
[-C--:B------:R-:W-:Y:S01]  /*5bc0*/  LEA R10, P0, R170, R204.reuse, 0x2 ;  /* 0x000000ccaa0a7211 */ /* 0x080fe200078010ff */
[----:B------:R1:W-:Y:S01]  /*5bd0*/  RED.E.ADD.F32.FTZ.RN.STRONG.GPU [R4.64], R18 ;  /* 0x000000120400798e */ /* 0x0003e2000c10e786 */
[-C--:B------:R-:W-:Y:S01]  /*5be0*/  LEA.HI.X.SX32 R7, R0, R205.reuse, 0x2, P1 ;  /* 0x000000cd00077211 */ /* 0x080fe200008f16ff */
[----:B------:R-:W-:Y:S01]  /*5bf0*/  IMAD.MOV.U32 R0, RZ, RZ, c[0x0][0x22c] ;  /* 0x00008b00ff007624 */ /* 0x000fe200078e00ff */
[-C--:B------:R-:W-:Y:S02]  /*5c00*/  LEA.HI.X.SX32 R11, R170, R205.reuse, 0x2, P0 ;  /* 0x000000cdaa0b7211 */ /* 0x080fe400000f16ff */
[C---:B----4-:R-:W-:Y:S01]  /*5c10*/  IADD3 R17, R171.reuse, 0x60, RZ ;  /* 0x00000060ab117810 */ /* 0x050fe20007ffe0ff */
[----:B------:R2:W-:Y:S01]  /*5c20*/  RED.E.ADD.F32.FTZ.RN.STRONG.GPU [R6.64], R19 ;  /* 0x000000130600798e */ /* 0x0005e2000c10e786 */
[----:B------:R-:W-:Y:S01]  /*5c30*/  IMAD R0, R0, c[0x0][0x1c0], RZ ;  /* 0x0000700000007a24 */ /* 0x000fe200078e02ff */
[----:B------:R-:W-:Y:S02]  /*5c40*/  IADD3 R16, R171, 0x60, RZ ;  /* 0x00000060ab107810 */ /* 0x000fe40007ffe0ff */
[----:B------:R-:W-:Y:S01]  /*5c50*/  RED.E.ADD.F32.FTZ.RN.STRONG.GPU [R10.64], R12 ;  /* 0x0000000c0a00798e */ /* 0x000fe2000c10e786 */
[----:B------:R-:W-:Y:S02]  /*5c60*/  IMAD.SHL.U32 R0, R0, 0x10, RZ ;  /* 0x0000001000007824 */ /* 0x000fe400078e00ff */
[C---:B------:R-:W-:Y:S01]  /*5c70*/  IMAD.IADD R16, R211.reuse, 0x1, R16 ;  /* 0x00000001d3107824 */ /* 0x040fe200078e0210 */
[----:B------:R3:W-:Y:S02]  /*5c80*/  RED.E.ADD.F32.FTZ.RN.STRONG.GPU [R8.64], R13 ;  /* 0x0000000d0800798e */ /* 0x0007e4000c10e786 */
[C---:B------:R-:W-:Y:S02]  /*5c90*/  IADD3 R172, R0.reuse, 0x40, RZ ;  /* 0x0000004000ac7810 */ /* 0x040fe40007ffe0ff */
[C---:B------:R-:W-:Y:S02]  /*5ca0*/  IADD3 R170, R0.reuse, 0x40, RZ ;  /* 0x0000004000aa7810 */ /* 0x040fe40007ffe0ff */
[----:B------:R-:W-:Y:S03]  /*5cb0*/  IADD3 R0, R0, 0x40, RZ ;  /* 0x0000004000007810 */ /* 0x000fe60007ffe0ff */
[C---:B------:R-:W-:Y:S02]  /*5cc0*/  IMAD.IADD R170, R211.reuse, 0x1, R170 ;  /* 0x00000001d3aa7824 */ /* 0x040fe400078e02aa */
[C---:B------:R-:W-:Y:S01]  /*5cd0*/  IMAD.IADD R0, R211.reuse, 0x1, R0 ;  /* 0x00000001d3007824 */ /* 0x040fe200078e0200 */
[CC--:B-1----:R-:W-:Y:S03]  /*5ce0*/  LEA R4, P1, R234.reuse, R204.reuse, 0x2 ;  /* 0x000000ccea047211 */ /* 0x0c2fe600078210ff */
[----:B------:R-:W-:Y:S01]  /*5cf0*/  IMAD.IADD R0, R211, 0x1, R0 ;  /* 0x00000001d3007824 */ /* 0x000fe200078e0200 */
        /* <DEDUP_REMOVED lines=16> */
[-C--:B------:R-:W-:Y:S02]  /*5e00*/  LEA.HI.X.SX32 R11, R0, R205.reuse, 0x2, P0 ;  /* 0x000000cd000b7211 */ /* 0x080fe400000f16ff */
[----:B------:R-:W-:Y:S01]  /*5e10*/  IADD3 R0, R171, 0x60, RZ ;  /* 0x00000060ab007810 */ /* 0x000fe20007ffe0ff */
[----:B------:R2:W-:Y:S04]  /*5e20*/  RED.E.ADD.F32.FTZ.RN.STRONG.GPU [R6.64], R55 ;  /* 0x000000370600798e */ /* 0x0005e8000c10e786 */
[----:B------:R3:W-:Y:S01]  /*5e30*/  RED.E.ADD.F32.FTZ.RN.STRONG.GPU [R10.64], R56 ;  /* 0x000000380a00798e */ /* 0x0007e2000c10e786 */
[C---:B------:R-:W-:Y:S03]  /*5e40*/  IMAD.IADD R0, R211.reuse, 0x1, R0 ;  /* 0x00000001d3007824 */ /* 0x040fe600078e0200 */
[----:B------:R4:W-:Y:S01]  /*5e50*/  RED.E.ADD.F32.FTZ.RN.STRONG.GPU [R8.64], R57 ;  /* 0x000000390800798e */ /* 0x0009e2000c10e786 */
[----:B------:R-:W-:Y:S03]  /*5e60*/  IMAD.IADD R0, R211, 0x1, R0 ;  /* 0x00000001d3007824 */ /* 0x000fe600078e0200 */
        /* <DEDUP_REMOVED lines=17> */
[CC--:B--2---:R-:W-:Y:S01]  /*5f80*/  LEA R6, P2, R231.reuse, R204.reuse, 0x2 ;  /* 0x000000cce7067211 */ /* 0x0c4fe200078410ff */
[----:B------:R-:W-:Y:S03]  /*5f90*/  LDSM.16.MT88.4 R16, [R184+0x2000] ;  /* 0x00200000b810783b */ /* 0x000fe60000004200 */
[-C--:B------:R-:W-:Y:S01]  /*5fa0*/  LEA.HI.X.SX32 R7, R231, R205.reuse, 0x2, P2 ;  /* 0x000000cde7077211 */ /* 0x080fe200010f16ff */
[----:B------:R1:W-:Y:S01]  /*5fb0*/  RED.E.ADD.F32.FTZ.RN.STRONG.GPU [R4.64], R66 ;  /* 0x000000420400798e */ /* 0x0003e2000c10e786 */
[CC--:B---3--:R-:W-:Y:S03]  /*5fc0*/  LEA R2, P0, R237.reuse, R204.reuse, 0x2 ;  /* 0x000000cced027211 */ /* 0x0c8fe600078010ff */
[----:B------:R-:W-:Y:S01]  /*5fd0*/  RED.E.ADD.F32.FTZ.RN.STRONG.GPU [R10.64], R67 ;  /* 0x000000430a00798e */ /* 0x000fe2000c10e786 */
[-C--:B------:R-:W-:Y:S03]  /*5fe0*/  LEA.HI.X.SX32 R3, R237, R205.reuse, 0x2, P0 ;  /* 0x000000cded037211 */ /* 0x080fe600000f16ff */
[----:B------:R-:W-:Y:S01]  /*5ff0*/  RED.E.ADD.F32.FTZ.RN.STRONG.GPU [R8.64], R60 ;  /* 0x0000003c0800798e */ /* 0x000fe2000c10e786 */
[----:B------:R-:W-:Y:S02]  /*6000*/  ISETP.NE.U32.AND P0, PT, R0, 0x1, PT ;  /* 0x000000010000780c */ /* 0x000fe40003f05070 */
[----:B------:R-:W-:Y:S01]  /*6010*/  @P5 IADD3 R0, P2, R226, -0x100, RZ ;  /* 0xffffff00e2005810 */ /* 0x000fe20007f5e0ff */
[----:B------:R-:W-:Y:S04]  /*6020*/  RED.E.ADD.F32.FTZ.RN.STRONG.GPU [R6.64], R61 ;  /* 0x0000003d0600798e */ /* 0x000fe8000c10e786 */
[----:B------:R-:W-:Y:S01]  /*6030*/  LDSM.16.MT88.4 R8, [R184] ;  /* 0x00000000b808783b */ /* 0x000fe20000004200 */
[----:B------:R-:W-:Y:S01]  /*6040*/  @P5 IMAD.MOV.U32 R226, RZ, RZ, R0 ;  /* 0x000000ffffe25224 */ /* 0x000fe200078e0000 */
[C---:B------:R-:W-:Y:S02]  /*6050*/  IADD3 R0, R184.reuse, -0x4000, RZ ;  /* 0xffffc000b8007810 */ /* 0x040fe40007ffe0ff */
[----:B------:R-:W-:Y:S02]  /*6060*/  LDSM.16.MT88.4 R64, [R185+0x10800] ;  /* 0x01080000b940783b */ /* 0x000fe40000004200 */
        /* <DEDUP_REMOVED lines=55> */
[----:B------:R-:W2:Y:S04]  /*63e0*/  LDL R170, [R1+0xc] ;  /* 0x00000c0001aa7983 */ /* 0x000ea80000100800 */
        /* <DEDUP_REMOVED lines=117> */
.L_x_125:
        /* <DEDUP_REMOVED lines=15> */
.L_x_126:
[----:B------:R-:W2:Y:S04]  /*6c30*/  LDL R0, [R1+0x18] ;  /* 0x0000180001007983 */ /* 0x000ea80000100800 */
[----:B------:R-:W3:Y:S01]  /*6c40*/  LDL.64 R52, [R1] ;  /* 0x0000000001347983 */ /* 0x000ee20000100a00 */
[C---:B------:R-:W-:Y:S01]  /*6c50*/  IMAD.SHL.U32 R10, R236.reuse, 0x40, RZ ;  /* 0x00000040ec0a7824 */ /* 0x040fe200078e00ff */
[--C-:B------:R-:W-:Y:S01]  /*6c60*/  SHF.R.S32.HI R3, RZ, 0x1f, R216.reuse ;  /* 0x0000001fff037819 */ /* 0x100fe200000114d8 */
[----:B------:R-:W-:Y:S01]  /*6c70*/  IMAD.MOV.U32 R2, RZ, RZ, R216 ;  /* 0x000000ffff027224 */ /* 0x000fe200078e00d8 */
[----:B------:R-:W1:Y:S01]  /*6c80*/  S2R R11, SR_TID.X ;  /* 0x00000000000b7919 */ /* 0x000e620000002100 */
[----:B------:R-:W-:Y:S01]  /*6c90*/  IMAD R20, R236, -0x40, R227 ;  /* 0xffffffc0ec147824 */ /* 0x000fe200078e02e3 */
[----:B------:R-:W-:Y:S01]  /*6ca0*/  SHF.R.S32.HI R22, RZ, 0x1f, R10 ;  /* 0x0000001fff167819 */ /* 0x000fe2000001140a */
[----:B------:R-:W-:Y:S01]  /*6cb0*/  IMAD.WIDE.U32 R4, R10, c[0x0][0x3a0], R2 ;  /* 0x0000e8000a047a25 */ /* 0x000fe200078e0002 */
[----:B------:R-:W-:Y:S01]  /*6cc0*/  BSSY B0, `(.L_x_127) ;  /* 0x0000027000007945 */ /* 0x000fe20003800000 */
[----:B------:R-:W-:Y:S01]  /*6cd0*/  IADD3 R21, R216, 0x40, RZ ;  /* 0x00000040d8157810 */ /* 0x000fe20007ffe0ff */
[----:B------:R-:W-:Y:S02]  /*6ce0*/  BAR.SYNC.DEFER_BLOCKING 0x0 ;  /* 0x0000000000007b1d */ /* 0x000fe40000010000 */
[----:B------:R-:W-:-:S02]  /*6cf0*/  IADD3 R4, P0, R6, R4, RZ ;  /* 0x0000000406047210 */ /* 0x000fc40007f1e0ff */
[----:B-1----:R-:W-:-:S04]  /*6d00*/  SHF.R.S32.HI R7, RZ, 0x1f, R11 ;  /* 0x0000001fff077819 */ /* 0x002fc8000001140b */
[----:B------:R-:W-:Y:S01]  /*6d10*/  LEA.HI R7, R7, R11, RZ, 0x3 ;  /* 0x0000000b07077211 */ /* 0x000fe200078f18ff */
[----:B--2---:R-:W-:Y:S02]  /*6d20*/  IMAD.SHL.U32 R8, R0, 0x2, RZ ;  /* 0x0000000200087824 */ /* 0x004fe400078e00ff */
[----:B------:R-:W-:Y:S01]  /*6d30*/  IMAD R0, R22, c[0x0][0x3a0], RZ ;  /* 0x0000e80016007a24 */ /* 0x000fe200078e02ff */
[----:B---3--:R-:W-:Y:S02]  /*6d40*/  SHF.R.S32.HI R23, RZ, 0x1f, R52 ;  /* 0x0000001fff177819 */ /* 0x008fe40000011434 */
[----:B------:R1:W2:Y:S01]  /*6d50*/  LDS.128 R32, [R8+0xd000] ;  /* 0x00d0000008207984 */ /* 0x0002a20000000c00 */
[----:B------:R-:W-:-:S03]  /*6d60*/  IMAD R0, R10, c[0x0][0x3a4], R0 ;  /* 0x0000e9000a007a24 */ /* 0x000fc600078e0200 */
[----:B------:R1:W3:Y:S01]  /*6d70*/  LDS.128 R28, [R8+0xf000] ;  /* 0x00f00000081c7984 */ /* 0x0002e20000000c00 */
[----:B------:R-:W-:Y:S01]  /*6d80*/  IMAD R6, R23, c[0x0][0x3b8], RZ ;  /* 0x0000ee0017067a24 */ /* 0x000fe200078e02ff */
[----:B------:R-:W-:Y:S02]  /*6d90*/  IADD3.X R5, R9, R5, R0, P0, !PT ;  /* 0x0000000509057210 */ /* 0x000fe400007fe400 */
[----:B------:R1:W4:Y:S01]  /*6da0*/  LDS.128 R40, [R8+0x10000] ;  /* 0x0100000008287984 */ /* 0x0003220000000c00 */
[----:B------:R-:W-:Y:S01]  /*6db0*/  SHF.R.S32.HI R0, RZ, 0x3, R7 ;  /* 0x00000003ff007819 */ /* 0x000fe20000011407 */
[----:B------:R-:W-:Y:S02]  /*6dc0*/  IMAD R6, R52, c[0x0][0x3bc], R6 ;  /* 0x0000ef0034067a24 */ /* 0x000fe400078e0206 */
[----:B------:R1:W1:Y:S01]  /*6dd0*/  LDS.128 R48, [R8+0x11000] ;  /* 0x0110000008307984 */ /* 0x0002620000000c00 */
[----:B------:R-:W-:Y:S01]  /*6de0*/  ISETP.GE.AND P3, PT, R0, R20, PT ;  /* 0x000000140000720c */ /* 0x000fe20003f66270 */
[----:B------:R-:W-:Y:S01]  /*6df0*/  IMAD.WIDE.U32 R4, R52, c[0x0][0x3b8], R4 ;  /* 0x0000ee0034047a25 */ /* 0x000fe200078e0004 */
[----:B------:R-:W-:Y:S01]  /*6e00*/  SHF.R.S32.HI R27, RZ, 0x1f, R0 ;  /* 0x0000001fff1b7819 */ /* 0x000fe20000011400 */
[----:B------:R1:W1:Y:S02]  /*6e10*/  LDS.128 R36, [R8+0x12000] ;  /* 0x0120000008247984 */ /* 0x0002640000000c00 */
[----:B------:R-:W-:-:S02]  /*6e20*/  IMAD.IADD R11, R6, 0x1, R5 ;  /* 0x00000001060b7824 */ /* 0x000fc400078e0205 */
[----:B------:R1:W1:Y:S06]  /*6e30*/  LDS.128 R44, [R8+0x13000] ;  /* 0x01300000082c7984 */ /* 0x00026c0000000c00 */
[----:B------:R-:W-:Y:S05]  /*6e40*/  @P3 BRA `(.L_x_128) ;  /* 0x000000e000003947 */ /* 0x000fea0003800000 */
[----:B------:R-:W-:Y:S01]  /*6e50*/  ISETP.GE.AND P1, PT, R216, c[0x0][0x220], PT ;  /* 0x00008800d8007a0c */ /* 0x000fe20003f26270 */
[----:B------:R-:W-:Y:S01]  /*6e60*/  LDS.128 R16, [R8+0xe000] ;  /* 0x00e0000008107984 */ /* 0x000fe20000000c00 */
[----:B------:R-:W-:Y:S01]  /*6e70*/  MOV R7, R11 ;  /* 0x0000000b00077202 */ /* 0x000fe20000000f00 */
[----:B------:R-:W-:Y:S01]  /*6e80*/  IMAD.MOV.U32 R6, RZ, RZ, R4 ;  /* 0x000000ffff067224 */ /* 0x000fe200078e0004 */
[----:B------:R-:W-:Y:S01]  /*6e90*/  ISETP.GE.AND P0, PT, R21, c[0x0][0x220], PT ;  /* 0x0000880015007a0c */ /* 0x000fe20003f06270 */
[----:B------:R-:W-:-:S08]  /*6ea0*/  IMAD R26, R27, c[0x0][0x3a0], RZ ;  /* 0x0000e8001b1a7a24 */ /* 0x000fd000078e02ff */
[----:B------:R4:W3:Y:S02]  /*6eb0*/  @!P1 LDS.128 R12, [R8+0xc000] ;  /* 0x00c00000080c9984 */ /* 0x0008e40000000c00 */
[----:B-1--4-:R-:W-:-:S04]  /*6ec0*/  IMAD.WIDE.U32 R8, R0, c[0x0][0x3a0], R6 ;  /* 0x0000e80000087a25 */ /* 0x012fc800078e0006 */
[----:B------:R-:W-:-:S04]  /*6ed0*/  IMAD R6, R0, c[0x0][0x3a4], R26 ;  /* 0x0000e90000067a24 */ /* 0x000fc800078e021a */
[----:B------:R-:W-:Y:S01]  /*6ee0*/  IMAD.IADD R7, R6, 0x1, R9 ;  /* 0x0000000106077824 */ /* 0x000fe200078e0209 */
[----:B------:R-:W-:-:S04]  /*6ef0*/  LEA R6, P2, R8, c[0x0][0x340], 0x1 ;  /* 0x0000d00008067a11 */ /* 0x000fc800078408ff */
[----:B------:R-:W-:-:S05]  /*6f00*/  LEA.HI.X R7, R8, c[0x0][0x344], R7, 0x1, P2 ;  /* 0x0000d10008077a11 */ /* 0x000fca00010f0c07 */
[----:B---3--:R1:W-:Y:S04]  /*6f10*/  @!P1 STG.E.128 [R6.64], R12 ;  /* 0x0000000c06009986 */ /* 0x0083e8000c101d06 */
[----:B------:R1:W-:Y:S02]  /*6f20*/  @!P0 STG.E.128 [R6.64+0x80], R16 ;  /* 0x0000801006008986 */ /* 0x0003e4000c101d06 */
.L_x_128:
[----:B------:R-:W-:Y:S05]  /*6f30*/  BSYNC B0 ;  /* 0x0000000000007941 */ /* 0x000fea0003800000 */
.L_x_127:
[----:B-1----:R-:W-:Y:S01]  /*6f40*/  IADD3 R6, R0, 0x20, RZ ;  /* 0x0000002000067810 */ /* 0x002fe20007ffe0ff */
[----:B------:R-:W-:Y:S03]  /*6f50*/  BSSY B0, `(.L_x_129) ;  /* 0x0000011000007945 */ /* 0x000fe60003800000 */
[----:B------:R-:W-:-:S13]  /*6f60*/  ISETP.GE.AND P2, PT, R6, R20, PT ;  /* 0x000000140600720c */ /* 0x000fda0003f46270 */
[----:B------:R-:W-:Y:S05]  /*6f70*/  @P2 BRA `(.L_x_130) ;  /* 0x000000e000002947 */ /* 0x000fea0003800000 */
[----:B------:R-:W-:Y:S02]  /*6f80*/  IADD3 R5, P0, R0, 0x20, RZ ;  /* 0x0000002000057810 */ /* 0x000fe40007f1e0ff */
[----:B------:R-:W-:Y:S02]  /*6f90*/  MOV R7, R11 ;  /* 0x0000000b00077202 */ /* 0x000fe40000000f00 */
[----:B------:R-:W-:Y:S01]  /*6fa0*/  ISETP.GE.AND P1, PT, R216, c[0x0][0x220], PT ;  /* 0x00008800d8007a0c */ /* 0x000fe20003f26270 */
[----:B------:R-:W-:Y:S01]  /*6fb0*/  IMAD.X R6, RZ, RZ, R27, P0 ;  /* 0x000000ffff067224 */ /* 0x000fe200000e061b */
[----:B------:R-:W-:-:S03]  /*6fc0*/  ISETP.GE.AND P0, PT, R21, c[0x0][0x220], PT ;  /* 0x0000880015007a0c */ /* 0x000fc60003f06270 */
[----:B------:R-:W-:Y:S02]  /*6fd0*/  IMAD R8, R6, c[0x0][0x3a0], RZ ;  /* 0x0000e80006087a24 */ /* 0x000fe400078e02ff */
[----:B------:R-:W-:-:S04]  /*6fe0*/  IMAD.MOV.U32 R6, RZ, RZ, R4 ;  /* 0x000000ffff067224 */ /* 0x000fc800078e0004 */
[----:B------:R-:W-:-:S04]  /*6ff0*/  IMAD.WIDE.U32 R6, R5, c[0x0][0x3a0], R6 ;  /* 0x0000e80005067a25 */ /* 0x000fc800078e0006 */
[----:B------:R-:W-:Y:S01]  /*7000*/  IMAD R5, R5, c[0x0][0x3a4], R8 ;  /* 0x0000e90005057a24 */ /* 0x000fe200078e0208 */
[----:B------:R-:W-:-:S03]  /*7010*/  LEA R4, P4, R6, c[0x0][0x340], 0x1 ;  /* 0x0000d00006047a11 */ /* 0x000fc600078808ff */
[----:B------:R-:W-:-:S05]  /*7020*/  IMAD.IADD R5, R5, 0x1, R7 ;  /* 0x0000000105057824 */ /* 0x000fca00078e0207 */
[----:B------:R-:W-:-:S05]  /*7030*/  LEA.HI.X R5, R6, c[0x0][0x344], R5, 0x1, P4 ;  /* 0x0000d10006057a11 */ /* 0x000fca00020f0c05 */
[----:B--2---:R1:W-:Y:S04]  /*7040*/  @!P1 STG.E.128 [R4.64], R32 ;  /* 0x0000002004009986 */ /* 0x0043e8000c101d06 */
[----:B---3--:R1:W-:Y:S02]  /*7050*/  @!P0 STG.E.128 [R4.64+0x80], R28 ;  /* 0x0000801c04008986 */ /* 0x0083e4000c101d06 */
.L_x_130:
[----:B------:R-:W-:Y:S05]  /*7060*/  BSYNC B0 ;  /* 0x0000000000007941 */ /* 0x000fea0003800000 */
.L_x_129:
        /* <DEDUP_REMOVED lines=12> */
[----:B------:R-:W-:Y:S01]  /*7130*/  IMAD.MOV.U32 R4, RZ, RZ, R2 ;  /* 0x000000ffff047224 */ /* 0x000fe200078e0002 */
[----:B------:R-:W-:Y:S01]  /*7140*/  ISETP.GE.AND P1, PT, R216, c[0x0][0x220], PT ;  /* 0x00008800d8007a0c */ /* 0x000fe20003f26270 */
[----:B------:R-:W-:Y:S01]  /*7150*/  IMAD R9, R27, c[0x0][0x3a8], RZ ;  /* 0x0000ea001b097a24 */ /* 0x000fe200078e02ff */
[----:B------:R-:W-:Y:S01]  /*7160*/  ISETP.GE.AND P0, PT, R21, c[0x0][0x220], PT ;  /* 0x0000880015007a0c */ /* 0x000fe20003f06270 */
[----:B------:R-:W-:-:S04]  /*7170*/  IMAD.WIDE.U32 R6, R0, c[0x0][0x3a8], R4 ;  /* 0x0000ea0000067a25 */ /* 0x000fc800078e0004 */
[----:B------:R-:W-:-:S04]  /*7180*/  IMAD R4, R0, c[0x0][0x3ac], R9 ;  /* 0x0000eb0000047a24 */ /* 0x000fc800078e0209 */
[----:B------:R-:W-:Y:S01]  /*7190*/  IMAD.IADD R5, R4, 0x1, R7 ;  /* 0x0000000104057824 */ /* 0x000fe200078e0207 */
[----:B------:R-:W-:-:S04]  /*71a0*/  LEA R4, P3, R6, c[0x0][0x348], 0x1 ;  /* 0x0000d20006047a11 */ /* 0x000fc800078608ff */
[----:B------:R-:W-:-:S05]  /*71b0*/  LEA.HI.X R5, R6, c[0x0][0x34c], R5, 0x1, P3 ;  /* 0x0000d30006057a11 */ /* 0x000fca00018f0c05 */
[----:B----4-:R1:W-:Y:S04]  /*71c0*/  @!P1 STG.E.128 [R4.64], R40 ;  /* 0x0000002804009986 */ /* 0x0103e8000c101d06 */
[----:B------:R1:W-:Y:S02]  /*71d0*/  @!P0 STG.E.128 [R4.64+0x80], R36 ;  /* 0x0000802404008986 */ /* 0x0003e4000c101d06 */
.L_x_132:
[----:B------:R-:W-:Y:S05]  /*71e0*/  BSYNC B0 ;  /* 0x0000000000007941 */ /* 0x000fea0003800000 */
.L_x_131:
        /* <DEDUP_REMOVED lines=14> */
.L_x_103:
[----:B------:R-:W-:Y:S05]  /*72d0*/  BSYNC B1 ;  /* 0x0000000000017941 */ /* 0x000fea0003800000 */
.L_x_89:
        /* <DEDUP_REMOVED lines=9> */
.L_x_133:
[----:B------:R-:W-:Y:S05]  /*7370*/  EXIT ;  /* 0x000000000000794d */ /* 0x000fea0003800000 */
.L_x_135:
        /* <DEDUP_REMOVED lines=16> */
.L_x_1065:


//--------------------- .text._ZN5flash44flash_bwd_dq_dk_dv_loop_seqk_parallel_kernelI23Flash_bwd_kernel_traitsILi128ELi64ELi128ELi8ELi2ELi4ELi2ELb0ELb0EN7cutlass10bfloat16_tE19Flash_kernel_traitsILi128ELi64ELi128ELi8ES3_EELb0ELb1ELb0ELb0ELb0ELb0ELb0EEEvNS_16Flash_bwd_paramsE --------------------------
	.section	.text._ZN5flash44flash_bwd_dq_dk_dv_loop_seqk_parallel_kernelI23Flash_bwd_kernel_traitsILi128ELi64ELi128ELi8ELi2ELi4ELi2ELb0ELb0EN7cutlass10bfloat16_tE19Flash_kernel_traitsILi128ELi64ELi128ELi8ES3_EELb0ELb1ELb0ELb0ELb0ELb0ELb0EEEvNS_16Flash_bwd_paramsE,"ax",@progbits
	.sectioninfo	@"SHI_REGISTERS=255"
	.align	128
        .global         _ZN5flash44flash_bwd_dq_dk_dv_loop_seqk_parallel_kernelI23Flash_bwd_kernel_traitsILi128ELi64ELi128ELi8ELi2ELi4ELi2ELb0ELb0EN7cutlass10bfloat16_tE19Flash_kernel_traitsILi128ELi64ELi128ELi8ES3_EELb0ELb1ELb0ELb0ELb0ELb0ELb0EEEvNS_16Flash_bwd_paramsE
        .type           _ZN5flash44flash_bwd_dq_dk_dv_loop_seqk_parallel_kernelI23Flash_bwd_kernel_traitsILi128ELi64ELi128ELi8ELi2ELi4ELi2ELb0ELb0EN7cutlass10bfloat16_tE19Flash_kernel_traitsILi128ELi64ELi128ELi8ES3_EELb0ELb1ELb0ELb0ELb0ELb0ELb0EEEvNS_16Flash_bwd_paramsE,@function
        .size           _ZN5flash44flash_bwd_dq_dk_dv_loop_seqk_parallel_kernelI23Flash_bwd_kernel_traitsILi128ELi64ELi128ELi8ELi2ELi4ELi2ELb0ELb0EN7cutlass10bfloat16_tE19Flash_kernel_traitsILi128ELi64ELi128ELi8ES3_EELb0ELb1ELb0ELb0ELb0ELb0ELb0EEEvNS_16Flash_bwd_paramsE,(.L_x_1066 - _ZN5flash44flash_bwd_dq_dk_dv_loop_seqk_parallel_kernelI23Flash_bwd_kernel_traitsILi128ELi64ELi128ELi8ELi2ELi4ELi2ELb0ELb0EN7cutlass10bfloat16_tE19Flash_kernel_traitsILi128ELi64ELi128ELi8ES3_EELb0ELb1ELb0ELb0ELb0ELb0ELb0EEEvNS_16Flash_bwd_paramsE)
        .other          _ZN5flash44flash_bwd_dq_dk_dv_loop_seqk_parallel_kernelI23Flash_bwd_kernel_traitsILi128ELi64ELi128ELi8ELi2ELi4ELi2ELb0ELb0EN7cutlass10bfloat16_tE19Flash_kernel_traitsILi128ELi64ELi128ELi8ES3_EELb0ELb1ELb0ELb0ELb0ELb0ELb0EEEvNS_16Flash_bwd_paramsE,@"STO_CUDA_ENTRY STV_DEFAULT"
_ZN5flash44flash_bwd_dq_dk_dv_loop_seqk_parallel_kernelI23Flash_bwd_kernel_traitsILi128ELi64ELi128ELi8ELi2ELi4ELi2ELb0ELb0EN7cutlass10bfloat16_tE19Flash_kernel_traitsILi128ELi64ELi128ELi8ES3_EELb0ELb1ELb0ELb0ELb0ELb0ELb0EEEvNS_16Flash_bwd_paramsE:
.text._ZN5flash44flash_bwd_dq_dk_dv_loop_seqk_parallel_kernelI23Flash_bwd_kernel_traitsILi128ELi64ELi128ELi8ELi2ELi4ELi2ELb0ELb0EN7cutlass10bfloat16_tE19Flash_kernel_traitsILi128ELi64ELi128ELi8ES3_EELb0ELb1ELb0ELb0ELb0ELb0ELb0EEEvNS_16Flash_bwd_paramsE:
[----:B------:R-:W-:Y:S02]  /*0000*/  MOV R1, c[0x0][0x28] ;  /* 0x00000a0000017a02 */ /* 0x000fe40000000f00 */
[----:B------:R-:W1:Y:S01]  /*0010*/  S2UR UR20, SR_CTAID.X ;  /* 0x00000000001479c3 */ /* 0x000e620000002500 */
[----:B------:R-:W-:Y:S01]  /*0020*/  ULDC UR4, c[0x0][0x218] ;  /* 0x0000860000047ab9 */ /* 0x000fe20000000800 */
[----:B------:R-:W-:Y:S01]  /*0030*/  IADD3 R1, R1, -0x30, RZ ;  /* 0xffffffd001017810 */ /* 0x000fe20007ffe0ff */
[----:B------:R-:W-:-:S04]  /*0040*/  UIADD3 UR5, UR4, 0x7f, URZ ;  /* 0x0000007f04057890 */ /* 0x000fc8000fffe03f */
[----:B------:R-:W-:-:S04]  /*0050*/  USHF.R.S32.HI UR4, URZ, 0x1f, UR5 ;  /* 0x0000001f3f047899 */ /* 0x000fc80008011405 */
[----:B------:R-:W-:-:S04]  /*0060*/  ULEA.HI UR4, UR4, UR5, URZ, 0x7 ;  /* 0x0000000504047291 */ /* 0x000fc8000f8f383f */
[----:B------:R-:W-:-:S04]  /*0070*/  USHF.R.S32.HI UR4, URZ, 0x7, UR4 ;  /* 0x000000073f047899 */ /* 0x000fc80008011404 */
[----:B-1----:R-:W-:-:S06]  /*0080*/  UISETP.GE.AND UP0, UPT, UR20, UR4, UPT ;  /* 0x000000041400728c */ /* 0x002fcc000bf06270 */
[----:B------:R-:W-:-:S13]  /*0090*/  PLOP3.LUT P0, PT, PT, PT, UP0, 0x80, 0x0 ;  /* 0x000000000000781c */ /* 0x000fda0003f0f008 */
[----:B------:R-:W-:Y:S05]  /*00a0*/  @P0 EXIT ;  /* 0x000000000000094d */ /* 0x000fea0003800000 */
[----:B------:R-:W1:Y:S01]  /*00b0*/  S2R R13, SR_TID.X ;  /* 0x00000000000d7919 */ /* 0x000e620000002100 */
[----:B------:R-:W2:Y:S01]  /*00c0*/  S2UR UR33, SR_CTAID.Y ;  /* 0x00000000002179c3 */ /* 0x000ea20000002600 */
[----:B------:R-:W-:Y:S01]  /*00d0*/  ULDC UR14, c[0x0][0x224] ;  /* 0x00008900000e7ab9 */ /* 0x000fe20000000800 */
[----:B------:R-:W-:Y:S01]  /*00e0*/  IMAD.MOV.U32 R226, RZ, RZ, -0x10 ;  /* 0xfffffff0ffe27424 */ /* 0x000fe200078e00ff */
[----:B------:R-:W-:Y:S02]  /*00f0*/  USHF.R.S32.HI UR5, URZ, 0x1f, UR14 ;  /* 0x0000001f3f057899 */ /* 0x000fe4000801140e */
[----:B------:R-:W-:Y:S02]  /*0100*/  ULDC.U8 UR7, c[0x0][0x328] ;  /* 0x0000ca0000077ab9 */ /* 0x000fe40000000000 */
[----:B------:R-:W-:Y:S01]  /*0110*/  UISETP.NE.AND UP5, UPT, UR7, URZ, UPT ;  /* 0x0000003f0700728c */ /* 0x000fe2000bfa5270 */
[----:B------:R-:W3:Y:S01]  /*0120*/  S2UR UR35, SR_CTAID.Z ;  /* 0x00000000002379c3 */ /* 0x000ee20000002700 */
[----:B------:R-:W-:-:S02]  /*0130*/  ULDC UR46, c[0x0][0x22c] ;  /* 0x00008b00002e7ab9 */ /* 0x000fc40000000800 */
[----:B------:R-:W-:Y:S02]  /*0140*/  ULDC UR36, c[0x0][0x1c0] ;  /* 0x0000700000247ab9 */ /* 0x000fe40000000800 */
[----:B------:R-:W-:Y:S02]  /*0150*/  ULDC UR10, c[0x0][0x1c0] ;  /* 0x00007000000a7ab9 */ /* 0x000fe40000000800 */
[----:B------:R-:W-:Y:S01]  /*0160*/  UIMAD.WIDE UR36, UR46, UR36, URZ ;  /* 0x000000242e2472a5 */ /* 0x000fe2000f8e023f */
[----:B------:R-:W4:Y:S01]  /*0170*/  S2UR UR60, SR_CTAID.X ;  /* 0x00000000003c79c3 */ /* 0x000f220000002500 */
[----:B------:R-:W-:Y:S02]  /*0180*/  UMOV UR6, 0x80 ;  /* 0x0000008000067882 */ /* 0x000fe40000000000 */
[----:B------:R-:W-:Y:S02]  /*0190*/  ULDC UR4, c[0x0][0x210] ;  /* 0x0000840000047ab9 */ /* 0x000fe40000000800 */
[----:B------:R-:W-:Y:S01]  /*01a0*/  ULDC UR55, c[0x0][0x234] ;  /* 0x00008d0000377ab9 */ /* 0x000fe20000000800 */
[----:B-1----:R-:W-:Y:S01]  /*01b0*/  SHF.R.S32.HI R12, RZ, 0x1f, R13 ;  /* 0x0000001fff0c7819 */ /* 0x002fe2000001140d */
[----:B--2---:R-:W-:-:S02]  /*01c0*/  UIMAD.WIDE.U32 UR44, UR33, UR14, URZ ;  /* 0x0000000e212c72a5 */ /* 0x004fc4000f8e003f */
[----:B------:R-:W-:Y:S01]  /*01d0*/  USHF.L.U32 UR14, UR33, 0x7, URZ ;  /* 0x00000007210e7899 */ /* 0x000fe2000800063f */
[CC--:B------:R-:W-:Y:S01]  /*01e0*/  LEA.HI R4, R12.reuse, R13.reuse, RZ, 0x5 ;  /* 0x0000000d0c047211 */ /* 0x0c0fe200078f28ff */
[----:B------:R-:W-:Y:S01]  /*01f0*/  ULDC UR11, c[0x0][0x1c0] ;  /* 0x00007000000b7ab9 */ /* 0x000fe20000000800 */
[----:B------:R-:W-:Y:S01]  /*0200*/  LEA.HI R8, R12, R13, RZ, 0x4 ;  /* 0x0000000d0c087211 */ /* 0x000fe200078f20ff */
[----:B------:R-:W-:Y:S01]  /*0210*/  ULDC UR9, c[0x0][0x1c0] ;  /* 0x0000700000097ab9 */ /* 0x000fe20000000800 */
[--C-:B------:R-:W-:Y:S01]  /*0220*/  SHF.R.S32.HI R5, RZ, 0x5, R4.reuse ;  /* 0x00000005ff057819 */ /* 0x100fe20000011404 */
[----:B---3--:R-:W-:Y:S01]  /*0230*/  UIMAD UR47, UR35, UR46, URZ ;  /* 0x0000002e232f72a4 */ /* 0x008fe2000f8e023f */
[----:B------:R-:W-:Y:S01]  /*0240*/  SHF.R.S32.HI R0, RZ, 0x1f, R4 ;  /* 0x0000001fff007819 */ /* 0x000fe20000011404 */
[----:B------:R-:W-:Y:S01]  /*0250*/  UIMAD UR46, UR46, UR10, URZ ;  /* 0x0000000a2e2e72a4 */ /* 0x000fe2000f8e023f */
[-C--:B------:R-:W-:Y:S01]  /*0260*/  LEA.HI R2, R4, R5.reuse, RZ, 0x1 ;  /* 0x0000000504027211 */ /* 0x080fe200078f08ff */
[----:B------:R-:W-:Y:S01]  /*0270*/  UIMAD UR55, UR6, UR4, UR55 ;  /* 0x00000004063772a4 */ /* 0x000fe2000f8e0237 */
[----:B------:R-:W-:Y:S01]  /*0280*/  LEA.HI R0, R0, R5, RZ, 0x2 ;  /* 0x0000000500007211 */ /* 0x000fe200078f10ff */
[----:B------:R-:W-:Y:S01]  /*0290*/  UIMAD UR52, UR5, UR33, URZ ;  /* 0x00000021053472a4 */ /* 0x000fe2000f8e023f */
[----:B------:R-:W-:Y:S01]  /*02a0*/  SHF.R.S32.HI R6, RZ, 0x4, R8 ;  /* 0x00000004ff067819 */ /* 0x000fe20000011408 */
[----:B------:R-:W-:Y:S01]  /*02b0*/  UIMAD UR4, UR33, UR9, UR35 ;  /* 0x00000009210472a4 */ /* 0x000fe2000f8e0223 */
[----:B------:R-:W-:Y:S01]  /*02c0*/  LOP3.LUT R0, R0, 0xfffffffc, RZ, 0xc0, !PT ;  /* 0xfffffffc00007812 */ /* 0x000fe200078ec0ff */
[----:B------:R-:W-:Y:S01]  /*02d0*/  @!UP5 UIMAD UR5, UR33, UR11, UR35 ;  /* 0x0000000b2105d2a4 */ /* 0x000fe2000f8e0223 */
[----:B------:R-:W-:Y:S01]  /*02e0*/  LOP3.LUT R2, R2, 0xfffffffe, RZ, 0xc0, !PT ;  /* 0xfffffffe02027812 */ /* 0x000fe200078ec0ff */
[----:B------:R-:W-:Y:S01]  /*02f0*/  USHF.L.U32 UR41, UR46, 0x6, URZ ;  /* 0x000000062e297899 */ /* 0x000fe2000800063f */
[----:B------:R-:W-:Y:S01]  /*0300*/  LEA.HI R3, R8, R6, RZ, 0x1 ;  /* 0x0000000608037211 */ /* 0x000fe200078f08ff */
[C---:B------:R-:W-:Y:S01]  /*0310*/  IMAD.IADD R10, R5.reuse, 0x1, -R0 ;  /* 0x00000001050a7824 */ /* 0x040fe200078e0a00 */
[----:B------:R-:W-:Y:S01]  /*0320*/  LEA.HI R16, R12, R13, RZ, 0x2 ;  /* 0x0000000d0c107211 */ /* 0x000fe200078f10ff */
[----:B------:R-:W-:Y:S01]  /*0330*/  IMAD.IADD R220, R5, 0x1, -R2 ;  /* 0x0000000105dc7824 */ /* 0x000fe200078e0a02 */
[----:B------:R-:W-:Y:S01]  /*0340*/  LOP3.LUT R0, R3, 0xfffffffe, RZ, 0xc0, !PT ;  /* 0xfffffffe03007812 */ /* 0x000fe200078ec0ff */
[----:B------:R-:W-:Y:S01]  /*0350*/  ULDC UR49, c[0x0][0x214] ;  /* 0x0000850000317ab9 */ /* 0x000fe20000000800 */
[--C-:B------:R-:W-:Y:S01]  /*0360*/  SHF.R.S32.HI R5, RZ, 0x2, R16.reuse ;  /* 0x00000002ff057819 */ /* 0x100fe20000011410 */
[----:B------:R-:W-:Y:S01]  /*0370*/  ULDC UR56, c[0x0][0x1c8] ;  /* 0x0000720000387ab9 */ /* 0x000fe20000000800 */
[----:B------:R-:W-:Y:S01]  /*0380*/  SHF.R.S32.HI R2, RZ, 0x1f, R16 ;  /* 0x0000001fff027819 */ /* 0x000fe20000011410 */
[----:B------:R-:W-:Y:S01]  /*0390*/  IMAD.IADD R9, R6, 0x1, -R0 ;  /* 0x0000000106097824 */ /* 0x000fe200078e0a00 */
[----:B------:R-:W-:Y:S01]  /*03a0*/  LOP3.LUT R3, R4, 0xffffffe0, RZ, 0xc0, !PT ;  /* 0xffffffe004037812 */ /* 0x000fe200078ec0ff */
[----:B------:R-:W-:Y:S01]  /*03b0*/  ULDC.U8 UR8, c[0x0][0x3d0] ;  /* 0x0000f40000087ab9 */ /* 0x000fe20000000000 */
[----:B------:R-:W-:Y:S01]  /*03c0*/  LEA.HI R0, R2, R5, RZ, 0x3 ;  /* 0x0000000502007211 */ /* 0x000fe200078f18ff */
[----:B------:R-:W-:Y:S01]  /*03d0*/  ULDC UR50, c[0x0][0x224] ;  /* 0x0000890000327ab9 */ /* 0x000fe20000000800 */
[----:B------:R-:W-:Y:S01]  /*03e0*/  LEA.HI R6, R12, R13, RZ, 0x3 ;  /* 0x0000000d0c067211 */ /* 0x000fe200078f18ff */
[----:B------:R-:W-:Y:S01]  /*03f0*/  @UP5 UIMAD UR54, UR33, UR49, URZ ;  /* 0x00000031213652a4 */ /* 0x000fe2000f8e023f */
[----:B------:R-:W-:Y:S01]  /*0400*/  LOP3.LUT R2, R0, 0xfffffff8, RZ, 0xc0, !PT ;  /* 0xfffffff800027812 */ /* 0x000fe200078ec0ff */
[----:B------:R-:W-:Y:S01]  /*0410*/  IMAD.IADD R0, R13, 0x1, -R3 ;  /* 0x000000010d007824 */ /* 0x000fe200078e0a03 */
[----:B------:R-:W-:Y:S01]  /*0420*/  LOP3.LUT R4, R6, 0xfffffff8, RZ, 0xc0, !PT ;  /* 0xfffffff806047812 */ /* 0x000fe200078ec0ff */
[----:B------:R-:W-:-:S02]  /*0430*/  ULDC.64 UR12, c[0x0][0x118] ;  /* 0x00004600000c7ab9 */ /* 0x000fc40000000a00 */
[----:B------:R-:W-:Y:S01]  /*0440*/  IMAD.IADD R7, R5, 0x1, -R2 ;  /* 0x0000000105077824 */ /* 0x000fe200078e0a02 */
[----:B------:R-:W-:Y:S01]  /*0450*/  SHF.R.S32.HI R2, RZ, 0x1f, R0 ;  /* 0x0000001fff027819 */ /* 0x000fe20000011400 */
[----:B------:R-:W-:Y:S02]  /*0460*/  UMOV UR61, 0x4 ;  /* 0x00000004003d7882 */ /* 0x000fe40000000000 */
[----:B------:R-:W-:Y:S01]  /*0470*/  ULOP3.LUT UR56, UR35, UR56, URZ, 0x3c, !UPT ;  /* 0x0000003823387292 */ /* 0x000fe2000f8e3c3f */
[----:B------:R-:W-:Y:S01]  /*0480*/  LEA.HI R15, R2, R0, RZ, 0x2 ;  /* 0x00000000020f7211 */ /* 0x000fe200078f10ff */
[----:B------:R-:W-:Y:S01]  /*0490*/  USHF.R.S32.HI UR57, URZ, 0x1f, UR35 ;  /* 0x0000001f3f397899 */ /* 0x000fe20008011423 */
[----:B------:R-:W-:Y:S01]  /*04a0*/  LOP3.LUT R2, R8, 0xfffffff0, RZ, 0xc0, !PT ;  /* 0xfffffff008027812 */ /* 0x000fe200078ec0ff */
[----:B------:R-:W-:Y:S01]  /*04b0*/  UISETP.NE.AND UP6, UPT, UR8, URZ, UPT ;  /* 0x0000003f0800728c */ /* 0x000fe2000bfc5270 */
[----:B------:R-:W-:Y:S01]  /*04c0*/  SHF.R.S32.HI R0, RZ, 0x3, R6 ;  /* 0x00000003ff007819 */ /* 0x000fe20000011406 */
[----:B------:R-:W-:-:S02]  /*04d0*/  USHF.R.S32.HI UR59, URZ, 0x1f, UR33 ;  /* 0x0000001f3f3b7899 */ /* 0x000fc40008011421 */
[C---:B------:R-:W-:Y:S01]  /*04e0*/  IMAD.IADD R2, R13.reuse, 0x1, -R2 ;  /* 0x000000010d027824 */ /* 0x040fe200078e0a02 */
[----:B------:R-:W-:Y:S01]  /*04f0*/  USHF.R.S32.HI UR58, URZ, 0x1f, UR35 ;  /* 0x0000001f3f3a7899 */ /* 0x000fe20008011423 */
[----:B------:R-:W-:Y:S01]  /*0500*/  IMAD.SHL.U32 R3, R0, 0x40, RZ ;  /* 0x0000004000037824 */ /* 0x000fe200078e00ff */
[----:B------:R-:W-:Y:S01]  /*0510*/  UIMAD.WIDE.U32 UR42, UR36, UR44, URZ ;  /* 0x0000002c242a72a5 */ /* 0x000fe2000f8e003f */
[----:B------:R-:W-:Y:S01]  /*0520*/  IMAD.IADD R0, R13, 0x1, -R4 ;  /* 0x000000010d007824 */ /* 0x000fe200078e0a04 */
[----:B------:R-:W-:Y:S01]  /*0530*/  SHF.R.S32.HI R4, RZ, 0x1f, R2 ;  /* 0x0000001fff047819 */ /* 0x000fe20000011402 */
[----:B------:R-:W-:Y:S01]  /*0540*/  UIMAD UR51, UR37, UR44, URZ ;  /* 0x0000002c253372a4 */ /* 0x000fe2000f8e023f */
[----:B------:R-:W-:Y:S01]  /*0550*/  LOP3.LUT R3, R3, 0x1c0, RZ, 0xc0, !PT ;  /* 0x000001c003037812 */ /* 0x000fe200078ec0ff */
[----:B------:R-:W-:Y:S01]  /*0560*/  IMAD.SHL.U32 R234, R0, 0x8, RZ ;  /* 0x0000000800ea7824 */ /* 0x000fe200078e00ff */
[----:B------:R-:W-:Y:S01]  /*0570*/  LEA.HI R11, R4, R2, RZ, 0x3 ;  /* 0x00000002040b7211 */ /* 0x000fe200078f18ff */
[----:B------:R-:W-:Y:S01]  /*0580*/  USHF.R.S32.HI UR53, URZ, 0x1f, UR47 ;  /* 0x0000001f3f357899 */ /* 0x000fe2000801142f */
[----:B------:R-:W-:Y:S01]  /*0590*/  SHF.R.U32.HI R4, RZ, 0x3, R3 ;  /* 0x00000003ff047819 */ /* 0x000fe20000011603 */
[----:B------:R-:W-:Y:S01]  /*05a0*/  UIMAD UR50, UR4, UR50, URZ ;  /* 0x00000032043272a4 */ /* 0x000fe2000f8e023f */
[----:B------:R-:W-:Y:S01]  /*05b0*/  LOP3.LUT R5, R3, 0x38, R234, 0xf8, !PT ;  /* 0x0000003803057812 */ /* 0x000fe200078ef8ea */
[----:B------:R-:W-:Y:S01]  /*05c0*/  @!UP5 UIMAD UR49, UR5, UR49, URZ ;  /* 0x000000310531d2a4 */ /* 0x000fe2000f8e023f */
[----:B------:R-:W-:Y:S01]  /*05d0*/  LOP3.LUT R3, R11, 0xfffffff8, RZ, 0xc0, !PT ;  /* 0xfffffff80b037812 */ /* 0x000fe200078ec0ff */
[----:B------:R-:W-:Y:S01]  /*05e0*/  USHF.R.S32.HI UR48, URZ, 0x1f, UR41 ;  /* 0x0000001f3f307899 */ /* 0x000fe20008011429 */
[C---:B------:R-:W-:Y:S01]  /*05f0*/  LOP3.LUT P4, RZ, R0.reuse, 0x2, RZ, 0xc0, !PT ;  /* 0x0000000200ff7812 */ /* 0x040fe2000788c0ff */
[----:B------:R-:W-:Y:S01]  /*0600*/  UMOV UR40, 0xffffc000 ;  /* 0xffffc00000287882 */ /* 0x000fe20000000000 */
[C---:B------:R-:W-:Y:S01]  /*0610*/  LOP3.LUT P3, RZ, R0.reuse, 0x4, RZ, 0xc0, !PT ;  /* 0x0000000400ff7812 */ /* 0x040fe2000786c0ff */
[----:B------:R-:W-:Y:S01]  /*0620*/  IMAD.SHL.U32 R0, R0, 0x40, RZ ;  /* 0x0000004000007824 */ /* 0x000fe200078e00ff */
[----:B------:R-:W-:Y:S01]  /*0630*/  LOP3.LUT R249, R5, R4, RZ, 0x3c, !PT ;  /* 0x0000000405f97212 */ /* 0x000fe200078e3cff */
[----:B------:R-:W-:Y:S01]  /*0640*/  IMAD.IADD R14, R2, 0x1, -R3 ;  /* 0x00000001020e7824 */ /* 0x000fe200078e0a03 */
[----:B------:R-:W-:Y:S01]  /*0650*/  LEA.HI R2, R12, R13, RZ, 0x6 ;  /* 0x0000000d0c027211 */ /* 0x000fe200078f30ff */
[----:B------:R-:W-:Y:S01]  /*0660*/  IMAD.SHL.U32 R3, R10, 0x10, RZ ;  /* 0x000000100a037824 */ /* 0x000fe200078e00ff */
[----:B------:R-:W-:Y:S01]  /*0670*/  LOP3.LUT R0, R0, 0x1c0, RZ, 0xc0, !PT ;  /* 0x000001c000007812 */ /* 0x000fe200078ec0ff */
[----:B------:R-:W-:Y:S01]  /*0680*/  IMAD.SHL.U32 R5, R9, 0x200, RZ ;  /* 0x0000020009057824 */ /* 0x000fe200078e00ff */
[----:B------:R-:W-:-:S02]  /*0690*/  LOP3.LUT R4, R7, 0x1, RZ, 0xc0, !PT ;  /* 0x0000000107047812 */ /* 0x000fc400078ec0ff */
[----:B------:R-:W-:Y:S02]  /*06a0*/  SHF.R.S32.HI R2, RZ, 0x6, R2 ;  /* 0x00000006ff027819 */ /* 0x000fe40000011402 */
[C---:B------:R-:W-:Y:S02]  /*06b0*/  LOP3.LUT R211, R0.reuse, 0x8, R6, 0xf8, !PT ;  /* 0x0000000800d37812 */ /* 0x040fe400078ef806 */
[----:B------:R-:W-:Y:S01]  /*06c0*/  LOP3.LUT R3, R0, 0x30, R3, 0xf8, !PT ;  /* 0x0000003000037812 */ /* 0x000fe200078ef803 */
[C---:B------:R-:W-:Y:S01]  /*06d0*/  IMAD R249, R2.reuse, 0x200, R249 ;  /* 0x0000020002f97824 */ /* 0x040fe200078e02f9 */
[----:B------:R-:W-:Y:S01]  /*06e0*/  SHF.R.U32.HI R206, RZ, 0x3, R0 ;  /* 0x00000003ffce7819 */ /* 0x000fe20000011600 */
[----:B------:R-:W-:Y:S01]  /*06f0*/  IMAD R0, R2, 0x800, R5 ;  /* 0x0000080002007824 */ /* 0x000fe200078e0205 */
[----:B------:R-:W-:Y:S02]  /*0700*/  ISETP.NE.U32.AND P0, PT, R4, 0x1, PT ;  /* 0x000000010400780c */ /* 0x000fe40003f05070 */
[----:B------:R-:W-:-:S02]  /*0710*/  LOP3.LUT R211, R211, R206, RZ, 0x3c, !PT ;  /* 0x000000ced3d37212 */ /* 0x000fc400078e3cff */
[----:B------:R-:W-:Y:S01]  /*0720*/  LOP3.LUT R4, R3, 0x8, R6, 0xf8, !PT ;  /* 0x0000000803047812 */ /* 0x000fe200078ef806 */
[----:B------:R-:W-:Y:S01]  /*0730*/  IMAD.SHL.U32 R3, R9, 0x20, RZ ;  /* 0x0000002009037824 */ /* 0x000fe200078e00ff */
[----:B------:R-:W-:Y:S01]  /*0740*/  R2P PR, R7, 0x6 ;  /* 0x0000000607007804 */ /* 0x000fe20000000000 */
[----:B------:R-:W-:Y:S01]  /*0750*/  IMAD.IADD R211, R0, 0x1, R211 ;  /* 0x0000000100d37824 */ /* 0x000fe200078e02d3 */
[----:B------:R-:W-:Y:S01]  /*0760*/  LOP3.LUT R206, R5, R4, R206, 0xf6, !PT ;  /* 0x0000000405ce7212 */ /* 0x000fe200078ef6ce */
[----:B------:R-:W-:Y:S01]  /*0770*/  IMAD.SHL.U32 R6, R2, 0x8, RZ ;  /* 0x0000000802067824 */ /* 0x000fe200078e00ff */
[----:B------:R-:W-:Y:S01]  /*0780*/  LOP3.LUT R0, R3, 0x20, RZ, 0xc0, !PT ;  /* 0x0000002003007812 */ /* 0x000fe200078ec0ff */
[----:B------:R-:W-:Y:S01]  /*0790*/  IMAD.SHL.U32 R4, R7, 0x40, RZ ;  /* 0x0000004007047824 */ /* 0x000fe200078e00ff */
[----:B------:R-:W-:Y:S01]  /*07a0*/  LOP3.LUT R3, R16, 0x7ffffffc, RZ, 0xc0, !PT ;  /* 0x7ffffffc10037812 */ /* 0x000fe200078ec0ff */
[----:B------:R-:W-:Y:S01]  /*07b0*/  IMAD.SHL.U32 R2, R2, 0x20, RZ ;  /* 0x0000002002027824 */ /* 0x000fe200078e00ff */
[----:B------:R-:W-:Y:S01]  /*07c0*/  LOP3.LUT R205, R0, 0x18, R6, 0xf8, !PT ;  /* 0x0000001800cd7812 */ /* 0x000fe200078ef806 */
[----:B------:R-:W-:Y:S01]  /*07d0*/  IMAD.U32 R6, RZ, RZ, UR14 ;  /* 0x0000000eff067e24 */ /* 0x000fe2000f8e00ff */
[----:B------:R-:W-:Y:S01]  /*07e0*/  LEA.HI R0, R12, R13, RZ, 0x7 ;  /* 0x0000000d0c007211 */ /* 0x000fe200078f38ff */
[C---:B------:R-:W-:Y:S01]  /*07f0*/  IMAD.IADD R3, R13.reuse, 0x1, -R3 ;  /* 0x000000010d037824 */ /* 0x040fe200078e0a03 */
[----:B------:R-:W-:Y:S01]  /*0800*/  SEL R226, R226, 0x10, !P0 ;  /* 0x00000010e2e27807 */ /* 0x000fe20004000000 */
[----:B------:R-:W-:Y:S01]  /*0810*/  IMAD.SHL.U32 R13, R13, 0x2, RZ ;  /* 0x000000020d0d7824 */ /* 0x000fe200078e00ff */
[----:B------:R-:W-:Y:S01]  /*0820*/  SHF.R.S32.HI R0, RZ, 0x7, R0 ;  /* 0x00000007ff007819 */ /* 0x000fe20000011400 */
[----:B------:R-:W-:Y:S01]  /*0830*/  IMAD.SHL.U32 R3, R3, 0x2, RZ ;  /* 0x0000000203037824 */ /* 0x000fe200078e00ff */
[----:B------:R-:W-:Y:S01]  /*0840*/  IADD3 R240, R234, 0x40, RZ ;  /* 0x00000040eaf07810 */ /* 0x000fe20007ffe0ff */
[----:B------:R-:W-:-:S02]  /*0850*/  IMAD.SHL.U32 R211, R211, 0x2, RZ ;  /* 0x00000002d3d37824 */ /* 0x000fc400078e00ff */
[--C-:B------:R-:W-:Y:S02]  /*0860*/  IMAD R8, R10, 0x400, R3.reuse ;  /* 0x000004000a087824 */ /* 0x100fe400078e0203 */
[C---:B------:R-:W-:Y:S02]  /*0870*/  IMAD R6, R0.reuse, 0x1000, R3 ;  /* 0x0000100000067824 */ /* 0x040fe400078e0203 */
[----:B------:R-:W-:Y:S01]  /*0880*/  IMAD.SHL.U32 R3, R0, 0x8, RZ ;  /* 0x0000000800037824 */ /* 0x000fe200078e00ff */
[----:B------:R-:W-:Y:S01]  /*0890*/  LOP3.LUT R0, R4, 0x1c0, RZ, 0xc0, !PT ;  /* 0x000001c004007812 */ /* 0x000fe200078ec0ff */
[----:B------:R-:W-:Y:S01]  /*08a0*/  IMAD R6, R220, 0x400, R6 ;  /* 0x00000400dc067824 */ /* 0x000fe200078e0206 */
[----:B------:R-:W-:Y:S01]  /*08b0*/  LOP3.LUT R4, R2, 0x6, R13, 0xf8, !PT ;  /* 0x0000000602047812 */ /* 0x000fe200078ef80d */
[----:B------:R-:W-:Y:S01]  /*08c0*/  IMAD.SHL.U32 R206, R206, 0x2, RZ ;  /* 0x00000002cece7824 */ /* 0x000fe200078e00ff */
[----:B------:R-:W-:Y:S02]  /*08d0*/  LOP3.LUT R5, R0, 0x20, R2, 0xf8, !PT ;  /* 0x0000002000057812 */ /* 0x000fe400078ef802 */
[----:B------:R-:W-:Y:S01]  /*08e0*/  LOP3.LUT R3, R3, 0x8, RZ, 0xc0, !PT ;  /* 0x0000000803037812 */ /* 0x000fe200078ec0ff */
[----:B------:R1:W-:Y:S01]  /*08f0*/  STL [R1+0x14], R4 ;  /* 0x0000140401007387 */ /* 0x0003e20000100800 */
[----:B------:R-:W-:-:S04]  /*0900*/  SHF.R.U32.HI R2, RZ, 0x3, R0 ;  /* 0x00000003ff027819 */ /* 0x000fc80000011600 */
[----:B------:R-:W-:Y:S02]  /*0910*/  LOP3.LUT R5, R5, R2, RZ, 0x3c, !PT ;  /* 0x0000000205057212 */ /* 0x000fe400078e3cff */
[----:B------:R-:W-:Y:S02]  /*0920*/  LOP3.LUT R0, R2, R0, R3, 0x1e, !PT ;  /* 0x0000000002007212 */ /* 0x000fe400078e1e03 */
[----:B------:R-:W-:Y:S01]  /*0930*/  SHF.R.S32.HI R2, RZ, 0x2, R15 ;  /* 0x00000002ff027819 */ /* 0x000fe2000001140f */
[----:B------:R-:W-:Y:S02]  /*0940*/  IMAD.IADD R224, R5, 0x1, R6 ;  /* 0x0000000105e07824 */ /* 0x000fe400078e0206 */
[----:B------:R-:W-:Y:S02]  /*0950*/  IMAD.IADD R8, R8, 0x1, R0 ;  /* 0x0000000108087824 */ /* 0x000fe400078e0200 */
[----:B------:R-:W-:Y:S02]  /*0960*/  IMAD R10, R220, 0x10, R2 ;  /* 0x00000010dc0a7824 */ /* 0x000fe400078e0202 */
[----:B------:R-:W-:Y:S01]  /*0970*/  IMAD.SHL.U32 R0, R11, 0x40, RZ ;  /* 0x000000400b007824 */ /* 0x000fe200078e00ff */
[----:B------:R-:W-:Y:S01]  /*0980*/  LEA R8, R8, 0xc000, 0x1 ;  /* 0x0000c00008087811 */ /* 0x000fe200078e08ff */
[----:B------:R-:W-:Y:S01]  /*0990*/  IMAD.SHL.U32 R224, R224, 0x2, RZ ;  /* 0x00000002e0e07824 */ /* 0x000fe200078e00ff */
[----:B------:R-:W-:Y:S01]  /*09a0*/  IADD3 R2, R10, -0x40, RZ ;  /* 0xffffffc00a027810 */ /* 0x000fe20007ffe0ff */
[----:B------:R-:W-:Y:S01]  /*09b0*/  STL [R1+0x20], R10 ;  /* 0x0000200a01007387 */ /* 0x000fe20000100800 */
[----:B------:R-:W-:Y:S01]  /*09c0*/  LOP3.LUT R0, R0, 0xfffffe00, RZ, 0xc0, !PT ;  /* 0xfffffe0000007812 */ /* 0x000fe200078ec0ff */
[----:B------:R-:W-:Y:S01]  /*09d0*/  IMAD.SHL.U32 R5, R9, 0x8, RZ ;  /* 0x0000000809057824 */ /* 0x000fe200078e00ff */
[----:B------:R-:W-:Y:S01]  /*09e0*/  SHF.R.S32.HI R6, RZ, 0x1f, R2 ;  /* 0x0000001fff067819 */ /* 0x000fe20000011402 */
[----:B------:R-:W-:-:S02]  /*09f0*/  IMAD.IADD R227, R224, 0x1, R226 ;  /* 0x00000001e0e37824 */ /* 0x000fc400078e02e2 */
[----:B-1----:R-:W-:Y:S01]  /*0a00*/  IMAD.SHL.U32 R4, R9, 0x10, RZ ;  /* 0x0000001009047824 */ /* 0x002fe200078e00ff */
[----:B------:R-:W-:Y:S01]  /*0a10*/  SHF.L.U64.HI R2, R2, 0x2, R6 ;  /* 0x0000000202027819 */ /* 0x000fe20000010206 */
[----:B------:R-:W-:Y:S01]  /*0a20*/  IMAD R220, R220, 0x400, R0 ;  /* 0x00000400dcdc7824 */ /* 0x000fe200078e0200 */
[----:B------:R-:W-:Y:S02]  /*0a30*/  IADD3 R9, R8, 0x420, RZ ;  /* 0x0000042008097810 */ /* 0x000fe40007ffe0ff */
[----:B------:R-:W-:Y:S01]  /*0a40*/  LOP3.LUT R7, R3, 0x10, R4, 0xf8, !PT ;  /* 0x0000001003077812 */ /* 0x000fe200078ef804 */
[----:B------:R-:W-:Y:S01]  /*0a50*/  IMAD.SHL.U32 R3, R14, 0x40, RZ ;  /* 0x000000400e037824 */ /* 0x000fe200078e00ff */
[----:B------:R1:W-:Y:S01]  /*0a60*/  STL [R1+0x10], R2 ;  /* 0x0000100201007387 */ /* 0x0003e20000100800 */
[----:B------:R-:W-:-:S03]  /*0a70*/  @P1 IADD3 R9, R8, 0x3e0, RZ ;  /* 0x000003e008091810 */ /* 0x000fc60007ffe0ff */
[----:B------:R-:W-:Y:S01]  /*0a80*/  LOP3.LUT R3, R3, 0x1c0, RZ, 0xc0, !PT ;  /* 0x000001c003037812 */ /* 0x000fe200078ec0ff */
[----:B------:R-:W-:Y:S03]  /*0a90*/  STL [R1+0x8], R8 ;  /* 0x0000080801007387 */ /* 0x000fe60000100800 */
[----:B------:R-:W-:Y:S02]  /*0aa0*/  SHF.R.U32.HI R4, RZ, 0x3, R3 ;  /* 0x00000003ff047819 */ /* 0x000fe40000011603 */
[----:B------:R-:W-:Y:S02]  /*0ab0*/  LOP3.LUT R5, R3, 0x8, R5, 0xf8, !PT ;  /* 0x0000000803057812 */ /* 0x000fe400078ef805 */
[----:B------:R-:W-:Y:S02]  /*0ac0*/  LOP3.LUT R205, R4, R205, R3, 0x1e, !PT ;  /* 0x000000cd04cd7212 */ /* 0x000fe400078e1e03 */
[----:B------:R-:W-:-:S02]  /*0ad0*/  LOP3.LUT R5, R5, R4, RZ, 0x3c, !PT ;  /* 0x0000000405057212 */ /* 0x000fc400078e3cff */
[----:B------:R-:W-:-:S03]  /*0ae0*/  LOP3.LUT R205, R205, R0, RZ, 0xfc, !PT ;  /* 0x00000000cdcd7212 */ /* 0x000fc600078efcff */
[----:B------:R-:W-:Y:S01]  /*0af0*/  IMAD.IADD R220, R220, 0x1, R5 ;  /* 0x00000001dcdc7824 */ /* 0x000fe200078e0205 */
[----:B------:R-:W-:Y:S02]  /*0b00*/  LEA R205, R205, 0xc000, 0x1 ;  /* 0x0000c000cdcd7811 */ /* 0x000fe400078e08ff */
[----:B-1----:R-:W-:-:S04]  /*0b10*/  LOP3.LUT R2, R4, R7, R3, 0x1e, !PT ;  /* 0x0000000704027212 */ /* 0x002fc800078e1e03 */
[----:B------:R-:W-:Y:S01]  /*0b20*/  LOP3.LUT R217, R2, R0, RZ, 0xfc, !PT ;  /* 0x0000000002d97212 */ /* 0x000fe200078efcff */
[----:B------:R-:W-:Y:S02]  /*0b30*/  IMAD.MOV.U32 R2, RZ, RZ, 0x20 ;  /* 0x00000020ff027424 */ /* 0x000fe400078e00ff */
[----:B------:R-:W-:-:S03]  /*0b40*/  IMAD.MOV.U32 R0, RZ, RZ, 0x40 ;  /* 0x00000040ff007424 */ /* 0x000fc600078e00ff */
[----:B------:R-:W-:Y:S02]  /*0b50*/  SEL R212, R2, 0xffffffe0, !P4 ;  /* 0xffffffe002d47807 */ /* 0x000fe40006000000 */
[----:B------:R-:W-:Y:S02]  /*0b60*/  SEL R213, R0, 0xffffffc0, !P3 ;  /* 0xffffffc000d57807 */ /* 0x000fe40005800000 */
[----:B------:R-:W-:Y:S01]  /*0b70*/  SEL R2, R2, 0xffffffe0, !P1 ;  /* 0xffffffe002027807 */ /* 0x000fe20004800000 */
[C---:B------:R-:W-:Y:S01]  /*0b80*/  IMAD.IADD R212, R211.reuse, 0x1, R212 ;  /* 0x00000001d3d47824 */ /* 0x040fe200078e02d4 */
[----:B------:R-:W-:Y:S01]  /*0b90*/  SEL R0, R0, 0xffffffc0, !P2 ;  /* 0xffffffc000007807 */ /* 0x000fe20005000000 */
[----:B------:R-:W-:Y:S02]  /*0ba0*/  IMAD.IADD R214, R211, 0x1, R213 ;  /* 0x00000001d3d67824 */ /* 0x000fe400078e02d5 */
[----:B------:R-:W-:Y:S02]  /*0bb0*/  IMAD.IADD R225, R224, 0x1, R2 ;  /* 0x00000001e0e17824 */ /* 0x000fe400078e0202 */
[----:B------:R-:W-:-:S02]  /*0bc0*/  IMAD.IADD R10, R2, 0x1, R8 ;  /* 0x00000001020a7824 */ /* 0x000fc400078e0208 */
[----:B------:R-:W-:Y:S02]  /*0bd0*/  IMAD.IADD R2, R8, 0x1, R0 ;  /* 0x0000000108027824 */ /* 0x000fe400078e0200 */
[----:B------:R-:W-:Y:S01]  /*0be0*/  IMAD.IADD R213, R213, 0x1, R212 ;  /* 0x00000001d5d57824 */ /* 0x000fe200078e02d4 */
[----:B------:R-:W-:Y:S01]  /*0bf0*/  STL [R1+0x18], R10 ;  /* 0x0000180a01007387 */ /* 0x000fe20000100800 */
[----:B------:R-:W-:-:S03]  /*0c00*/  IMAD.IADD R226, R226, 0x1, R225 ;  /* 0x00000001e2e27824 */ /* 0x000fc600078e02e1 */
[----:B------:R1:W-:Y:S04]  /*0c10*/  STL [R1+0xc], R2 ;  /* 0x00000c0201007387 */ /* 0x0003e80000100800 */
[----:B------:R2:W-:Y:S01]  /*0c20*/  STL [R1+0x28], R9 ;  /* 0x0000280901007387 */ /* 0x0005e20000100800 */
[----:B-1----:R-:W-:Y:S02]  /*0c30*/  IMAD.IADD R2, R10, 0x1, R0 ;  /* 0x000000010a027824 */ /* 0x002fe400078e0200 */
[----:B------:R-:W-:-:S03]  /*0c40*/  IMAD.IADD R0, R0, 0x1, R9 ;  /* 0x0000000100007824 */ /* 0x000fc600078e0209 */
[----:B------:R2:W-:Y:S04]  /*0c50*/  STL [R1+0x1c], R2 ;  /* 0x00001c0201007387 */ /* 0x0005e80000100800 */
[----:B----4-:R2:W-:Y:S02]  /*0c60*/  STL [R1+0x24], R0 ;  /* 0x0000240001007387 */ /* 0x0105e40000100800 */
.L_x_206:
[----:B------:R-:W-:Y:S02]  /*0c70*/  ULDC.64 UR4, c[0x0][0x240] ;  /* 0x0000900000047ab9 */ /* 0x000fe40000000a00 */
[----:B------:R-:W-:Y:S02]  /*0c80*/  UISETP.NE.U32.AND UP1, UPT, URZ, UR4, UPT ;  /* 0x000000043f00728c */ /* 0x000fe4000bf25070 */
[----:B------:R-:W-:Y:S02]  /*0c90*/  USHF.L.U32 UR11, UR33, 0x2, URZ ;  /* 0x00000002210b7899 */ /* 0x000fe4000800063f */
[----:B------:R-:W-:-:S02]  /*0ca0*/  USHF.R.S32.HI UR39, URZ, 0x1f, UR33 ;  /* 0x0000001f3f277899 */ /* 0x000fc40008011421 */
[----:B------:R-:W-:Y:S02]  /*0cb0*/  UISETP.NE.AND.EX UP1, UPT, URZ, UR5, UPT, UP1 ;  /* 0x000000053f00728c */ /* 0x000fe4000bf25310 */
[----:B------:R-:W-:Y:S02]  /*0cc0*/  ULDC.64 UR8, c[0x0][0x250] ;  /* 0x0000940000087ab9 */ /* 0x000fe40000000a00 */
[----:B------:R-:W-:Y:S02]  /*0cd0*/  UISETP.NE.U32.AND UP3, UPT, URZ, UR8, UPT ;  /* 0x000000083f00728c */ /* 0x000fe4000bf65070 */
[----:B------:R-:W-:Y:S01]  /*0ce0*/  USHF.L.U64.HI UR10, UR33, 0x2, UR39 ;  /* 0x00000002210a7899 */ /* 0x000fe20008010227 */
[----:B------:R-:W-:Y:S01]  /*0cf0*/  PLOP3.LUT P2, PT, PT, PT, UP1, 0x80, 0x0 ;  /* 0x000000000000781c */ /* 0x000fe20003f4f018 */
[----:B------:R-:W-:Y:S02]  /*0d00*/  UIADD3 UR4, UP0, UR11, UR4, URZ ;  /* 0x000000040b047290 */ /* 0x000fe4000ff1e03f */
[----:B------:R-:W-:-:S02]  /*0d10*/  UISETP.NE.AND.EX UP3, UPT, URZ, UR9, UPT, UP3 ;  /* 0x000000093f00728c */ /* 0x000fc4000bf65330 */
[----:B------:R-:W-:Y:S02]  /*0d20*/  UIADD3.X UR5, UR10, UR5, URZ, UP0, !UPT ;  /* 0x000000050a057290 */ /* 0x000fe400087fe43f */
[----:B-123--:R-:W-:Y:S01]  /*0d30*/  IMAD.U32 R2, RZ, RZ, UR4 ;  /* 0x00000004ff027e24 */ /* 0x00efe2000f8e00ff */
[----:B------:R-:W-:Y:S01]  /*0d40*/  ULDC.U8 UR14, c[0x0][0x312] ;  /* 0x0000c480000e7ab9 */ /* 0x000fe20000000000 */
[----:B------:R-:W-:Y:S01]  /*0d50*/  PLOP3.LUT P0, PT, PT, PT, UP3, 0x80, 0x0 ;  /* 0x000000000000781c */ /* 0x000fe20003f0f038 */
[----:B------:R-:W-:Y:S01]  /*0d60*/  ULDC.64 UR6, c[0x0][0x248] ;  /* 0x0000920000067ab9 */ /* 0x000fe20000000a00 */
[----:B------:R-:W-:Y:S01]  /*0d70*/  IMAD.U32 R3, RZ, RZ, UR5 ;  /* 0x00000005ff037e24 */ /* 0x000fe2000f8e00ff */
[----:B------:R-:W-:Y:S02]  /*0d80*/  UISETP.NE.AND UP4, UPT, UR14, URZ, UPT ;  /* 0x0000003f0e00728c */ /* 0x000fe4000bf85270 */
[----:B------:R-:W-:Y:S02]  /*0d90*/  @UP3 UIADD3 UR4, UP0, UR11, UR8, URZ ;  /* 0x000000080b043290 */ /* 0x000fe4000ff1e03f */
[----:B------:R1:W2:Y:S01]  /*0da0*/  @P2 LDG.E R7, [R2.64] ;  /* 0x0000000c02072981 */ /* 0x0002a2000c1e1900 */
[----:B------:R-:W-:-:S02]  /*0db0*/  UISETP.EQ.U32.AND UP2, UPT, URZ, UR6, UPT ;  /* 0x000000063f00728c */ /* 0x000fc4000bf42070 */
[----:B------:R-:W-:Y:S01]  /*0dc0*/  @UP3 UIADD3.X UR5, UR10, UR9, URZ, UP0, !UPT ;  /* 0x000000090a053290 */ /* 0x000fe200087fe43f */
[----:B------:R1:W3:Y:S01]  /*0dd0*/  @P2 LDG.E R6, [R2.64+0x4] ;  /* 0x0000040c02062981 */ /* 0x0002e2000c1e1900 */
[----:B------:R-:W-:Y:S01]  /*0de0*/  MOV R4, UR4 ;  /* 0x0000000400047c02 */ /* 0x000fe20008000f00 */
[----:B------:R-:W-:-:S03]  /*0df0*/  UISETP.EQ.OR.EX UP2, UPT, URZ, UR7, !UP4, UP2 ;  /* 0x000000073f00728c */ /* 0x000fc6000e742720 */
[----:B------:R-:W-:Y:S01]  /*0e00*/  IMAD.U32 R5, RZ, RZ, UR5 ;  /* 0x00000005ff057e24 */ /* 0x000fe2000f8e00ff */
[----:B------:R-:W-:-:S04]  /*0e10*/  UIADD3 UR6, UP0, UR11, UR6, URZ ;  /* 0x000000060b067290 */ /* 0x000fc8000ff1e03f */
[----:B------:R-:W4:Y:S01]  /*0e20*/  @P0 LDG.E R4, [R4.64] ;  /* 0x0000000c04040981 */ /* 0x000f22000c1e1900 */
[----:B------:R-:W-:Y:S01]  /*0e30*/  PLOP3.LUT P1, PT, PT, PT, UP2, 0x80, 0x0 ;  /* 0x000000000000781c */ /* 0x000fe20003f2f028 */
[----:B------:R-:W-:Y:S01]  /*0e40*/  UIADD3.X UR7, UR10, UR7, URZ, UP0, !UPT ;  /* 0x000000070a077290 */ /* 0x000fe200087fe43f */
[----:B-1----:R-:W-:-:S05]  /*0e50*/  IMAD.U32 R2, RZ, RZ, UR6 ;  /* 0x00000006ff027e24 */ /* 0x002fca000f8e00ff */
[----:B------:R-:W-:-:S06]  /*0e60*/  MOV R3, UR7 ;  /* 0x0000000700037c02 */ /* 0x000fcc0008000f00 */
[----:B-----5:R-:W5:Y:S01]  /*0e70*/  @!P1 LDG.E R0, [R2.64] ;  /* 0x0000000c02009981 */ /* 0x020f62000c1e1900 */
[----:B------:R-:W-:Y:S02]  /*0e80*/  UMOV UR16, 0xffffffff ;  /* 0xffffffff00107882 */ /* 0x000fe40000000000 */
[----:B------:R-:W-:Y:S02]  /*0e90*/  UMOV UR21, URZ ;  /* 0x0000003f00157c82 */ /* 0x000fe40008000000 */
[----:B------:R-:W-:Y:S02]  /*0ea0*/  UMOV UR26, 0xffffffff ;  /* 0xffffffff001a7882 */ /* 0x000fe40000000000 */
[----:B------:R-:W-:Y:S01]  /*0eb0*/  ULDC UR6, c[0x0][0x218] ;  /* 0x0000860000067ab9 */ /* 0x000fe20000000800 */
[----:B--2---:R-:W1:Y:S08]  /*0ec0*/  @P2 R2UR UR16, R7 ;  /* 0x00000000071023c2 */ /* 0x004e7000000e0000 */
[----:B---3--:R-:W1:Y:S08]  /*0ed0*/  @P2 R2UR UR4, R6 ;  /* 0x00000000060423c2 */ /* 0x008e7000000e0000 */
[----:B----4-:R2:W3:Y:S01]  /*0ee0*/  @P0 R2UR UR21, R4 ;  /* 0x00000000041503c2 */ /* 0x0104e200000e0000 */
[----:B------:R-:W-:-:S04]  /*0ef0*/  ISETP.NE.U32.AND P0, PT, RZ, c[0x0][0x248], PT ;  /* 0x00009200ff007a0c */ /* 0x000fc80003f05070 */
[----:B------:R-:W-:Y:S01]  /*0f00*/  ISETP.NE.AND.EX P0, PT, RZ, c[0x0][0x24c], PT, P0 ;  /* 0x00009300ff007a0c */ /* 0x000fe20003f05300 */
[----:B-1----:R-:W-:Y:S02]  /*0f10*/  @UP1 UIADD3 UR25, UR4, -UR16, URZ ;  /* 0x8000001004191290 */ /* 0x002fe4000fffe03f */
[----:B-----5:R2:W1:Y:S05]  /*0f20*/  @!P1 R2UR UR26, R0 ;  /* 0x00000000001a93c2 */ /* 0x02046a00000e0000 */
[----:B------:R-:W-:-:S05]  /*0f30*/  @!UP1 ULDC UR25, c[0x0][0x214] ;  /* 0x0000850000199ab9 */ /* 0x000fca0000000800 */
[----:B------:R-:W-:Y:S05]  /*0f40*/  @!P0 BRA `(.L_x_136) ;  /* 0x0000007000008947 */ /* 0x000fea0003800000 */
[----:B---3--:R-:W-:-:S13]  /*0f50*/  PLOP3.LUT P0, PT, PT, PT, UP4, 0x80, 0x0 ;  /* 0x000000000000781c */ /* 0x008fda0003f0f048 */
[----:B--2---:R-:W2:Y:S04]  /*0f60*/  @P0 LDG.E R0, [R2.64+0x4] ;  /* 0x0000040c02000981 */ /* 0x004ea8000c1e1900 */
[----:B------:R-:W3:Y:S01]  /*0f70*/  @!P0 LDG.E R2, [R2.64] ;  /* 0x0000000c02028981 */ /* 0x000ee2000c1e1900 */
[----:B--2---:R-:W2:Y:S02]  /*0f80*/  @P0 R2UR UR4, R0 ;  /* 0x00000000000403c2 */ /* 0x004ea400000e0000 */
[----:B-12---:R-:W-:-:S11]  /*0f90*/  @UP4 UIADD3 UR6, UR4, -UR26, URZ ;  /* 0x8000001a04064290 */ /* 0x006fd6000fffe03f */
[----:B---3--:R1:W2:Y:S01]  /*0fa0*/  @!P0 R2UR UR6, R2 ;  /* 0x00000000020683c2 */ /* 0x0082a200000e0000 */
[----:B------:R-:W-:-:S07]  /*0fb0*/  DEPBAR.LE SB1, 0x0, {2} ;  /* 0x000090040000791a */ /* 0x000fce0000000000 */
.L_x_136:
[----:B---3--:R-:W-:Y:S02]  /*0fc0*/  ULDC.64 UR4, c[0x0][0x258] ;  /* 0x0000960000047ab9 */ /* 0x008fe40000000a00 */
[----:B------:R-:W-:-:S04]  /*0fd0*/  UISETP.NE.U32.AND UP2, UPT, URZ, UR4, UPT ;  /* 0x000000043f00728c */ /* 0x000fc8000bf45070 */
[----:B------:R-:W-:-:S06]  /*0fe0*/  UISETP.NE.AND.EX UP2, UPT, URZ, UR5, UPT, UP2 ;  /* 0x000000053f00728c */ /* 0x000fcc000bf45320 */
[----:B------:R-:W-:-:S05]  /*0ff0*/  PLOP3.LUT P0, PT, PT, PT, UP2, 0x80, 0x0 ;  /* 0x000000000000781c */ /* 0x000fca0003f0f028 */
[----:B------:R-:W-:-:S04]  /*1000*/  @UP2 UIADD3 UR4, UP0, UR11, UR4, URZ ;  /* 0x000000040b042290 */ /* 0x000fc8000ff1e03f */
[----:B------:R-:W-:Y:S02]  /*1010*/  @UP2 UIADD3.X UR5, UR10, UR5, URZ, UP0, !UPT ;  /* 0x000000050a052290 */ /* 0x000fe400087fe43f */
[----:B------:R-:W-:-:S04]  /*1020*/  IMAD.U32 R2, RZ, RZ, UR4 ;  /* 0x00000004ff027e24 */ /* 0x000fc8000f8e00ff */
[----:B------:R-:W-:Y:S01]  /*1030*/  IMAD.U32 R3, RZ, RZ, UR5 ;  /* 0x00000005ff037e24 */ /* 0x000fe2000f8e00ff */
[----:B------:R-:W-:-:S04]  /*1040*/  ULDC.64 UR4, c[0x0][0x268] ;  /* 0x00009a0000047ab9 */ /* 0x000fc80000000a00 */
[----:B--2---:R-:W2:Y:S01]  /*1050*/  @P0 LDG.E R0, [R2.64] ;  /* 0x0000000c02000981 */ /* 0x004ea2000c1e1900 */
[----:B------:R-:W-:Y:S02]  /*1060*/  @!UP2 UISETP.NE.U32.AND UP0, UPT, URZ, UR4, UPT ;  /* 0x000000043f00a28c */ /* 0x000fe4000bf05070 */
[----:B------:R-:W-:Y:S02]  /*1070*/  ULDC UR7, c[0x0][0x21c] ;  /* 0x0000870000077ab9 */ /* 0x000fe40000000800 */
[----:B------:R-:W-:Y:S02]  /*1080*/  @!UP2 UISETP.NE.AND.EX UP0, UPT, URZ, UR5, UPT, UP0 ;  /* 0x000000053f00a28c */ /* 0x000fe4000bf05300 */
[----:B------:R-:W-:Y:S02]  /*1090*/  USHF.L.U32 UR24, UR20, 0x7, URZ ;  /* 0x0000000714187899 */ /* 0x000fe4000800063f */
[----:B------:R-:W-:Y:S01]  /*10a0*/  @!UP2 USEL UR4, URZ, UR7, !UP0 ;  /* 0x000000073f04a287 */ /* 0x000fe2000c000000 */
[----:B--2---:R-:W2:Y:S02]  /*10b0*/  @P0 R2UR UR17, R0 ;  /* 0x00000000001103c2 */ /* 0x004ea400000e0000 */
[----:B--2---:R-:W-:-:S02]  /*10c0*/  @UP2 UIADD3 UR17, UR17, -UR21, URZ ;  /* 0x8000001511112290 */ /* 0x004fc4000fffe03f */
[----:B------:R-:W-:-:S04]  /*10d0*/  @!UP2 UIADD3 UR17, UR4, UR6, -UR21 ;  /* 0x000000060411a290 */ /* 0x000fc8000fffe815 */
[----:B------:R-:W-:-:S06]  /*10e0*/  UISETP.GT.AND UP0, UPT, UR17, UR24, UPT ;  /* 0x000000181100728c */ /* 0x000fcc000bf04270 */
[----:B------:R-:W-:-:S13]  /*10f0*/  PLOP3.LUT P0, PT, PT, PT, UP0, 0x80, 0x0 ;  /* 0x000000000000781c */ /* 0x000fda0003f0f008 */
[----:B------:R-:W-:Y:S05]  /*1100*/  @!P0 BRA `(.L_x_137) ;  /* 0x000096b000008947 */ /* 0x000fea0003800000 */
[----:B------:R-:W-:Y:S02]  /*1110*/  ULDC.64 UR4, c[0x0][0x190] ;  /* 0x0000640000047ab9 */ /* 0x000fe40000000a00 */
[----:B-1----:R-:W-:Y:S02]  /*1120*/  UISETP.NE.AND UP0, UPT, UR26, -0x1, UPT ;  /* 0xffffffff1a00788c */ /* 0x002fe4000bf05270 */
[----:B------:R-:W-:Y:S02]  /*1130*/  UIMAD.WIDE.U32 UR6, UR16, UR4, URZ ;  /* 0x00000004100672a5 */ /* 0x000fe4000f8e003f */
[----:B------:R-:W-:Y:S02]  /*1140*/  UIADD3 UR4, UR25, 0x3f, URZ ;  /* 0x0000003f19047890 */ /* 0x000fe4000fffe03f */
[----:B------:R-:W-:Y:S01]  /*1150*/  PLOP3.LUT P1, PT, PT, PT, UP0, 0x80, 0x0 ;  /* 0x000000000000781c */ /* 0x000fe20003f2f008 */
[----:B------:R-:W-:Y:S02]  /*1160*/  UISETP.NE.AND UP2, UPT, UR16, -0x1, UPT ;  /* 0xffffffff1000788c */ /* 0x000fe4000bf45270 */
[----:B------:R-:W-:-:S02]  /*1170*/  USHF.R.S32.HI UR10, URZ, 0x1f, UR4 ;  /* 0x0000001f3f0a7899 */ /* 0x000fc40008011404 */
[----:B------:R-:W-:Y:S02]  /*1180*/  ULDC.64 UR14, c[0x0][0x178] ;  /* 0x00005e00000e7ab9 */ /* 0x000fe40000000a00 */
[----:B------:R-:W-:Y:S02]  /*1190*/  ULEA.HI UR10, UR10, UR4, URZ, 0x6 ;  /* 0x000000040a0a7291 */ /* 0x000fe4000f8f303f */
[----:B------:R-:W-:Y:S02]  /*11a0*/  @UP0 UIADD3 UR11, UR21, UR26, URZ ;  /* 0x0000001a150b0290 */ /* 0x000fe4000fffe03f */
[----:B------:R-:W-:Y:S02]  /*11b0*/  ULDC.64 UR18, c[0x0][0x198] ;  /* 0x0000660000127ab9 */ /* 0x000fe40000000a00 */
[----:B------:R-:W-:Y:S02]  /*11c0*/  UIMAD UR22, UR39, UR14, URZ ;  /* 0x0000000e271672a4 */ /* 0x000fe4000f8e023f */
[----:B------:R-:W-:-:S02]  /*11d0*/  USHF.R.S32.HI UR34, URZ, 0x6, UR10 ;  /* 0x000000063f227899 */ /* 0x000fc4000801140a */
[----:B------:R-:W-:Y:S02]  /*11e0*/  UIMAD UR23, UR16, UR5, URZ ;  /* 0x00000005101772a4 */ /* 0x000fe4000f8e023f */
[----:B------:R-:W-:Y:S02]  /*11f0*/  ULOP3.LUT UR10, UR10, 0xffffffc0, URZ, 0xc0, !UPT ;  /* 0xffffffc00a0a7892 */ /* 0x000fe4000f8ec03f */
[----:B------:R-:W-:Y:S02]  /*1200*/  @UP0 UIMAD.WIDE.U32 UR4, UR11, UR18, URZ ;  /* 0x000000120b0402a5 */ /* 0x000fe4000f8e003f */
[----:B------:R-:W-:Y:S02]  /*1210*/  UIMAD.WIDE.U32 UR8, UR33, UR14, URZ ;  /* 0x0000000e210872a5 */ /* 0x000fe4000f8e003f */
[----:B------:R-:W-:Y:S02]  /*1220*/  UIMAD UR15, UR33, UR15, UR22 ;  /* 0x0000000f210f72a4 */ /* 0x000fe4000f8e0216 */
[----:B------:R-:W-:-:S02]  /*1230*/  UIADD3 UR14, UR10, -0x40, URZ ;  /* 0xffffffc00a0e7890 */ /* 0x000fc4000fffe03f */
[----:B------:R-:W-:Y:S02]  /*1240*/  UIADD3 UR32, UR9, UR15, URZ ;  /* 0x0000000f09207290 */ /* 0x000fe4000fffe03f */
[----:B------:R-:W-:Y:S02]  /*1250*/  @UP0 UIMAD UR28, UR11, UR19, UR5 ;  /* 0x000000130b1c02a4 */ /* 0x000fe4000f8e0205 */
[----:B------:R-:W-:Y:S02]  /*1260*/  USEL UR38, UR8, UR6, !UP2 ;  /* 0x0000000608267287 */ /* 0x000fe4000d000000 */
[----:B------:R-:W-:Y:S02]  /*1270*/  @UP2 UIADD3 UR32, UR7, UR23, URZ ;  /* 0x0000001707202290 */ /* 0x000fe4000fffe03f */
[----:B------:R-:W-:Y:S02]  /*1280*/  USHF.R.S32.HI UR31, URZ, 0x1f, UR14 ;  /* 0x0000001f3f1f7899 */ /* 0x000fe4000801140e */
[----:B------:R-:W-:Y:S01]  /*1290*/  @UP0 UMOV UR22, UR4 ;  /* 0x0000000400160c82 */ /* 0x000fe20008000000 */
[----:B------:R-:W-:Y:S05]  /*12a0*/  @P1 BRA `(.L_x_138) ;  /* 0x000000c000001947 */ /* 0x000fea0003800000 */
[----:B------:R-:W-:Y:S02]  /*12b0*/  USHF.R.S32.HI UR4, URZ, 0x1f, UR21 ;  /* 0x0000001f3f047899 */ /* 0x000fe40008011415 */
[----:B------:R-:W-:-:S02]  /*12c0*/  ULDC.64 UR6, c[0x0][0x198] ;  /* 0x0000660000067ab9 */ /* 0x000fc40000000a00 */
[----:B------:R-:W-:Y:S02]  /*12d0*/  UIMAD UR8, UR4, UR6, URZ ;  /* 0x00000006040872a4 */ /* 0x000fe4000f8e023f */
[----:B------:R-:W-:Y:S02]  /*12e0*/  UIMAD.WIDE.U32 UR4, UR21, UR6, URZ ;  /* 0x00000006150472a5 */ /* 0x000fe4000f8e003f */
[----:B------:R-:W-:-:S03]  /*12f0*/  UIMAD UR7, UR21, UR7, UR8 ;  /* 0x00000007150772a4 */ /* 0x000fc6000f8e0208 */
[----:B------:R-:W-:Y:S02]  /*1300*/  ULDC.64 UR8, c[0x0][0x180] ;  /* 0x0000600000087ab9 */ /* 0x000fe40000000a00 */
[----:B------:R-:W-:Y:S02]  /*1310*/  UIADD3 UR5, UR5, UR7, URZ ;  /* 0x0000000705057290 */ /* 0x000fe4000fffe03f */
[----:B------:R-:W-:Y:S02]  /*1320*/  UIMAD UR6, UR39, UR8, URZ ;  /* 0x00000008270672a4 */ /* 0x000fe4000f8e023f */
[----:B------:R-:W-:Y:S02]  /*1330*/  UIMAD.WIDE.U32 UR4, UR33, UR8, UR4 ;  /* 0x00000008210472a5 */ /* 0x000fe4000f8e0004 */
[----:B------:R-:W-:-:S04]  /*1340*/  UIMAD UR6, UR33, UR9, UR6 ;  /* 0x00000009210672a4 */ /* 0x000fc8000f8e0206 */
[----:B------:R-:W-:Y:S02]  /*1350*/  UIADD3 UR28, UR5, UR6, URZ ;  /* 0x00000006051c7290 */ /* 0x000fe4000fffe03f */
[----:B------:R-:W-:Y:S02]  /*1360*/  UMOV UR22, UR4 ;  /* 0x0000000400167c82 */ /* 0x000fe40008000000 */
.L_x_138:
[----:B------:R-:W-:Y:S02]  /*1370*/  @UP0 UIADD3 UR6, UR21, UR26, URZ ;  /* 0x0000001a15060290 */ /* 0x000fe4000fffe03f */
[----:B------:R-:W-:Y:S02]  /*1380*/  ULDC.64 UR8, c[0x0][0x1a0] ;  /* 0x0000680000087ab9 */ /* 0x000fe40000000a00 */
[----:B------:R-:W-:-:S04]  /*1390*/  @UP0 UIMAD.WIDE.U32 UR4, UR6, UR8, URZ ;  /* 0x00000008060402a5 */ /* 0x000fc8000f8e003f */
[----:B------:R-:W-:-:S03]  /*13a0*/  @UP0 UIMAD UR27, UR6, UR9, UR5 ;  /* 0x00000009061b02a4 */ /* 0x000fc6000f8e0205 */
[----:B------:R-:W-:Y:S01]  /*13b0*/  @UP0 UMOV UR23, UR4 ;  /* 0x0000000400170c82 */ /* 0x000fe20008000000 */
[----:B------:R-:W-:Y:S05]  /*13c0*/  @P1 BRA `(.L_x_139) ;  /* 0x000000c000001947 */ /* 0x000fea0003800000 */
[----:B------:R-:W-:Y:S02]  /*13d0*/  USHF.R.S32.HI UR4, URZ, 0x1f, UR21 ;  /* 0x0000001f3f047899 */ /* 0x000fe40008011415 */
[----:B------:R-:W-:Y:S02]  /*13e0*/  ULDC.64 UR6, c[0x0][0x1a0] ;  /* 0x0000680000067ab9 */ /* 0x000fe40000000a00 */
        /* <DEDUP_REMOVED lines=10> */
.L_x_139:
[----:B------:R-:W-:Y:S01]  /*1490*/  IABS R5, c[0x0][0x1c8] ;  /* 0x0000720000057a13 */ /* 0x000fe20000000000 */
[----:B------:R-:W-:Y:S01]  /*14a0*/  ULDC.64 UR6, c[0x0][0x370] ;  /* 0x0000dc0000067ab9 */ /* 0x000fe20000000a00 */
[----:B------:R-:W-:Y:S01]  /*14b0*/  IABS R4, UR35 ;  /* 0x0000002300047c13 */ /* 0x000fe20008000000 */
[----:B------:R-:W-:Y:S01]  /*14c0*/  @UP2 UIMAD.WIDE.U32 UR4, UR16, UR6, URZ ;  /* 0x00000006100422a5 */ /* 0x000fe2000f8e003f */
[----:B------:R-:W1:Y:S01]  /*14d0*/  I2F.RP R2, R5 ;  /* 0x0000000500027306 */ /* 0x000e620000209400 */
[----:B------:R-:W-:Y:S01]  /*14e0*/  ULDC UR8, c[0x0][0x224] ;  /* 0x0000890000087ab9 */ /* 0x000fe20000000800 */
[----:B------:R-:W-:Y:S01]  /*14f0*/  ISETP.NE.AND P2, PT, RZ, c[0x0][0x1c8], PT ;  /* 0x00007200ff007a0c */ /* 0x000fe20003f45270 */
[----:B------:R-:W-:Y:S02]  /*1500*/  @UP2 UIMAD UR30, UR16, UR7, UR5 ;  /* 0x00000007101e22a4 */ /* 0x000fe4000f8e0205 */
[----:B------:R-:W-:-:S02]  /*1510*/  USHF.R.S32.HI UR19, URZ, 0x1f, UR24 ;  /* 0x0000001f3f137899 */ /* 0x000fc40008011418 */
[----:B------:R-:W-:Y:S02]  /*1520*/  @UP2 UMOV UR29, UR4 ;  /* 0x00000004001d2c82 */ /* 0x000fe40008000000 */
[----:B------:R-:W-:Y:S02]  /*1530*/  ULDC.64 UR4, c[0x0][0x368] ;  /* 0x0000da0000047ab9 */ /* 0x000fe40000000a00 */
[----:B------:R-:W-:-:S04]  /*1540*/  @!UP2 UIMAD UR6, UR39, UR4, URZ ;  /* 0x000000042706a2a4 */ /* 0x000fc8000f8e023f */
[----:B------:R-:W-:Y:S01]  /*1550*/  @!UP2 UIMAD UR6, UR33, UR5, UR6 ;  /* 0x000000052106a2a4 */ /* 0x000fe2000f8e0206 */
[----:B-1----:R-:W1:Y:S01]  /*1560*/  MUFU.RCP R2, R2 ;  /* 0x0000000200027308 */ /* 0x002e620000001000 */
[----:B------:R-:W-:-:S04]  /*1570*/  @!UP2 UIMAD.WIDE.U32 UR4, UR33, UR4, URZ ;  /* 0x000000042104a2a5 */ /* 0x000fc8000f8e003f */
[----:B------:R-:W-:Y:S02]  /*1580*/  @!UP2 UIADD3 UR30, UR5, UR6, URZ ;  /* 0x00000006051ea290 */ /* 0x000fe4000fffe03f */
[----:B------:R-:W-:Y:S02]  /*1590*/  UIMAD UR6, UR37, UR16, URZ ;  /* 0x00000010250672a4 */ /* 0x000fe4000f8e023f */
[----:B------:R-:W-:Y:S02]  /*15a0*/  @!UP2 UMOV UR29, UR4 ;  /* 0x00000004001dac82 */ /* 0x000fe40008000000 */
[----:B------:R-:W-:Y:S02]  /*15b0*/  UIMAD UR4, UR39, UR8, UR52 ;  /* 0x00000008270472a4 */ /* 0x000fe4000f8e0234 */
[----:B------:R-:W-:Y:S02]  /*15c0*/  USHF.L.U32 UR8, UR33, 0x7, URZ ;  /* 0x0000000721087899 */ /* 0x000fe4000800063f */
[----:B------:R-:W-:Y:S01]  /*15d0*/  UIADD3 UR4, UR45, UR4, URZ ;  /* 0x000000042d047290 */ /* 0x000fe2000fffe03f */
[----:B-1----:R-:W-:-:S03]  /*15e0*/  IADD3 R2, R2, 0xffffffe, RZ ;  /* 0x0ffffffe02027810 */ /* 0x002fc60007ffe0ff */
[----:B------:R-:W-:Y:S01]  /*15f0*/  UIMAD UR4, UR36, UR4, UR51 ;  /* 0x00000004240472a4 */ /* 0x000fe2000f8e0233 */
[----:B------:R-:W1:Y:S03]  /*1600*/  F2I.FTZ.U32.TRUNC.NTZ R3, R2 ;  /* 0x0000000200037305 */ /* 0x000e66000021f000 */
[----:B------:R-:W-:Y:S02]  /*1610*/  UIADD3 UR11, UR43, UR4, URZ ;  /* 0x000000042b0b7290 */ /* 0x000fe4000fffe03f */
[----:B------:R-:W-:-:S04]  /*1620*/  UIMAD.WIDE.U32 UR4, UR36, UR16, URZ ;  /* 0x00000010240472a5 */ /* 0x000fc8000f8e003f */
[----:B------:R-:W-:Y:S02]  /*1630*/  @UP2 UIADD3 UR11, UR5, UR6, URZ ;  /* 0x00000006050b2290 */ /* 0x000fe4000fffe03f */
[----:B------:R-:W-:Y:S02]  /*1640*/  USEL UR18, UR42, UR4, !UP2 ;  /* 0x000000042a127287 */ /* 0x000fe4000d000000 */
[----:B------:R-:W-:Y:S02]  /*1650*/  ULDC.64 UR6, c[0x0][0x3d8] ;  /* 0x0000f60000067ab9 */ /* 0x000fe40000000a00 */
[----:B------:R-:W-:Y:S01]  /*1660*/  UIMAD.WIDE.U32 UR4, UR60, UR6, URZ ;  /* 0x000000063c0472a5 */ /* 0x000fe2000f8e003f */
[----:B-1----:R-:W-:Y:S02]  /*1670*/  IMAD.MOV R0, RZ, RZ, -R3 ;  /* 0x000000ffff007224 */ /* 0x002fe400078e0a03 */
[----:B------:R-:W-:Y:S01]  /*1680*/  IMAD.MOV.U32 R2, RZ, RZ, RZ ;  /* 0x000000ffff027224 */ /* 0x000fe200078e00ff */
[----:B------:R-:W-:Y:S01]  /*1690*/  USEL UR15, UR4, URZ, UP6 ;  /* 0x0000003f040f7287 */ /* 0x000fe2000b000000 */
[----:B------:R-:W-:Y:S01]  /*16a0*/  IMAD R0, R0, R5, RZ ;  /* 0x0000000500007224 */ /* 0x000fe200078e02ff */
[----:B------:R-:W-:-:S02]  /*16b0*/  USHF.L.U64.HI UR4, UR33, 0x7, UR39 ;  /* 0x0000000721047899 */ /* 0x000fc40008010227 */
[----:B------:R-:W-:Y:S01]  /*16c0*/  UIMAD UR7, UR60, UR7, UR5 ;  /* 0x000000073c0772a4 */ /* 0x000fe2000f8e0205 */
[----:B------:R-:W-:Y:S01]  /*16d0*/  IMAD.HI.U32 R0, R3, R0, R2 ;  /* 0x0000000003007227 */ /* 0x000fe200078e0002 */
[----:B------:R-:W-:Y:S02]  /*16e0*/  USEL UR5, UR4, URZ, UP1 ;  /* 0x0000003f04057287 */ /* 0x000fe40008800000 */
[----:B------:R-:W-:Y:S01]  /*16f0*/  USEL UR4, UR8, URZ, UP1 ;  /* 0x0000003f08047287 */ /* 0x000fe20008800000 */
[----:B------:R-:W-:Y:S01]  /*1700*/  IMAD.MOV.U32 R2, RZ, RZ, R4 ;  /* 0x000000ffff027224 */ /* 0x000fe200078e0004 */
[----:B------:R-:W-:Y:S02]  /*1710*/  USEL UR9, UR7, URZ, UP6 ;  /* 0x0000003f07097287 */ /* 0x000fe4000b000000 */
[----:B------:R-:W-:Y:S01]  /*1720*/  UIADD3 UR4, UP1, UR14, UR4, URZ ;  /* 0x000000040e047290 */ /* 0x000fe2000ff3e03f */
[----:B------:R-:W-:Y:S01]  /*1730*/  IMAD.HI.U32 R0, R0, R2, RZ ;  /* 0x0000000200007227 */ /* 0x000fe200078e00ff */
[----:B------:R-:W-:-:S02]  /*1740*/  ULDC UR8, c[0x0][0x234] ;  /* 0x00008d0000087ab9 */ /* 0x000fc40000000800 */
[----:B------:R-:W-:Y:S01]  /*1750*/  UIADD3.X UR6, UR31, UR5, URZ, UP1, !UPT ;  /* 0x000000051f067290 */ /* 0x000fe20008ffe43f */
[----:B------:R-:W-:Y:S01]  /*1760*/  IMAD.MOV R3, RZ, RZ, -R0 ;  /* 0x000000ffff037224 */ /* 0x000fe200078e0a00 */
[----:B------:R-:W-:-:S03]  /*1770*/  UIMAD UR5, UR37, UR4, URZ ;  /* 0x00000004250572a4 */ /* 0x000fc6000f8e023f */
[C---:B------:R-:W-:Y:S01]  /*1780*/  IMAD R2, R5.reuse, R3, R2 ;  /* 0x0000000305027224 */ /* 0x040fe200078e0202 */
[----:B------:R-:W-:Y:S02]  /*1790*/  UIMAD UR6, UR36, UR6, UR5 ;  /* 0x00000006240672a4 */ /* 0x000fe4000f8e0205 */
[----:B------:R-:W-:Y:S02]  /*17a0*/  @UP5 USEL UR5, UR54, UR16, !UP2 ;  /* 0x0000001036055287 */ /* 0x000fe4000d000000 */
[----:B------:R-:W-:Y:S02]  /*17b0*/  ISETP.GT.U32.AND P0, PT, R5, R2, PT ;  /* 0x000000020500720c */ /* 0x000fe40003f04070 */
[----:B------:R-:W-:Y:S02]  /*17c0*/  @UP5 UIMAD UR10, UR35, UR8, UR5 ;  /* 0x00000008230a52a4 */ /* 0x000fe4000f8e0205 */
[----:B------:R-:W-:-:S04]  /*17d0*/  UIMAD.WIDE.U32 UR4, UR36, UR4, URZ ;  /* 0x00000004240472a5 */ /* 0x000fc8000f8e003f */
[----:B------:R-:W-:Y:S02]  /*17e0*/  UIADD3 UR7, UR5, UR6, URZ ;  /* 0x0000000605077290 */ /* 0x000fe4000fffe03f */
[----:B------:R-:W-:-:S03]  /*17f0*/  @!UP5 UMOV UR10, UR49 ;  /* 0x00000031000adc82 */ /* 0x000fc60008000000 */
[----:B------:R-:W-:Y:S01]  /*1800*/  @!P0 IMAD.IADD R2, R2, 0x1, -R5 ;  /* 0x0000000102028824 */ /* 0x000fe200078e0a05 */
[----:B------:R-:W-:Y:S02]  /*1810*/  @!P0 IADD3 R0, R0, 0x1, RZ ;  /* 0x0000000100008810 */ /* 0x000fe40007ffe0ff */
[----:B------:R-:W-:Y:S02]  /*1820*/  ISETP.LE.AND P0, PT, RZ, UR56, PT ;  /* 0x00000038ff007c0c */ /* 0x000fe4000bf03270 */
[----:B------:R-:W-:-:S13]  /*1830*/  ISETP.GE.U32.AND P3, PT, R2, R5, PT ;  /* 0x000000050200720c */ /* 0x000fda0003f66070 */
[----:B------:R-:W-:-:S05]  /*1840*/  @P3 IADD3 R0, R0, 0x1, RZ ;  /* 0x0000000100003810 */ /* 0x000fca0007ffe0ff */
[----:B------:R-:W-:-:S04]  /*1850*/  IMAD.MOV.U32 R11, RZ, RZ, R0 ;  /* 0x000000ffff0b7224 */ /* 0x000fc800078e0000 */
[----:B------:R-:W-:Y:S01]  /*1860*/  @!P0 IMAD.MOV R11, RZ, RZ, -R11 ;  /* 0x000000ffff0b8224 */ /* 0x000fe200078e0a0b */
[----:B------:R-:W-:Y:S02]  /*1870*/  PLOP3.LUT P0, PT, PT, PT, UP5, 0x80, 0x0 ;  /* 0x000000000000781c */ /* 0x000fe40003f0f058 */
[----:B------:R-:W-:-:S04]  /*1880*/  @!P2 LOP3.LUT R11, RZ, c[0x0][0x1c8], RZ, 0x33, !PT ;  /* 0x00007200ff0baa12 */ /* 0x000fc800078e33ff */
[----:B------:R-:W-:-:S07]  /*1890*/  SHF.R.S32.HI R13, RZ, 0x1f, R11 ;  /* 0x0000001fff0d7819 */ /* 0x000fce000001140b */
[----:B------:R-:W-:Y:S05]  /*18a0*/  @!P0 BRA `(.L_x_140) ;  /* 0x0000005000008947 */ /* 0x000fea0003800000 */
[----:B------:R-:W-:Y:S02]  /*18b0*/  ULDC UR6, c[0x0][0x224] ;  /* 0x0000890000067ab9 */ /* 0x000fe40000000800 */
[----:B------:R-:W-:-:S04]  /*18c0*/  @!UP2 UIMAD UR16, UR33, UR6, URZ ;  /* 0x000000062110a2a4 */ /* 0x000fc8000f8e023f */
[----:B------:R-:W-:-:S04]  /*18d0*/  ULEA UR6, UR33, UR16, 0x7 ;  /* 0x0000001021067291 */ /* 0x000fc8000f8e383f */
[----:B------:R-:W-:Y:S01]  /*18e0*/  UIMAD UR8, UR55, UR35, UR6 ;  /* 0x00000023370872a4 */ /* 0x000fe2000f8e0206 */
[----:B------:R-:W-:Y:S05]  /*18f0*/  BRA `(.L_x_141) ;  /* 0x0000001000007947 */ /* 0x000fea0003800000 */
.L_x_140:
[----:B------:R-:W-:Y:S02]  /*1900*/  UMOV UR8, UR50 ;  /* 0x0000003200087c82 */ /* 0x000fe40008000000 */
.L_x_141:
[----:B------:R-:W1:Y:S01]  /*1910*/  S2R R17, SR_TID.X ;  /* 0x0000000000117919 */ /* 0x000e620000002100 */
[----:B------:R-:W-:Y:S01]  /*1920*/  UIADD3 UR4, UP4, UP3, UR4, UR41, UR47 ;  /* 0x0000002904047290 */ /* 0x000fe2000fb9e02f */
[----:B------:R-:W-:Y:S01]  /*1930*/  SHF.R.S32.HI R235, RZ, 0x1f, R234 ;  /* 0x0000001fffeb7819 */ /* 0x000fe200000114ea */
[----:B------:R-:W-:Y:S01]  /*1940*/  IMAD.U32 R6, RZ, RZ, UR35 ;  /* 0x00000023ff067e24 */ /* 0x000fe2000f8e00ff */
[----:B------:R-:W-:Y:S01]  /*1950*/  UIADD3 UR8, UR14, UR8, URZ ;  /* 0x000000080e087290 */ /* 0x000fe2000fffe03f */
[----:B------:R-:W-:Y:S01]  /*1960*/  IMAD.U32 R7, RZ, RZ, UR35 ;  /* 0x00000023ff077e24 */ /* 0x000fe2000f8e00ff */
[----:B------:R-:W-:Y:S01]  /*1970*/  UIADD3 UR16, UP2, UP1, UR15, UR4, UR18 ;  /* 0x000000040f107290 */ /* 0x000fe2000f95e012 */
[----:B------:R-:W-:Y:S01]  /*1980*/  BSSY B1, `(.L_x_137) ;  /* 0x00008e3000017945 */ /* 0x000fe20003800000 */
[----:B------:R-:W-:Y:S02]  /*1990*/  UIADD3.X UR4, UR7, UR48, UR53, UP4, UP3 ;  /* 0x0000003007047290 */ /* 0x000fe4000a7e6435 */
[----:B------:R-:W-:-:S02]  /*19a0*/  ULDC UR18, c[0x0][0x2e8] ;  /* 0x0000ba0000127ab9 */ /* 0x000fc40000000800 */
[----:B------:R-:W-:Y:S02]  /*19b0*/  UIADD3.X UR11, UR9, UR4, UR11, UP2, UP1 ;  /* 0x00000004090b7290 */ /* 0x000fe400097e240b */
[----:B------:R-:W-:Y:S02]  /*19c0*/  UIADD3 UR7, UR14, UR10, URZ ;  /* 0x0000000a0e077290 */ /* 0x000fe4000fffe03f */
[----:B------:R-:W-:Y:S02]  /*19d0*/  ULDC.64 UR4, c[0x0][0x1a8] ;  /* 0x00006a0000047ab9 */ /* 0x000fe40000000a00 */
[----:B------:R-:W-:Y:S02]  /*19e0*/  UIMAD UR4, UR57, UR4, URZ ;  /* 0x00000004390472a4 */ /* 0x000fe4000f8e023f */
[----:B------:R-:W-:Y:S02]  /*19f0*/  UIADD3 UR10, UR34, -0x1, URZ ;  /* 0xffffffff220a7890 */ /* 0x000fe4000fffe03f */
[----:B------:R-:W-:Y:S01]  /*1a00*/  UIMAD UR15, UR35, UR5, UR4 ;  /* 0x00000005230f72a4 */ /* 0x000fe2000f8e0204 */
[----:B-1----:R-:W-:-:S02]  /*1a10*/  SHF.R.S32.HI R18, RZ, 0x1f, R17 ;  /* 0x0000001fff127819 */ /* 0x002fc40000011411 */
[----:B------:R-:W-:Y:S02]  /*1a20*/  ULDC.64 UR4, c[0x0][0x378] ;  /* 0x0000de0000047ab9 */ /* 0x000fe40000000a00 */
[----:B------:R-:W-:Y:S01]  /*1a30*/  UIMAD UR4, UR57, UR4, URZ ;  /* 0x00000004390472a4 */ /* 0x000fe2000f8e023f */
[----:B------:R-:W-:-:S03]  /*1a40*/  LEA.HI R2, R18, R17, RZ, 0x3 ;  /* 0x0000001112027211 */ /* 0x000fc600078f18ff */
[----:B------:R-:W-:Y:S01]  /*1a50*/  UIMAD UR9, UR35, UR5, UR4 ;  /* 0x00000005230972a4 */ /* 0x000fe2000f8e0204 */
[----:B------:R-:W-:Y:S02]  /*1a60*/  SHF.R.S32.HI R2, RZ, 0x3, R2 ;  /* 0x00000003ff027819 */ /* 0x000fe40000011402 */
[----:B------:R-:W-:Y:S02]  /*1a70*/  ULDC.64 UR4, c[0x0][0x370] ;  /* 0x0000dc0000047ab9 */ /* 0x000fe40000000a00 */
[----:B------:R-:W-:Y:S01]  /*1a80*/  SHF.R.S32.HI R16, RZ, 0x1f, R2 ;  /* 0x0000001fff107819 */ /* 0x000fe20000011402 */
[----:B------:R-:W-:Y:S01]  /*1a90*/  UIMAD UR4, UR31, UR4, URZ ;  /* 0x000000041f0472a4 */ /* 0x000fe2000f8e023f */
[----:B------:R-:W-:-:S03]  /*1aa0*/  IADD3 R0, P0, R2, UR14, RZ ;  /* 0x0000000e02007c10 */ /* 0x000fc6000ff1e0ff */
[----:B------:R-:W-:Y:S01]  /*1ab0*/  UIMAD UR6, UR14, UR5, UR4 ;  /* 0x000000050e0672a4 */ /* 0x000fe2000f8e0204 */
[----:B------:R-:W-:Y:S01]  /*1ac0*/  IADD3.X R3, R16, UR31, RZ, P0, !PT ;  /* 0x0000001f10037c10 */ /* 0x000fe200087fe4ff */
[----:B------:R-:W-:Y:S01]  /*1ad0*/  IMAD.WIDE.U32 R4, R0, c[0x0][0x190], R234 ;  /* 0x0000640000047a25 */ /* 0x000fe200078e00ea */
[----:B------:R-:W-:-:S03]  /*1ae0*/  UIADD3 UR4, -UR17, UR25, UR24 ;  /* 0x0000001911047290 */ /* 0x000fc6000fffe118 */
[----:B------:R-:W-:Y:S01]  /*1af0*/  IMAD R3, R3, c[0x0][0x190], RZ ;  /* 0x0000640003037a24 */ /* 0x000fe200078e02ff */
[----:B------:R-:W-:Y:S01]  /*1b00*/  IADD3 R8, P0, R4, UR38, RZ ;  /* 0x0000002604087c10 */ /* 0x000fe2000ff1e0ff */
[----:B------:R-:W-:Y:S02]  /*1b10*/  UIADD3 UR4, UR4, -UR18, URZ ;  /* 0x8000001204047290 */ /* 0x000fe4000fffe03f */
[----:B------:R-:W-:Y:S01]  /*1b20*/  IMAD R0, R0, c[0x0][0x194], R3 ;  /* 0x0000650000007a24 */ /* 0x000fe200078e0203 */
[----:B------:R-:W-:Y:S01]  /*1b30*/  LEA.HI R3, R18, R17, RZ, 0x5 ;  /* 0x0000001112037211 */ /* 0x000fe200078f28ff */
[----:B------:R-:W-:-:S03]  /*1b40*/  USHF.R.S32.HI UR5, URZ, 0x1f, UR4 ;  /* 0x0000001f3f057899 */ /* 0x000fc60008011404 */
[----:B------:R-:W-:Y:S01]  /*1b50*/  IADD3.X R9, R5, UR32, R0, P0, !PT ;  /* 0x0000002005097c10 */ /* 0x000fe200087fe400 */
[----:B------:R-:W-:Y:S01]  /*1b60*/  IMAD.U32 R0, RZ, RZ, UR14 ;  /* 0x0000000eff007e24 */ /* 0x000fe2000f8e00ff */
[----:B------:R-:W-:Y:S01]  /*1b70*/  IADD3 R4, P0, R234, UR29, RZ ;  /* 0x0000001dea047c10 */ /* 0x000fe2000ff1e0ff */
[----:B------:R-:W-:-:S03]  /*1b80*/  ULEA.HI UR4, UR5, UR4, URZ, 0x6 ;  /* 0x0000000405047291 */ /* 0x000fc6000f8f303f */
[----:B------:R-:W-:Y:S01]  /*1b90*/  IADD3.X R5, R235, UR30, RZ, P0, !PT ;  /* 0x0000001eeb057c10 */ /* 0x000fe200087fe4ff */
[----:B------:R-:W-:Y:S02]  /*1ba0*/  USHF.R.S32.HI UR4, URZ, 0x6, UR4 ;  /* 0x000000063f047899 */ /* 0x000fe40008011404 */
[----:B------:R-:W-:Y:S02]  /*1bb0*/  ULDC.64 UR30, c[0x0][0x200] ;  /* 0x00008000001e7ab9 */ /* 0x000fe40000000a00 */
[----:B------:R-:W-:Y:S01]  /*1bc0*/  IMAD.WIDE.U32 R4, R0, c[0x0][0x370], R4 ;  /* 0x0000dc0000047a25 */ /* 0x000fe200078e0004 */
[----:B------:R-:W-:Y:S01]  /*1bd0*/  LOP3.LUT R0, R3, 0xffffffe0, RZ, 0xc0, !PT ;  /* 0xffffffe003007812 */ /* 0x000fe200078ec0ff */
[----:B------:R-:W-:Y:S01]  /*1be0*/  UISETP.LT.AND UP1, UPT, URZ, UR4, UPT ;  /* 0x000000043f00728c */ /* 0x000fe2000bf21270 */
[----:B------:R-:W-:Y:S02]  /*1bf0*/  SHF.R.S32.HI R3, RZ, 0x5, R3 ;  /* 0x00000005ff037819 */ /* 0x000fe40000011403 */
[----:B------:R-:W-:Y:S01]  /*1c00*/  IADD3 R5, R5, UR6, RZ ;  /* 0x0000000605057c10 */ /* 0x000fe2000fffe0ff */
[----:B------:R-:W-:Y:S01]  /*1c10*/  IMAD.IADD R0, R17, 0x1, -R0 ;  /* 0x0000000111007824 */ /* 0x000fe200078e0a00 */
[----:B------:R-:W-:-:S02]  /*1c20*/  USEL UR18, URZ, UR4, !UP1 ;  /* 0x000000043f127287 */ /* 0x000fc4000c800000 */
[----:B------:R-:W-:Y:S01]  /*1c30*/  UIMAD.WIDE UR4, UR7, UR61, UR30 ;  /* 0x0000003d070472a5 */ /* 0x000fe2000f8e021e */
[----:B------:R-:W-:Y:S01]  /*1c40*/  IMAD R0, R3, UR46, R0 ;  /* 0x0000002e03007c24 */ /* 0x000fe2000f8e0200 */
[----:B------:R-:W-:Y:S01]  /*1c50*/  UISETP.GT.AND UP1, UPT, UR34, UR18, UPT ;  /* 0x000000122200728c */ /* 0x000fe2000bf24270 */
[----:B------:R-:W-:Y:S01]  /*1c60*/  IMAD.WIDE.U32 R4, R6, c[0x0][0x378], R4 ;  /* 0x0000de0006047a25 */ /* 0x000fe200078e0004 */
[----:B------:R-:W-:Y:S02]  /*1c70*/  ULDC.64 UR30, c[0x0][0x3c8] ;  /* 0x0000f200001e7ab9 */ /* 0x000fe40000000a00 */
[----:B------:R-:W-:Y:S01]  /*1c80*/  IADD3 R3, P0, R0, UR16, RZ ;  /* 0x0000001000037c10 */ /* 0x000fe2000ff1e0ff */
[----:B------:R-:W-:Y:S01]  /*1c90*/  IMAD R6, R16, c[0x0][0x370], RZ ;  /* 0x0000dc0010067a24 */ /* 0x000fe200078e02ff */
[----:B------:R-:W-:Y:S01]  /*1ca0*/  IADD3 R5, R5, UR9, RZ ;  /* 0x0000000905057c10 */ /* 0x000fe2000fffe0ff */
[----:B------:R-:W-:Y:S01]  /*1cb0*/  UIMAD.WIDE UR6, UR8, UR61, UR30 ;  /* 0x0000003d080672a5 */ /* 0x000fe2000f8e021e */
[----:B------:R-:W-:Y:S01]  /*1cc0*/  LEA.HI.X.SX32 R0, R0, UR11, 0x1, P0 ;  /* 0x0000000b00007c11 */ /* 0x000fe200080f0eff */
[C---:B------:R-:W-:Y:S01]  /*1cd0*/  IMAD R10, R2.reuse, c[0x0][0x374], R6 ;  /* 0x0000dd00020a7a24 */ /* 0x040fe200078e0206 */
[----:B------:R-:W-:Y:S01]  /*1ce0*/  LEA R222, P0, R3, c[0x0][0x350], 0x2 ;  /* 0x0000d40003de7a11 */ /* 0x000fe200078010ff */
[----:B------:R-:W-:Y:S01]  /*1cf0*/  IMAD.WIDE.U32 R4, R2, c[0x0][0x370], R4 ;  /* 0x0000dc0002047a25 */ /* 0x000fe200078e0004 */
[----:B------:R-:W-:-:S02]  /*1d00*/  UMOV UR14, UR4 ;  /* 0x00000004000e7c82 */ /* 0x000fc40008000000 */
[----:B------:R-:W-:Y:S01]  /*1d10*/  LEA.HI.X R223, R3, c[0x0][0x354], R0, 0x2, P0 ;  /* 0x0000d50003df7a11 */ /* 0x000fe200000f1400 */
[----:B------:R-:W-:Y:S01]  /*1d20*/  IMAD.WIDE.U32 R6, R7, c[0x0][0x1a8], R8 ;  /* 0x00006a0007067a25 */ /* 0x000fe200078e0008 */
[----:B------:R-:W-:Y:S01]  /*1d30*/  PLOP3.LUT P0, PT, PT, PT, UP1, 0x80, 0x0 ;  /* 0x000000000000781c */ /* 0x000fe20003f0f018 */
[----:B------:R-:W-:Y:S01]  /*1d40*/  UMOV UR11, UR5 ;  /* 0x00000005000b7c82 */ /* 0x000fe20008000000 */
[----:B------:R-:W-:Y:S01]  /*1d50*/  LEA R230, P2, R4, c[0x0][0x330], 0x1 ;  /* 0x0000cc0004e67a11 */ /* 0x000fe200078408ff */
[----:B------:R-:W-:Y:S01]  /*1d60*/  IMAD.IADD R3, R5, 0x1, R10 ;  /* 0x0000000105037824 */ /* 0x000fe200078e020a */
[----:B------:R-:W-:Y:S01]  /*1d70*/  IADD3 R10, R7, UR15, RZ ;  /* 0x0000000f070a7c10 */ /* 0x000fe2000fffe0ff */
[----:B------:R-:W-:Y:S01]  /*1d80*/  UMOV UR16, UR6 ;  /* 0x0000000600107c82 */ /* 0x000fe20008000000 */
[----:B------:R-:W-:Y:S01]  /*1d90*/  LEA R232, P3, R6, c[0x0][0x160], 0x1 ;  /* 0x0000580006e87a11 */ /* 0x000fe200078608ff */
[----:B------:R-:W-:Y:S01]  /*1da0*/  UMOV UR15, UR7 ;  /* 0x00000007000f7c82 */ /* 0x000fe20008000000 */
[----:B------:R-:W-:-:S02]  /*1db0*/  LEA.HI.X R231, R4, c[0x0][0x334], R3, 0x1, P2 ;  /* 0x0000cd0004e77a11 */ /* 0x000fc400010f0c03 */
[----:B------:R-:W-:-:S03]  /*1dc0*/  LEA.HI.X R233, R6, c[0x0][0x164], R10, 0x1, P3 ;  /* 0x0000590006e97a11 */ /* 0x000fc600018f0c0a */
[----:B------:R-:W-:Y:S05]  /*1dd0*/  @P0 BRA `(.L_x_142) ;  /* 0x00000c9000000947 */ /* 0x000fea0003800000 */
        /* <DEDUP_REMOVED lines=18> */
.L_x_143:
        /* <DEDUP_REMOVED lines=18> */
.L_x_144:
[----:B------:R-:W-:Y:S01]  /*2020*/  ULDC.64 UR4, c[0x0][0x3a0] ;  /* 0x0000e80000047ab9 */ /* 0x000fe20000000a00 */
[----:B------:R-:W-:Y:S01]  /*2030*/  IMAD.U32 R11, RZ, RZ, UR24 ;  /* 0x00000018ff0b7e24 */ /* 0x000fe2000f8e00ff */
[----:B------:R-:W-:Y:S01]  /*2040*/  UIMAD UR4, UR19, UR4, URZ ;  /* 0x00000004130472a4 */ /* 0x000fe2000f8e023f */
[----:B------:R-:W-:Y:S01]  /*2050*/  BSSY B0, `(.L_x_145) ;  /* 0x000001b000007945 */ /* 0x000fe20003800000 */
[----:B------:R-:W-:Y:S01]  /*2060*/  ULDC.64 UR6, c[0x0][0x3b8] ;  /* 0x0000ee0000067ab9 */ /* 0x000fe20000000a00 */
[----:B------:R-:W-:Y:S01]  /*2070*/  IMAD.WIDE.U32 R4, R11, c[0x0][0x3a0], R234 ;  /* 0x0000e8000b047a25 */ /* 0x000fe200078e00ea */
[----:B------:R-:W-:Y:S02]  /*2080*/  UIMAD UR5, UR24, UR5, UR4 ;  /* 0x00000005180572a4 */ /* 0x000fe4000f8e0204 */
[----:B------:R-:W-:-:S02]  /*2090*/  UIMAD UR4, UR20, -0x80, UR17 ;  /* 0xffffff80140478a4 */ /* 0x000fc4000f8e0211 */
[----:B------:R-:W-:Y:S02]  /*20a0*/  IADD3 R4, P0, R4, UR10, RZ ;  /* 0x0000000a04047c10 */ /* 0x000fe4000ff1e0ff */
[----:B------:R-:W-:Y:S01]  /*20b0*/  MOV R0, UR5 ;  /* 0x0000000500007c02 */ /* 0x000fe20008000f00 */
[----:B------:R-:W-:Y:S01]  /*20c0*/  UIMAD UR5, UR57, UR6, URZ ;  /* 0x00000006390572a4 */ /* 0x000fe2000f8e023f */
[----:B------:R-:W-:Y:S02]  /*20d0*/  ISETP.GE.AND P5, PT, R2, UR4, PT ;  /* 0x0000000402007c0c */ /* 0x000fe4000bfa6270 */
[----:B------:R-:W-:Y:S01]  /*20e0*/  IADD3.X R5, R5, UR11, R0, P0, !PT ;  /* 0x0000000b05057c10 */ /* 0x000fe200087fe400 */
[----:B------:R-:W-:Y:S01]  /*20f0*/  IMAD.U32 R0, RZ, RZ, UR35 ;  /* 0x00000023ff007e24 */ /* 0x000fe2000f8e00ff */
[----:B------:R-:W-:-:S03]  /*2100*/  UIMAD UR5, UR35, UR7, UR5 ;  /* 0x00000007230572a4 */ /* 0x000fc6000f8e0205 */
[----:B------:R-:W-:-:S05]  /*2110*/  IMAD.WIDE.U32 R4, R0, c[0x0][0x3b8], R4 ;  /* 0x0000ee0000047a25 */ /* 0x000fca00078e0004 */
[----:B------:R-:W-:Y:S01]  /*2120*/  IADD3 R3, R5, UR5, RZ ;  /* 0x0000000505037c10 */ /* 0x000fe2000fffe0ff */
        /* <DEDUP_REMOVED lines=13> */
.L_x_146:
[----:B------:R-:W-:Y:S05]  /*2200*/  BSYNC B0 ;  /* 0x0000000000007941 */ /* 0x000fea0003800000 */
.L_x_145:
[----:B------:R-:W-:Y:S01]  /*2210*/  IADD3 R0, R2, 0x20, RZ ;  /* 0x0000002002007810 */ /* 0x000fe20007ffe0ff */
[----:B------:R-:W-:Y:S03]  /*2220*/  BSSY B0, `(.L_x_147) ;  /* 0x0000011000007945 */ /* 0x000fe60003800000 */
[----:B------:R-:W-:-:S13]  /*2230*/  ISETP.GE.AND P4, PT, R0, UR4, PT ;  /* 0x0000000400007c0c */ /* 0x000fda000bf86270 */
[----:B------:R-:W-:Y:S05]  /*2240*/  @P4 BRA `(.L_x_148) ;  /* 0x000000e000004947 */ /* 0x000fea0003800000 */
[----:B------:R-:W-:Y:S02]  /*2250*/  IADD3 R0, P0, R2, 0x20, RZ ;  /* 0x0000002002007810 */ /* 0x000fe40007f1e0ff */
[----:B-1----:R-:W-:Y:S02]  /*2260*/  MOV R7, R3 ;  /* 0x0000000300077202 */ /* 0x002fe40000000f00 */
        /* <DEDUP_REMOVED lines=10> */
[----:B------:R1:W-:Y:S04]  /*2310*/  @!P1 STG.E.128 [R6.64], RZ ;  /* 0x000000ff06009986 */ /* 0x0003e8000c101d0c */
[----:B------:R1:W-:Y:S02]  /*2320*/  @!P0 STG.E.128 [R6.64+0x80], RZ ;  /* 0x000080ff06008986 */ /* 0x0003e4000c101d0c */
.L_x_148:
[----:B------:R-:W-:Y:S05]  /*2330*/  BSYNC B0 ;  /* 0x0000000000007941 */ /* 0x000fea0003800000 */
.L_x_147:
        /* <DEDUP_REMOVED lines=18> */
.L_x_150:
[----:B------:R-:W-:Y:S05]  /*2460*/  BSYNC B0 ;  /* 0x0000000000007941 */ /* 0x000fea0003800000 */
.L_x_149:
[----:B------:R-:W-:Y:S01]  /*2470*/  IADD3 R0, R2, 0x60, RZ ;  /* 0x0000006002007810 */ /* 0x000fe20007ffe0ff */
[----:B------:R-:W-:Y:S03]  /*2480*/  BSSY B0, `(.L_x_151) ;  /* 0x0000010000007945 */ /* 0x000fe60003800000 */
[----:B------:R-:W-:-:S13]  /*2490*/  ISETP.GE.AND P2, PT, R0, UR4, PT ;  /* 0x0000000400007c0c */ /* 0x000fda000bf46270 */
        /* <DEDUP_REMOVED lines=14> */
.L_x_152:
[----:B------:R-:W-:Y:S05]  /*2580*/  BSYNC B0 ;  /* 0x0000000000007941 */ /* 0x000fea0003800000 */
.L_x_151:
[----:B------:R-:W-:Y:S01]  /*2590*/  ULDC.64 UR4, c[0x0][0x3a8] ;  /* 0x0000ea0000047ab9 */ /* 0x000fe20000000a00 */
[----:B-1----:R-:W-:Y:S01]  /*25a0*/  IMAD.WIDE.U32 R4, R11, c[0x0][0x3a8], R234 ;  /* 0x0000ea000b047a25 */ /* 0x002fe200078e00ea */
[----:B------:R-:W-:Y:S01]  /*25b0*/  UIMAD UR4, UR19, UR4, URZ ;  /* 0x00000004130472a4 */ /* 0x000fe2000f8e023f */
[----:B------:R-:W-:Y:S03]  /*25c0*/  BSSY B0, `(.L_x_153) ;  /* 0x0000018000007945 */ /* 0x000fe60003800000 */
[----:B------:R-:W-:Y:S01]  /*25d0*/  UIMAD UR4, UR24, UR5, UR4 ;  /* 0x00000005180472a4 */ /* 0x000fe2000f8e0204 */
[----:B------:R-:W-:-:S05]  /*25e0*/  IADD3 R4, P0, R4, UR8, RZ ;  /* 0x0000000804047c10 */ /* 0x000fca000ff1e0ff */
[----:B------:R-:W-:Y:S01]  /*25f0*/  IMAD.U32 R0, RZ, RZ, UR4 ;  /* 0x00000004ff007e24 */ /* 0x000fe2000f8e00ff */
[----:B------:R-:W-:Y:S02]  /*2600*/  ULDC.64 UR4, c[0x0][0x3c0] ;  /* 0x0000f00000047ab9 */ /* 0x000fe40000000a00 */
[----:B------:R-:W-:Y:S02]  /*2610*/  UIMAD UR4, UR57, UR4, URZ ;  /* 0x00000004390472a4 */ /* 0x000fe4000f8e023f */
[----:B------:R-:W-:Y:S02]  /*2620*/  IADD3.X R5, R5, UR9, R0, P0, !PT ;  /* 0x0000000905057c10 */ /* 0x000fe400087fe400 */
[----:B------:R-:W-:Y:S01]  /*2630*/  MOV R0, UR35 ;  /* 0x0000002300007c02 */ /* 0x000fe20008000f00 */
[----:B------:R-:W-:-:S04]  /*2640*/  UIMAD UR4, UR35, UR5, UR4 ;  /* 0x00000005230472a4 */ /* 0x000fc8000f8e0204 */
        /* <DEDUP_REMOVED lines=15> */
.L_x_154:
[----:B------:R-:W-:Y:S05]  /*2740*/  BSYNC B0 ;  /* 0x0000000000007941 */ /* 0x000fea0003800000 */
.L_x_153:
[----:B------:R-:W-:Y:S01]  /*2750*/  BSSY B0, `(.L_x_155) ;  /* 0x0000010000007945 */ /* 0x000fe20003800000 */
        /* <DEDUP_REMOVED lines=15> */
.L_x_156:
[----:B------:R-:W-:Y:S05]  /*2850*/  BSYNC B0 ;  /* 0x0000000000007941 */ /* 0x000fea0003800000 */
.L_x_155:
        /* <DEDUP_REMOVED lines=16> */
.L_x_158:
[----:B------:R-:W-:Y:S05]  /*2960*/  BSYNC B0 ;  /* 0x0000000000007941 */ /* 0x000fea0003800000 */
.L_x_157:
[----:B------:R-:W-:Y:S05]  /*2970*/  @P2 BRA `(.L_x_159) ;  /* 0x00007e3000002947 */ /* 0x000fea0003800000 */
[----:B------:R-:W-:Y:S02]  /*2980*/  IADD3 R2, P0, R2, 0x60, RZ ;  /* 0x0000006002027810 */ /* 0x000fe40007f1e0ff */
[----:B------:R-:W-:-:S03]  /*2990*/  MOV R5, R3 ;  /* 0x0000000300057202 */ /* 0x000fc60000000f00 */
[----:B------:R-:W-:Y:S01]  /*29a0*/  IMAD.X R0, RZ, RZ, R16, P0 ;  /* 0x000000ffff007224 */ /* 0x000fe200000e0610 */
[----:B------:R-:W-:Y:S01]  /*29b0*/  ISETP.GE.AND P0, PT, R234, c[0x0][0x220], PT ;  /* 0x00008800ea007a0c */ /* 0x000fe20003f06270 */
[----:B------:R-:W-:-:S04]  /*29c0*/  IMAD.WIDE.U32 R4, R2, c[0x0][0x3a8], R4 ;  /* 0x0000ea0002047a25 */ /* 0x000fc800078e0004 */
[----:B------:R-:W-:-:S04]  /*29d0*/  IMAD R0, R0, c[0x0][0x3a8], RZ ;  /* 0x0000ea0000007a24 */ /* 0x000fc800078e02ff */
        /* <DEDUP_REMOVED lines=9> */
.L_x_142:
[----:B------:R-:W-:Y:S01]  /*2a70*/  PLOP3.LUT P0, PT, PT, PT, UP6, 0x80, 0x0 ;  /* 0x000000000000781c */ /* 0x000fe20003f0f068 */
[----:B------:R-:W-:Y:S01]  /*2a80*/  UIMAD UR4, UR10, -0x40, UR25 ;  /* 0xffffffc00a0478a4 */ /* 0x000fe2000f8e0219 */
[----:B------:R-:W-:Y:S01]  /*2a90*/  IMAD.SHL.U32 R0, R249, 0x2, RZ ;  /* 0x00000002f9007824 */ /* 0x000fe200078e00ff */
[----:B------:R-:W-:Y:S01]  /*2aa0*/  ULEA.HI UR5, UR10, UR10, URZ, 0x1 ;  /* 0x0000000a0a057291 */ /* 0x000fe2000f8f083f */
[----:B------:R-:W-:Y:S09]  /*2ab0*/  BSSY B0, `(.L_x_160) ;  /* 0x0000016000007945 */ /* 0x000ff20003800000 */
[----:B------:R-:W-:Y:S01]  /*2ac0*/  @P0 BAR.SYNC.DEFER_BLOCKING 0x0 ;  /* 0x0000000000000b1d */ /* 0x000fe20000010000 */
[----:B------:R-:W-:Y:S01]  /*2ad0*/  ISETP.GE.AND P2, PT, R2, UR4, PT ;  /* 0x0000000402007c0c */ /* 0x000fe2000bf46270 */
[----:B------:R-:W-:-:S04]  /*2ae0*/  ULOP3.LUT UR5, UR5, 0xfffffffe, URZ, 0xc0, !UPT ;  /* 0xfffffffe05057892 */ /* 0x000fc8000f8ec03f */
[----:B------:R-:W-:-:S04]  /*2af0*/  UIADD3 UR5, UR10, -UR5, URZ ;  /* 0x800000050a057290 */ /* 0x000fc8000fffe03f */
[----:B------:R-:W-:-:S04]  /*2b00*/  UISETP.NE.AND UP0, UPT, UR5, 0x1, UPT ;  /* 0x000000010500788c */ /* 0x000fc8000bf05270 */
        /* <DEDUP_REMOVED lines=16> */
.L_x_161:
[----:B------:R-:W-:Y:S05]  /*2c10*/  BSYNC B0 ;  /* 0x0000000000007941 */ /* 0x000fea0003800000 */
.L_x_160:
[----:B------:R-:W-:Y:S01]  /*2c20*/  IADD3 R14, R2, 0x20, RZ ;  /* 0x00000020020e7810 */ /* 0x000fe20007ffe0ff */
[----:B------:R-:W-:Y:S03]  /*2c30*/  BSSY B0, `(.L_x_162) ;  /* 0x000001c000007945 */ /* 0x000fe60003800000 */
[----:B------:R-:W-:-:S13]  /*2c40*/  ISETP.GE.AND P0, PT, R14, UR4, PT ;  /* 0x000000040e007c0c */ /* 0x000fda000bf06270 */
[----:B------:R4:W-:Y:S04]  /*2c50*/  @P0 STS.128 [R0+0x9000], RZ ;  /* 0x009000ff00000388 */ /* 0x0009e80000000c00 */
[----:B------:R4:W-:Y:S01]  /*2c60*/  @P0 STS.128 [R0+0xb000], RZ ;  /* 0x00b000ff00000388 */ /* 0x0009e20000000c00 */
[----:B------:R-:W-:Y:S05]  /*2c70*/  @P0 BRA `(.L_x_163) ;  /* 0x0000017000000947 */ /* 0x000fea0003800000 */
[----:B------:R-:W-:Y:S02]  /*2c80*/  ISETP.GE.AND P3, PT, R234, c[0x0][0x220], PT ;  /* 0x00008800ea007a0c */ /* 0x000fe40003f66270 */
[----:B------:R-:W-:-:S11]  /*2c90*/  ISETP.GE.AND P1, PT, R240, c[0x0][0x220], PT ;  /* 0x00008800f0007a0c */ /* 0x000fd60003f26270 */
[----:B------:R-:W-:Y:S01]  /*2ca0*/  @!P3 IMAD.MOV.U32 R9, RZ, RZ, c[0x0][0x370] ;  /* 0x0000dc00ff09b624 */ /* 0x000fe200078e00ff */
[----:B------:R1:W-:Y:S01]  /*2cb0*/  @P3 STS.128 [R0+0x9000], RZ ;  /* 0x009000ff00003388 */ /* 0x0003e20000000c00 */
[----:B------:R-:W-:-:S03]  /*2cc0*/  @!P3 IMAD.MOV.U32 R12, RZ, RZ, c[0x0][0x374] ;  /* 0x0000dd00ff0cb624 */ /* 0x000fc600078e00ff */
[----:B------:R-:W-:-:S04]  /*2cd0*/  @!P3 LEA R8, P4, R9, R230, 0x6 ;  /* 0x000000e60908b211 */ /* 0x000fc800078830ff */
[----:B------:R-:W-:-:S05]  /*2ce0*/  @!P3 LEA.HI.X R9, R9, R231, R12, 0x6, P4 ;  /* 0x000000e70909b211 */ /* 0x000fca00020f340c */
[----:B------:R-:W-:Y:S01]  /*2cf0*/  @!PT LDS RZ, [RZ] ;  /* 0x00000000fffff984 */ /* 0x000fe20000000800 */
[----:B------:R-:W-:Y:S01]  /*2d00*/  @!PT LDS RZ, [RZ] ;  /* 0x00000000fffff984 */ /* 0x000fe20000000800 */
[----:B------:R-:W-:Y:S01]  /*2d10*/  @!PT LDS RZ, [RZ] ;  /* 0x00000000fffff984 */ /* 0x000fe20000000800 */
[----:B------:R1:W-:Y:S04]  /*2d20*/  @!P3 LDGSTS.E.BYPASS.LTC128B.128 [R0+0x9000], [R8.64] ;  /* 0x090000000800bfae */ /* 0x0003e8000b901d4c */
[----:B------:R1:W-:Y:S01]  /*2d30*/  @P1 STS.128 [R0+0xb000], RZ ;  /* 0x00b000ff00001388 */ /* 0x0003e20000000c00 */
[----:B------:R-:W-:Y:S05]  /*2d40*/  @P1 BRA `(.L_x_163) ;  /* 0x000000a000001947 */ /* 0x000fea0003800000 */
[----:B-1----:R-:W-:Y:S02]  /*2d50*/  IMAD.MOV.U32 R8, RZ, RZ, c[0x0][0x370] ;  /* 0x0000dc00ff087624 */ /* 0x002fe400078e00ff */
[----:B------:R-:W-:-:S03]  /*2d60*/  IMAD.MOV.U32 R9, RZ, RZ, c[0x0][0x374] ;  /* 0x0000dd00ff097624 */ /* 0x000fc600078e00ff */
        /* <DEDUP_REMOVED lines=8> */
.L_x_163:
[----:B------:R-:W-:Y:S05]  /*2df0*/  BSYNC B0 ;  /* 0x0000000000007941 */ /* 0x000fea0003800000 */
.L_x_162:
[----:B------:R-:W-:Y:S01]  /*2e00*/  PLOP3.LUT P1, PT, PT, PT, UP0, 0x80, 0x0 ;  /* 0x000000000000781c */ /* 0x000fe20003f2f008 */
[----:B------:R-:W-:Y:S01]  /*2e10*/  BSSY B0, `(.L_x_164) ;  /* 0x0000021000007945 */ /* 0x000fe20003800000 */
[----:B------:R-:W-:-:S04]  /*2e20*/  IADD3 R3, R249, 0x2000, RZ ;  /* 0x00002000f9037810 */ /* 0x000fc80007ffe0ff */
        /* <DEDUP_REMOVED lines=12> */
.L_x_165:
        /* <DEDUP_REMOVED lines=19> */
.L_x_166:
[----:B------:R-:W-:Y:S05]  /*3020*/  BSYNC B0 ;  /* 0x0000000000007941 */ /* 0x000fea0003800000 */
.L_x_164:
[----:B------:R-:W-:Y:S01]  /*3030*/  MOV R219, 0x20 ;  /* 0x0000002000db7802 */ /* 0x000fe20000000f00 */
[----:B------:R-:W-:Y:S04]  /*3040*/  BSSY B0, `(.L_x_167) ;  /* 0x0000028000007945 */ /* 0x000fe80003800000 */
[----:B------:R-:W-:-:S02]  /*3050*/  IMAD R12, R219, c[0x0][0x194], RZ ;  /* 0x00006500db0c7a24 */ /* 0x000fc400078e02ff */
[----:B-1----:R-:W-:Y:S01]  /*3060*/  IMAD.WIDE.U32 R8, R219, c[0x0][0x190], RZ ;  /* 0x00006400db087a25 */ /* 0x002fe200078e00ff */
        /* <DEDUP_REMOVED lines=10> */
.L_x_168:
        /* <DEDUP_REMOVED lines=27> */
.L_x_169:
[----:B------:R-:W-:Y:S05]  /*32c0*/  BSYNC B0 ;  /* 0x0000000000007941 */ /* 0x000fea0003800000 */
.L_x_167:
[----:B--2---:R-:W2:Y:S01]  /*32d0*/  LDL R19, [R1+0x20] ;  /* 0x0000200001137983 */ /* 0x004ea20000100800 */
[----:B------:R-:W-:Y:S01]  /*32e0*/  IMAD.MOV.U32 R247, RZ, RZ, 0x7f800000 ;  /* 0x7f800000fff77424 */ /* 0x000fe200078e00ff */
[----:B------:R-:W-:Y:S01]  /*32f0*/  ULDC.64 UR6, c[0x0][0x198] ;  /* 0x0000660000067ab9 */ /* 0x000fe20000000a00 */
[----:B------:R-:W-:Y:S01]  /*3300*/  IMAD.MOV.U32 R248, RZ, RZ, 0x7f800000 ;  /* 0x7f800000fff87424 */ /* 0x000fe200078e00ff */
[----:B------:R-:W-:Y:S01]  /*3310*/  UIMAD UR5, UR19, UR6, URZ ;  /* 0x00000006130572a4 */ /* 0x000fe2000f8e023f */
[----:B------:R-:W-:Y:S02]  /*3320*/  IMAD.MOV.U32 R245, RZ, RZ, 0x7f800000 ;  /* 0x7f800000fff57424 */ /* 0x000fe400078e00ff */
[----:B------:R-:W-:Y:S01]  /*3330*/  IMAD.U32 R12, RZ, RZ, UR24 ;  /* 0x00000018ff0c7e24 */ /* 0x000fe2000f8e00ff */
[----:B------:R-:W-:Y:S01]  /*3340*/  UIMAD UR5, UR24, UR7, UR5 ;  /* 0x00000007180572a4 */ /* 0x000fe2000f8e0205 */
[----:B------:R-:W-:Y:S01]  /*3350*/  IMAD.MOV.U32 R246, RZ, RZ, 0x7f800000 ;  /* 0x7f800000fff67424 */ /* 0x000fe200078e00ff */
[----:B------:R-:W-:Y:S01]  /*3360*/  BSSY B0, `(.L_x_170) ;  /* 0x0000038000007945 */ /* 0x000fe20003800000 */
[----:B--2---:R-:W-:-:S02]  /*3370*/  IADD3 R3, R19, 0x28, RZ ;  /* 0x0000002813037810 */ /* 0x004fc40007ffe0ff */
[----:B-1----:R-:W-:Y:S02]  /*3380*/  IADD3 R4, R19, 0x8, RZ ;  /* 0x0000000813047810 */ /* 0x002fe40007ffe0ff */
[----:B------:R-:W-:Y:S02]  /*3390*/  ISETP.GE.AND P3, PT, R3, UR4, PT ;  /* 0x0000000403007c0c */ /* 0x000fe4000bf66270 */
[C---:B------:R-:W-:Y:S02]  /*33a0*/  IADD3 R5, R19.reuse, 0x20, RZ ;  /* 0x0000002013057810 */ /* 0x040fe40007ffe0ff */
[----:B------:R-:W-:Y:S01]  /*33b0*/  ISETP.GE.AND P5, PT, R4, UR4, PT ;  /* 0x0000000404007c0c */ /* 0x000fe2000bfa6270 */
[C---:B------:R-:W-:Y:S01]  /*33c0*/  IMAD.SHL.U32 R4, R19.reuse, 0x4, RZ ;  /* 0x0000000413047824 */ /* 0x040fe200078e00ff */
[----:B------:R-:W-:Y:S02]  /*33d0*/  ISETP.GE.AND P6, PT, R19, UR4, PT ;  /* 0x0000000413007c0c */ /* 0x000fe4000bfc6270 */
[----:B------:R-:W-:-:S02]  /*33e0*/  SHF.R.S32.HI R15, RZ, 0x1f, R19 ;  /* 0x0000001fff0f7819 */ /* 0x000fc40000011413 */
[----:B------:R-:W-:Y:S02]  /*33f0*/  ISETP.GE.AND P4, PT, R5, UR4, PT ;  /* 0x0000000405007c0c */ /* 0x000fe4000bf86270 */
[----:B------:R-:W-:Y:S02]  /*3400*/  SHF.R.S32.HI R5, RZ, 0x1f, R3 ;  /* 0x0000001fff057819 */ /* 0x000fe40000011403 */
[----:B------:R-:W-:Y:S02]  /*3410*/  @!P3 LEA R6, P0, R3, UR14, 0x2 ;  /* 0x0000000e0306bc11 */ /* 0x000fe4000f8010ff */
[----:B------:R-:W-:Y:S02]  /*3420*/  IADD3 R4, P2, R4, UR14, RZ ;  /* 0x0000000e04047c10 */ /* 0x000fe4000ff5e0ff */
[----:B------:R-:W-:Y:S01]  /*3430*/  SHF.L.U64.HI R8, R19, 0x2, R15 ;  /* 0x0000000213087819 */ /* 0x000fe2000001020f */
[----:B------:R-:W-:Y:S01]  /*3440*/  UIMAD UR4, UR20, -0x80, UR17 ;  /* 0xffffff80140478a4 */ /* 0x000fe2000f8e0211 */
[----:B------:R-:W-:-:S02]  /*3450*/  @!P3 LEA.HI.X R7, R3, UR11, R5, 0x2, P0 ;  /* 0x0000000b0307bc11 */ /* 0x000fc400080f1405 */
[----:B------:R-:W-:Y:S01]  /*3460*/  IADD3.X R5, R8, UR11, RZ, P2, !PT ;  /* 0x0000000b08057c10 */ /* 0x000fe200097fe4ff */
[----:B------:R-:W-:Y:S02]  /*3470*/  IMAD.U32 R3, RZ, RZ, UR5 ;  /* 0x00000005ff037e24 */ /* 0x000fe4000f8e00ff */
[----:B------:R1:W5:Y:S04]  /*3480*/  @!P3 LDG.E R246, [R6.64] ;  /* 0x0000000c06f6b981 */ /* 0x000368000c1e1900 */
[----:B------:R2:W5:Y:S01]  /*3490*/  @!P6 LDG.E R247, [R4.64] ;  /* 0x0000000c04f7e981 */ /* 0x000562000c1e1900 */
[----:B------:R-:W-:-:S03]  /*34a0*/  ISETP.GE.AND P6, PT, R2, UR4, PT ;  /* 0x0000000402007c0c */ /* 0x000fc6000bfc6270 */
[----:B------:R2:W5:Y:S04]  /*34b0*/  @!P5 LDG.E R248, [R4.64+0x20] ;  /* 0x0000200c04f8d981 */ /* 0x000568000c1e1900 */
[----:B------:R2:W5:Y:S06]  /*34c0*/  @!P4 LDG.E R245, [R4.64+0x80] ;  /* 0x0000800c04f5c981 */ /* 0x00056c000c1e1900 */
[----:B------:R3:W-:Y:S04]  /*34d0*/  @P6 STS.128 [R0+0xc000], RZ ;  /* 0x00c000ff00006388 */ /* 0x0007e80000000c00 */
[----:B------:R3:W-:Y:S01]  /*34e0*/  @P6 STS.128 [R0+0x10000], RZ ;  /* 0x010000ff00006388 */ /* 0x0007e20000000c00 */
[----:B--2---:R-:W-:-:S05]  /*34f0*/  IMAD.WIDE.U32 R4, R12, c[0x0][0x198], R234 ;  /* 0x000066000c047a25 */ /* 0x004fca00078e00ea */
[----:B-1----:R-:W-:-:S04]  /*3500*/  IADD3 R6, P0, R4, UR22, RZ ;  /* 0x0000001604067c10 */ /* 0x002fc8000ff1e0ff */
[----:B------:R-:W-:Y:S01]  /*3510*/  IADD3.X R7, R5, UR28, R3, P0, !PT ;  /* 0x0000001c05077c10 */ /* 0x000fe200087fe403 */
[----:B------:R-:W-:-:S04]  /*3520*/  IMAD R3, R13, c[0x0][0x1b0], RZ ;  /* 0x00006c000d037a24 */ /* 0x000fc800078e02ff */
[C---:B------:R-:W-:Y:S02]  /*3530*/  IMAD R3, R11.reuse, c[0x0][0x1b4], R3 ;  /* 0x00006d000b037a24 */ /* 0x040fe400078e0203 */
[----:B------:R-:W-:-:S04]  /*3540*/  IMAD.WIDE.U32 R6, R11, c[0x0][0x1b0], R6 ;  /* 0x00006c000b067a25 */ /* 0x000fc800078e0006 */
[----:B------:R-:W-:Y:S01]  /*3550*/  IMAD.IADD R10, R7, 0x1, R3 ;  /* 0x00000001070a7824 */ /* 0x000fe200078e0203 */
[----:B------:R-:W-:Y:S05]  /*3560*/  @P6 BRA `(.L_x_171) ;  /* 0x0000017000006947 */ /* 0x000fea0003800000 */
[----:B---3--:R-:W-:Y:S01]  /*3570*/  ISETP.GE.AND P2, PT, R234, c[0x0][0x220], PT ;  /* 0x00008800ea007a0c */ /* 0x008fe20003f46270 */
        /* <DEDUP_REMOVED lines=22> */
.L_x_171:
[----:B---3--:R-:W-:Y:S05]  /*36e0*/  BSYNC B0 ;  /* 0x0000000000007941 */ /* 0x008fea0003800000 */
.L_x_170:
[----:B------:R-:W-:Y:S01]  /*36f0*/  ISETP.GE.AND P5, PT, R14, UR4, PT ;  /* 0x000000040e007c0c */ /* 0x000fe2000bfa6270 */
[----:B------:R-:W-:-:S12]  /*3700*/  BSSY B0, `(.L_x_172) ;  /* 0x000001d000007945 */ /* 0x000fd80003800000 */
        /* <DEDUP_REMOVED lines=8> */
[----:B-1----:R-:W-:Y:S02]  /*3790*/  IMAD R8, R4, c[0x0][0x198], RZ ;  /* 0x0000660004087a24 */ /* 0x002fe400078e02ff */
[----:B------:R-:W-:-:S04]  /*37a0*/  IMAD.MOV.U32 R4, RZ, RZ, R6 ;  /* 0x000000ffff047224 */ /* 0x000fc800078e0006 */
[C---:B------:R-:W-:Y:S01]  /*37b0*/  IMAD.WIDE.U32 R4, R3.reuse, c[0x0][0x198], R4 ;  /* 0x0000660003047a25 */ /* 0x040fe200078e0004 */
[----:B------:R1:W-:Y:S03]  /*37c0*/  @P2 STS.128 [R0+0xd000], RZ ;  /* 0x00d000ff00002388 */ /* 0x0003e60000000c00 */
[----:B------:R-:W-:Y:S01]  /*37d0*/  IMAD R3, R3, c[0x0][0x19c], R8 ;  /* 0x0000670003037a24 */ /* 0x000fe200078e0208 */
[----:B------:R-:W-:-:S03]  /*37e0*/  @!P2 LEA R8, P3, R4, c[0x0][0x168], 0x1 ;  /* 0x00005a000408aa11 */ /* 0x000fc600078608ff */
        /* <DEDUP_REMOVED lines=14> */
.L_x_173:
[----:B------:R-:W-:Y:S05]  /*38d0*/  BSYNC B0 ;  /* 0x0000000000007941 */ /* 0x000fea0003800000 */
.L_x_172:
[----:B------:R-:W-:Y:S01]  /*38e0*/  IADD3 R3, R2, 0x40, RZ ;  /* 0x0000004002037810 */ /* 0x000fe20007ffe0ff */
[----:B------:R-:W-:Y:S03]  /*38f0*/  BSSY B0, `(.L_x_174) ;  /* 0x000001e000007945 */ /* 0x000fe60003800000 */
[----:B------:R-:W-:-:S13]  /*3900*/  ISETP.GE.AND P4, PT, R3, UR4, PT ;  /* 0x0000000403007c0c */ /* 0x000fda000bf86270 */
        /* <DEDUP_REMOVED lines=28> */
.L_x_175:
[----:B------:R-:W-:Y:S05]  /*3ad0*/  BSYNC B0 ;  /* 0x0000000000007941 */ /* 0x000fea0003800000 */
.L_x_174:
        /* <DEDUP_REMOVED lines=9> */
[----:B------:R-:W-:-:S04]  /*3b70*/  IMAD.X R4, RZ, RZ, R16, P0 ;  /* 0x000000ffff047224 */ /* 0x000fc800000e0610 */
[----:B------:R-:W-:Y:S02]  /*3b80*/  IMAD R4, R4, c[0x0][0x198], RZ ;  /* 0x0000660004047a24 */ /* 0x000fe400078e02ff */
[----:B------:R-:W-:-:S04]  /*3b90*/  IMAD.WIDE.U32 R6, R3, c[0x0][0x198], R6 ;  /* 0x0000660003067a25 */ /* 0x000fc800078e0006 */
[----:B------:R-:W-:Y:S01]  /*3ba0*/  IMAD R3, R3, c[0x0][0x19c], R4 ;  /* 0x0000670003037a24 */ /* 0x000fe200078e0204 */
[----:B------:R-:W-:Y:S01]  /*3bb0*/  @!P2 LEA R4, P0, R6, c[0x0][0x168], 0x1 ;  /* 0x00005a000604aa11 */ /* 0x000fe200078008ff */
[----:B------:R1:W-:Y:S02]  /*3bc0*/  @P2 STS.128 [R0+0xf000], RZ ;  /* 0x00f000ff00002388 */ /* 0x0003e40000000c00 */
[----:B------:R-:W-:-:S05]  /*3bd0*/  IMAD.IADD R3, R7, 0x1, R3 ;  /* 0x0000000107037824 */ /* 0x000fca00078e0203 */
[----:B------:R-:W-:Y:S02]  /*3be0*/  @!P2 LEA.HI.X R5, R6, c[0x0][0x16c], R3, 0x1, P0 ;  /* 0x00005b000605aa11 */ /* 0x000fe400000f0c03 */
[----:B------:R-:W-:-:S03]  /*3bf0*/  ISETP.GE.AND P0, PT, R240, c[0x0][0x220], PT ;  /* 0x00008800f0007a0c */ /* 0x000fc60003f06270 */
[----:B------:R-:W-:Y:S01]  /*3c00*/  @!PT LDS RZ, [RZ] ;  /* 0x00000000fffff984 */ /* 0x000fe20000000800 */
[----:B------:R-:W-:Y:S01]  /*3c10*/  @!PT LDS RZ, [RZ] ;  /* 0x00000000fffff984 */ /* 0x000fe20000000800 */
[----:B------:R-:W-:Y:S01]  /*3c20*/  @!PT LDS RZ, [RZ] ;  /* 0x00000000fffff984 */ /* 0x000fe20000000800 */
[----:B------:R1:W-:Y:S10]  /*3c30*/  @!P2 LDGSTS.E.BYPASS.LTC128B.128 [R0+0xf000], [R4.64] ;  /* 0x0f0000000400afae */ /* 0x0003f4000b901d4c */
        /* <DEDUP_REMOVED lines=8> */
.L_x_177:
[----:B------:R-:W-:Y:S05]  /*3cc0*/  BSYNC B0 ;  /* 0x0000000000007941 */ /* 0x000fea0003800000 */
.L_x_176:
[----:B------:R-:W-:Y:S01]  /*3cd0*/  ULDC.64 UR4, c[0x0][0x1a0] ;  /* 0x0000680000047ab9 */ /* 0x000fe20000000a00 */
[----:B------:R1:W-:Y:S01]  /*3ce0*/  @P6 STS.128 [R0+0x14000], RZ ;  /* 0x014000ff00006388 */ /* 0x0003e20000000c00 */
[----:B------:R-:W-:Y:S01]  /*3cf0*/  UIMAD UR4, UR19, UR4, URZ ;  /* 0x00000004130472a4 */ /* 0x000fe2000f8e023f */
[----:B-1----:R-:W-:Y:S01]  /*3d00*/  IMAD.WIDE.U32 R4, R12, c[0x0][0x1a0], R234 ;  /* 0x000068000c047a25 */ /* 0x002fe200078e00ea */
[----:B------:R-:W-:Y:S01]  /*3d10*/  BSSY B0, `(.L_x_178) ;  /* 0x0000022000007945 */ /* 0x000fe20003800000 */
[----:B------:R1:W-:Y:S01]  /*3d20*/  @P6 STS.128 [R0+0x18000], RZ ;  /* 0x018000ff00006388 */ /* 0x0003e20000000c00 */
[----:B------:R-:W-:Y:S02]  /*3d30*/  UIMAD UR4, UR24, UR5, UR4 ;  /* 0x00000005180472a4 */ /* 0x000fe4000f8e0204 */
[----:B------:R-:W-:-:S04]  /*3d40*/  IADD3 R6, P0, R4, UR23, RZ ;  /* 0x0000001704067c10 */ /* 0x000fc8000ff1e0ff */
[----:B------:R-:W-:-:S04]  /*3d50*/  MOV R3, UR4 ;  /* 0x0000000400037c02 */ /* 0x000fc80008000f00 */
[----:B------:R-:W-:Y:S01]  /*3d60*/  IADD3.X R7, R5, UR27, R3, P0, !PT ;  /* 0x0000001b05077c10 */ /* 0x000fe200087fe403 */
[----:B------:R-:W-:-:S04]  /*3d70*/  IMAD R3, R13, c[0x0][0x1b8], RZ ;  /* 0x00006e000d037a24 */ /* 0x000fc800078e02ff */
[C---:B------:R-:W-:Y:S02]  /*3d80*/  IMAD R3, R11.reuse, c[0x0][0x1bc], R3 ;  /* 0x00006f000b037a24 */ /* 0x040fe400078e0203 */
[----:B------:R-:W-:-:S05]  /*3d90*/  IMAD.WIDE.U32 R6, R11, c[0x0][0x1b8], R6 ;  /* 0x00006e000b067a25 */ /* 0x000fca00078e0006 */
[----:B------:R-:W-:Y:S01]  /*3da0*/  IADD3 R10, R7, R3, RZ ;  /* 0x00000003070a7210 */ /* 0x000fe20007ffe0ff */
        /* <DEDUP_REMOVED lines=24> */
.L_x_179:
[----:B-1----:R-:W-:Y:S05]  /*3f30*/  BSYNC B0 ;  /* 0x0000000000007941 */ /* 0x002fea0003800000 */
.L_x_178:
        /* <DEDUP_REMOVED lines=29> */
.L_x_181:
[----:B------:R-:W-:Y:S05]  /*4110*/  BSYNC B0 ;  /* 0x0000000000007941 */ /* 0x000fea0003800000 */
.L_x_180:
        /* <DEDUP_REMOVED lines=29> */
.L_x_183:
[----:B------:R-:W-:Y:S05]  /*42f0*/  BSYNC B0 ;  /* 0x0000000000007941 */ /* 0x000fea0003800000 */
.L_x_182:
        /* <DEDUP_REMOVED lines=28> */
.L_x_185:
[----:B------:R-:W-:Y:S05]  /*44c0*/  BSYNC B0 ;  /* 0x0000000000007941 */ /* 0x000fea0003800000 */
.L_x_184:
[----:B-1234-:R-:W-:Y:S01]  /*44d0*/  LEA.HI R0, R18, R17, RZ, 0x4 ;  /* 0x0000001112007211 */ /* 0x01efe200078f20ff */
[----:B------:R-:W-:Y:S01]  /*44e0*/  IMAD.U32 R3, RZ, RZ, UR25 ;  /* 0x00000019ff037e24 */ /* 0x000fe2000f8e00ff */
[----:B------:R-:W-:Y:S01]  /*44f0*/  IADD3 R4, R19, 0x1, RZ ;  /* 0x0000000113047810 */ /* 0x000fe20007ffe0ff */
[----:B------:R-:W0:Y:S01]  /*4500*/  LDGDEPBAR ;  /* 0x00000000000079af */ /* 0x000e220000000000 */
[----:B------:R-:W-:Y:S01]  /*4510*/  LOP3.LUT R0, R0, 0xfffffff0, RZ, 0xc0, !PT ;  /* 0xfffffff000007812 */ /* 0x000fe200078ec0ff */
[----:B------:R-:W-:Y:S01]  /*4520*/  IMAD.MOV.U32 R208, RZ, RZ, 0x40 ;  /* 0x00000040ffd07424 */ /* 0x000fe200078e00ff */
[----:B------:R-:W-:Y:S01]  /*4530*/  UIADD3 UR19, UR25, 0x80, UR24 ;  /* 0x0000008019137890 */ /* 0x000fe2000fffe018 */
[----:B------:R-:W-:Y:S01]  /*4540*/  IMAD.SHL.U32 R218, R220, 0x2, RZ ;  /* 0x00000002dcda7824 */ /* 0x000fe200078e00ff */
[----:B------:R-:W-:Y:S01]  /*4550*/  CS2R R158, SRZ ;  /* 0x00000000009e7805 */ /* 0x000fe2000001ff00 */
[----:B------:R-:W-:Y:S01]  /*4560*/  IMAD.IADD R0, R17, 0x1, -R0 ;  /* 0x0000000111007824 */ /* 0x000fe200078e0a00 */
[----:B------:R-:W-:Y:S01]  /*4570*/  CS2R R156, SRZ ;  /* 0x00000000009c7805 */ /* 0x000fe2000001ff00 */
[----:B------:R-:W-:Y:S01]  /*4580*/  IMAD.MOV.U32 R228, RZ, RZ, R221 ;  /* 0x000000ffffe47224 */ /* 0x000fe200078e00dd */
[----:B------:R-:W-:Y:S01]  /*4590*/  CS2R R162, SRZ ;  /* 0x0000000000a27805 */ /* 0x000fe2000001ff00 */
[----:B------:R-:W-:Y:S01]  /*45a0*/  CS2R R160, SRZ ;  /* 0x0000000000a07805 */ /* 0x000fe2000001ff00 */
[----:B------:R-:W-:Y:S01]  /*45b0*/  SHF.R.S32.HI R2, RZ, 0x1f, R0 ;  /* 0x0000001fff027819 */ /* 0x000fe20000011400 */
[----:B------:R-:W-:Y:S01]  /*45c0*/  CS2R R154, SRZ ;  /* 0x00000000009a7805 */ /* 0x000fe2000001ff00 */
[----:B------:R-:W-:Y:S01]  /*45d0*/  CS2R R152, SRZ ;  /* 0x0000000000987805 */ /* 0x000fe2000001ff00 */
[----:B------:R-:W-:Y:S01]  /*45e0*/  CS2R R150, SRZ ;  /* 0x0000000000967805 */ /* 0x000fe2000001ff00 */
[----:B------:R-:W-:Y:S01]  /*45f0*/  LEA.HI R2, R2, R0, RZ, 0x3 ;  /* 0x0000000002027211 */ /* 0x000fe200078f18ff */
[----:B------:R-:W-:Y:S01]  /*4600*/  CS2R R148, SRZ ;  /* 0x0000000000947805 */ /* 0x000fe2000001ff00 */
[----:B------:R-:W-:Y:S01]  /*4610*/  CS2R R142, SRZ ;  /* 0x00000000008e7805 */ /* 0x000fe2000001ff00 */
[----:B------:R-:W-:Y:S01]  /*4620*/  CS2R R140, SRZ ;  /* 0x00000000008c7805 */ /* 0x000fe2000001ff00 */
[----:B------:R-:W-:Y:S01]  /*4630*/  LOP3.LUT R2, R2, 0xfffffff8, RZ, 0xc0, !PT ;  /* 0xfffffff802027812 */ /* 0x000fe200078ec0ff */
[----:B------:R-:W-:Y:S01]  /*4640*/  CS2R R146, SRZ ;  /* 0x0000000000927805 */ /* 0x000fe2000001ff00 */
[----:B------:R-:W-:Y:S01]  /*4650*/  CS2R R144, SRZ ;  /* 0x0000000000907805 */ /* 0x000fe2000001ff00 */
[----:B------:R-:W-:Y:S01]  /*4660*/  CS2R R138, SRZ ;  /* 0x00000000008a7805 */ /* 0x000fe2000001ff00 */
[----:B------:R-:W-:Y:S01]  /*4670*/  CS2R R136, SRZ ;  /* 0x0000000000887805 */ /* 0x000fe2000001ff00 */
[----:B------:R-:W-:Y:S01]  /*4680*/  IMAD.IADD R0, R0, 0x1, -R2 ;  /* 0x0000000100007824 */ /* 0x000fe200078e0a02 */
[----:B------:R-:W-:Y:S01]  /*4690*/  IADD3 R2, R4, UR17, -R3 ;  /* 0x0000001104027c10 */ /* 0x000fe2000fffe803 */
[----:B------:R-:W-:Y:S01]  /*46a0*/  IMAD.MOV.U32 R3, RZ, RZ, 0x40 ;  /* 0x00000040ff037424 */ /* 0x000fe200078e00ff */
[----:B------:R-:W-:Y:S01]  /*46b0*/  CS2R R134, SRZ ;  /* 0x0000000000867805 */ /* 0x000fe2000001ff00 */
[----:B------:R-:W-:Y:S01]  /*46c0*/  CS2R R132, SRZ ;  /* 0x0000000000847805 */ /* 0x000fe2000001ff00 */
[C---:B------:R-:W-:Y:S01]  /*46d0*/  LOP3.LUT P2, RZ, R0.reuse, 0x4, RZ, 0xc0, !PT ;  /* 0x0000000400ff7812 */ /* 0x040fe2000784c0ff */
[----:B------:R1:W-:Y:S01]  /*46e0*/  STL [R1+0x4], R2 ;  /* 0x0000040201007387 */ /* 0x0003e20000100800 */
[----:B------:R-:W-:Y:S01]  /*46f0*/  LOP3.LUT P0, RZ, R0, 0x2, RZ, 0xc0, !PT ;  /* 0x0000000200ff7812 */ /* 0x000fe2000780c0ff */
[----:B------:R-:W-:Y:S01]  /*4700*/  CS2R R126, SRZ ;  /* 0x00000000007e7805 */ /* 0x000fe2000001ff00 */
[----:B------:R-:W-:Y:S01]  /*4710*/  IADD3 R0, R217, 0x2000, RZ ;  /* 0x00002000d9007810 */ /* 0x000fe20007ffe0ff */
[----:B------:R-:W-:Y:S01]  /*4720*/  CS2R R124, SRZ ;  /* 0x00000000007c7805 */ /* 0x000fe2000001ff00 */
[----:B------:R-:W-:Y:S01]  /*4730*/  SEL R219, R219, 0xffffffe0, !P0 ;  /* 0xffffffe0dbdb7807 */ /* 0x000fe20004000000 */
[----:B------:R-:W-:Y:S01]  /*4740*/  CS2R R130, SRZ ;  /* 0x0000000000827805 */ /* 0x000fe2000001ff00 */
[----:B------:R-:W-:Y:S01]  /*4750*/  SEL R0, R0, R217, !P1 ;  /* 0x000000d900007207 */ /* 0x000fe20004800000 */
[----:B------:R-:W-:Y:S01]  /*4760*/  CS2R R128, SRZ ;  /* 0x0000000000807805 */ /* 0x000fe2000001ff00 */
[----:B------:R-:W-:Y:S01]  /*4770*/  CS2R R122, SRZ ;  /* 0x00000000007a7805 */ /* 0x000fe2000001ff00 */
[----:B------:R-:W-:Y:S01]  /*4780*/  CS2R R120, SRZ ;  /* 0x0000000000787805 */ /* 0x000fe2000001ff00 */
[----:B------:R-:W-:Y:S01]  /*4790*/  CS2R R118, SRZ ;  /* 0x0000000000767805 */ /* 0x000fe2000001ff00 */
[----:B------:R-:W-:Y:S01]  /*47a0*/  IMAD.SHL.U32 R207, R0, 0x2, RZ ;  /* 0x0000000200cf7824 */ /* 0x000fe200078e00ff */
[----:B------:R-:W-:Y:S01]  /*47b0*/  IADD3 R0, R19, -0x40, RZ ;  /* 0xffffffc013007810 */ /* 0x000fe20007ffe0ff */
        /* <DEDUP_REMOVED lines=11> */
[----:B-1----:R-:W-:Y:S01]  /*4870*/  IADD3 R2, R220, 0x2000, RZ ;  /* 0x00002000dc027810 */ /* 0x002fe20007ffe0ff */
[----:B------:R-:W-:Y:S01]  /*4880*/  CS2R R98, SRZ ;  /* 0x0000000000627805 */ /* 0x000fe2000001ff00 */
[----:B------:R-:W-:Y:S01]  /*4890*/  CS2R R96, SRZ ;  /* 0x0000000000607805 */ /* 0x000fe2000001ff00 */
[----:B------:R-:W-:Y:S01]  /*48a0*/  CS2R R90, SRZ ;  /* 0x00000000005a7805 */ /* 0x000fe2000001ff00 */
[----:B------:R-:W-:Y:S01]  /*48b0*/  SEL R2, R2, R220, !P1 ;  /* 0x000000dc02027207 */ /* 0x000fe20004800000 */
[----:B------:R-:W-:Y:S01]  /*48c0*/  CS2R R88, SRZ ;  /* 0x0000000000587805 */ /* 0x000fe2000001ff00 */
[----:B------:R-:W-:Y:S01]  /*48d0*/  CS2R R86, SRZ ;  /* 0x0000000000567805 */ /* 0x000fe2000001ff00 */
[----:B------:R-:W-:Y:S01]  /*48e0*/  CS2R R84, SRZ ;  /* 0x0000000000547805 */ /* 0x000fe2000001ff00 */
[----:B------:R-:W-:Y:S01]  /*48f0*/  CS2R R78, SRZ ;  /* 0x00000000004e7805 */ /* 0x000fe2000001ff00 */
[----:B------:R-:W-:Y:S01]  /*4900*/  IMAD.SHL.U32 R210, R2, 0x2, RZ ;  /* 0x0000000202d27824 */ /* 0x000fe200078e00ff */
[----:B------:R-:W-:Y:S01]  /*4910*/  SEL R2, R3, 0xffffffc0, !P2 ;  /* 0xffffffc003027807 */ /* 0x000fe20005000000 */
[----:B------:R-:W-:Y:S01]  /*4920*/  CS2R R76, SRZ ;  /* 0x00000000004c7805 */ /* 0x000fe2000001ff00 */
[----:B------:R-:W-:Y:S01]  /*4930*/  CS2R R82, SRZ ;  /* 0x0000000000527805 */ /* 0x000fe2000001ff00 */
[----:B------:R-:W-:Y:S01]  /*4940*/  CS2R R80, SRZ ;  /* 0x0000000000507805 */ /* 0x000fe2000001ff00 */
[----:B------:R-:W-:Y:S01]  /*4950*/  CS2R R74, SRZ ;  /* 0x00000000004a7805 */ /* 0x000fe2000001ff00 */
[----:B------:R1:W-:Y:S01]  /*4960*/  STL [R1], R2 ;  /* 0x0000000201007387 */ /* 0x0003e20000100800 */
        /* <DEDUP_REMOVED lines=19> */
[----:B------:R-:W-:Y:S01]  /*4aa0*/  SEL R208, R208, 0xffffffc0, !P2 ;  /* 0xffffffc0d0d07807 */ /* 0x000fe20005000000 */
[C---:B------:R-:W-:Y:S01]  /*4ab0*/  IMAD.SHL.U32 R251, R19.reuse, 0x4, RZ ;  /* 0x0000000413fb7824 */ /* 0x040fe200078e00ff */
[----:B------:R-:W-:Y:S01]  /*4ac0*/  SHF.L.U64.HI R252, R19, 0x2, R15 ;  /* 0x0000000213fc7819 */ /* 0x000fe2000001020f */
[C---:B------:R-:W-:Y:S01]  /*4ad0*/  IMAD.SHL.U32 R216, R220.reuse, 0x2, RZ ;  /* 0x00000002dcd87824 */ /* 0x040fe200078e00ff */
[----:B------:R-:W-:Y:S01]  /*4ae0*/  UIADD3 UR19, UR19, -UR17, URZ ;  /* 0x8000001113137290 */ /* 0x000fe2000fffe03f */
[----:B------:R-:W-:-:S02]  /*4af0*/  IMAD.SHL.U32 R215, R220, 0x2, RZ ;  /* 0x00000002dcd77824 */ /* 0x000fc400078e00ff */
[----:B------:R-:W-:Y:S02]  /*4b00*/  IMAD.SHL.U32 R250, R0, 0x4, RZ ;  /* 0x0000000400fa7824 */ /* 0x000fe400078e00ff */
[----:B-1----:R-:W-:Y:S02]  /*4b10*/  IMAD.IADD R209, R219, 0x1, R218 ;  /* 0x00000001dbd17824 */ /* 0x002fe400078e02da */
.L_x_188:
[----:B------:R-:W0:Y:S01]  /*4b20*/  LDGDEPBAR ;  /* 0x00000000000079af */ /* 0x000e220000000000 */
[C---:B------:R-:W-:Y:S01]  /*4b30*/  IMAD.IADD R0, R210.reuse, 0x1, R219 ;  /* 0x00000001d2007824 */ /* 0x040fe200078e02db */
[----:B------:R-:W-:Y:S01]  /*4b40*/  USHF.L.U32 UR5, UR10, 0x6, URZ ;  /* 0x000000060a057899 */ /* 0x000fe2000800063f */
[--C-:B------:R-:W-:Y:S01]  /*4b50*/  IMAD.IADD R3, R210, 0x1, R208.reuse ;  /* 0x00000001d2037824 */ /* 0x100fe200078e02d0 */
[----:B------:R-:W-:Y:S01]  /*4b60*/  USHF.L.U32 UR4, UR20, 0x7, URZ ;  /* 0x0000000714047899 */ /* 0x000fe2000800063f */
[----:B------:R-:W-:Y:S01]  /*4b70*/  IMAD.IADD R2, R0, 0x1, R208 ;  /* 0x0000000100027824 */ /* 0x000fe200078e02d0 */
[----:B------:R-:W-:Y:S01]  /*4b80*/  UISETP.GE.AND UP0, UPT, UR5, UR19, UPT ;  /* 0x000000130500728c */ /* 0x000fe2000bf06270 */
[----:B-----5:R-:W-:Y:S01]  /*4b90*/  FSETP.NEU.FTZ.AND P1, PT, R247, -INF , PT ;  /* 0xff800000f700780b */ /* 0x020fe20003f3d000 */
[----:B------:R-:W2:Y:S01]  /*4ba0*/  LDL R229, [R1+0x4] ;  /* 0x0000040001e57983 */ /* 0x000ea20000100800 */
[----:B------:R-:W-:Y:S02]  /*4bb0*/  UIADD3 UR4, UR4, 0x80, URZ ;  /* 0x0000008004047890 */ /* 0x000fe4000fffe03f */
[----:B------:R-:W-:Y:S01]  /*4bc0*/  UISETP.GT.AND UP3, UPT, UR10, UR18, UPT ;  /* 0x000000120a00728c */ /* 0x000fe2000bf64270 */
[----:B------:R-:W3:Y:S01]  /*4bd0*/  LDL R204, [R1+0x14] ;  /* 0x0000140001cc7983 */ /* 0x000ee20000100800 */
[----:B------:R-:W-:Y:S03]  /*4be0*/  UISETP.LT.AND UP0, UPT, UR4, UR17, UP0 ;  /* 0x000000110400728c */ /* 0x000fe60008701270 */
[----:B------:R-:W-:Y:S03]  /*4bf0*/  ULDC UR4, c[0x0][0x1c0] ;  /* 0x0000700000047ab9 */ /* 0x000fe60000000800 */
[----:B------:R-:W-:Y:S01]  /*4c00*/  PLOP3.LUT P0, PT, PT, PT, UP0, 0x80, 0x0 ;  /* 0x000000000000781c */ /* 0x000fe20003f0f008 */
[----:B------:R-:W-:Y:S04]  /*4c10*/  DEPBAR.LE SB0, 0x0 ;  /* 0x000080000000791a */ /* 0x000fe80000000000 */
[----:B------:R-:W-:Y:S08]  /*4c20*/  BAR.SYNC.DEFER_BLOCKING 0x0 ;  /* 0x0000000000007b1d */ /* 0x000ff00000010000 */
[----:B------:R-:W-:Y:S08]  /*4c30*/  LDSM.16.M88.4 R32, [R210] ;  /* 0x00000000d220783b */ /* 0x000ff00000000200 */
[----:B------:R-:W1:Y:S08]  /*4c40*/  LDSM.16.M88.4 R16, [R211+0xc000] ;  /* 0x00c00000d310783b */ /* 0x000e700000000200 */
[----:B------:R-:W4:Y:S08]  /*4c50*/  LDSM.16.M88.4 R28, [R210+0x1000] ;  /* 0x00100000d21c783b */ /* 0x000f300000000200 */
[----:B------:R-:W4:Y:S08]  /*4c60*/  LDSM.16.M88.4 R164, [R211+0xc800] ;  /* 0x00c80000d3a4783b */ /* 0x000f300000000200 */
[----:B------:R-:W-:Y:S08]  /*4c70*/  LDSM.16.M88.4 R168, [R0] ;  /* 0x0000000000a8783b */ /* 0x000ff00000000200 */
[----:B------:R-:W4:Y:S01]  /*4c80*/  LDSM.16.M88.4 R172, [R212+0xc000] ;  /* 0x00c00000d4ac783b */ /* 0x000f220000000200 */
[-C--:B-1----:R-:W-:Y:S07]  /*4c90*/  HMMA.16816.F32.BF16 R4, R32, R16.reuse, RZ ;  /* 0x000000102004723c */ /* 0x082fee00000418ff */
[----:B------:R-:W1:Y:S01]  /*4ca0*/  LDSM.16.M88.4 R176, [R0+0x1000] ;  /* 0x0010000000b0783b */ /* 0x000e620000000200 */
[C---:B----4-:R-:W-:Y:S07]  /*4cb0*/  HMMA.16816.F32.BF16 R8, R28.reuse, R16, RZ ;  /* 0x000000101c08723c */ /* 0x050fee00000418ff */
[----:B------:R-:W4:Y:S01]  /*4cc0*/  LDSM.16.M88.4 R180, [R212+0xc800] ;  /* 0x00c80000d4b4783b */ /* 0x000f220000000200 */
[-C--:B------:R-:W-:Y:S07]  /*4cd0*/  HMMA.16816.F32.BF16 R12, R28, R18.reuse, RZ ;  /* 0x000000121c0c723c */ /* 0x080fee00000418ff */
[----:B------:R-:W-:Y:S01]  /*4ce0*/  LDSM.16.M88.4 R184, [R3] ;  /* 0x0000000003b8783b */ /* 0x000fe20000000200 */
[C---:B------:R-:W-:Y:S07]  /*4cf0*/  HMMA.16816.F32.BF16 R16, R32.reuse, R18, RZ ;  /* 0x000000122010723c */ /* 0x040fee00000418ff */
[----:B------:R-:W1:Y:S01]  /*4d00*/  LDSM.16.M88.4 R188, [R214+0xc000] ;  /* 0x00c00000d6bc783b */ /* 0x000e620000000200 */
[-C--:B------:R-:W-:Y:S07]  /*4d10*/  HMMA.16816.F32.BF16 R20, R32, R164.reuse, RZ ;  /* 0x000000a42014723c */ /* 0x080fee00000418ff */
[----:B------:R-:W4:Y:S01]  /*4d20*/  LDSM.16.M88.4 R192, [R3+0x1000] ;  /* 0x0010000003c0783b */ /* 0x000f220000000200 */
[C---:B------:R-:W-:Y:S07]  /*4d30*/  HMMA.16816.F32.BF16 R24, R28.reuse, R164, RZ ;  /* 0x000000a41c18723c */ /* 0x040fee00000418ff */
[----:B------:R-:W-:Y:S01]  /*4d40*/  LDSM.16.M88.4 R196, [R2+0x1000] ;  /* 0x0010000002c4783b */ /* 0x000fe20000000200 */
[-C--:B------:R-:W-:Y:S07]  /*4d50*/  HMMA.16816.F32.BF16 R28, R28, R166.reuse, RZ ;  /* 0x000000a61c1c723c */ /* 0x080fee00000418ff */
[----:B------:R-:W-:Y:S01]  /*4d60*/  LDSM.16.M88.4 R200, [R213+0xc800] ;  /* 0x00c80000d5c8783b */ /* 0x000fe20000000200 */
[----:B------:R-:W-:Y:S07]  /*4d70*/  HMMA.16816.F32.BF16 R32, R32, R166, RZ ;  /* 0x000000a62020723c */ /* 0x000fee00000418ff */
[----:B------:R-:W4:Y:S01]  /*4d80*/  LDSM.16.M88.4 R164, [R214+0xc800] ;  /* 0x00c80000d6a4783b */ /* 0x000f220000000200 */
[-C--:B------:R-:W-:Y:S08]  /*4d90*/  HMMA.16816.F32.BF16 R4, R168, R172.reuse, R4 ;  /* 0x000000aca804723c */ /* 0x080ff00000041804 */
[C---:B-1----:R-:W-:Y:S08]  /*4da0*/  HMMA.16816.F32.BF16 R8, R176.reuse, R172, R8 ;  /* 0x000000acb008723c */ /* 0x042ff00000041808 */
[-C--:B------:R-:W-:Y:S08]  /*4db0*/  HMMA.16816.F32.BF16 R12, R176, R174.reuse, R12 ;  /* 0x000000aeb00c723c */ /* 0x080ff0000004180c */
[C---:B------:R-:W-:Y:S01]  /*4dc0*/  HMMA.16816.F32.BF16 R16, R168.reuse, R174, R16 ;  /* 0x000000aea810723c */ /* 0x040fe20000041810 */
[----:B------:R-:W-:Y:S07]  /*4dd0*/  LDSM.16.M88.4 R172, [R2] ;  /* 0x0000000002ac783b */ /* 0x000fee0000000200 */
[-C--:B----4-:R-:W-:Y:S08]  /*4de0*/  HMMA.16816.F32.BF16 R20, R168, R180.reuse, R20 ;  /* 0x000000b4a814723c */ /* 0x090ff00000041814 */
[C---:B------:R-:W-:Y:S08]  /*4df0*/  HMMA.16816.F32.BF16 R24, R176.reuse, R180, R24 ;  /* 0x000000b4b018723c */ /* 0x040ff00000041818 */
[-C--:B------:R-:W-:Y:S01]  /*4e00*/  HMMA.16816.F32.BF16 R28, R176, R182.reuse, R28 ;  /* 0x000000b6b01c723c */ /* 0x080fe2000004181c */
[----:B------:R-:W1:Y:S07]  /*4e10*/  LDSM.16.M88.4 R176, [R213+0xc000] ;  /* 0x00c00000d5b0783b */ /* 0x000e6e0000000200 */
[----:B------:R-:W-:Y:S01]  /*4e20*/  HMMA.16816.F32.BF16 R32, R168, R182, R32 ;  /* 0x000000b6a820723c */ /* 0x000fe20000041820 */
[----:B------:R-:W-:Y:S07]  /*4e30*/  LDSM.16.M88.4 R168, [R210+0x2000] ;  /* 0x00200000d2a8783b */ /* 0x000fee0000000200 */
[-C--:B------:R-:W-:Y:S01]  /*4e40*/  HMMA.16816.F32.BF16 R4, R184, R188.reuse, R4 ;  /* 0x000000bcb804723c */ /* 0x080fe20000041804 */
[----:B------:R-:W4:Y:S07]  /*4e50*/  LDSM.16.M88.4 R180, [R211+0x10000] ;  /* 0x01000000d3b4783b */ /* 0x000f2e0000000200 */
[C---:B------:R-:W-:Y:S08]  /*4e60*/  HMMA.16816.F32.BF16 R8, R192.reuse, R188, R8 ;  /* 0x000000bcc008723c */ /* 0x040ff00000041808 */
[-C--:B------:R-:W-:Y:S08]  /*4e70*/  HMMA.16816.F32.BF16 R12, R192, R190.reuse, R12 ;  /* 0x000000bec00c723c */ /* 0x080ff0000004180c */
[C---:B------:R-:W-:Y:S01]  /*4e80*/  HMMA.16816.F32.BF16 R16, R184.reuse, R190, R16 ;  /* 0x000000beb810723c */ /* 0x040fe20000041810 */
[----:B------:R-:W2:Y:S07]  /*4e90*/  LDSM.16.M88.4 R188, [R210+0x3000] ;  /* 0x00300000d2bc783b */ /* 0x000eae0000000200 */
[-C--:B------:R-:W-:Y:S08]  /*4ea0*/  HMMA.16816.F32.BF16 R20, R184, R164.reuse, R20 ;  /* 0x000000a4b814723c */ /* 0x080ff00000041814 */
[C---:B------:R-:W-:Y:S08]  /*4eb0*/  HMMA.16816.F32.BF16 R24, R192.reuse, R164, R24 ;  /* 0x000000a4c018723c */ /* 0x040ff00000041818 */
[-C--:B------:R-:W-:Y:S01]  /*4ec0*/  HMMA.16816.F32.BF16 R28, R192, R166.reuse, R28 ;  /* 0x000000a6c01c723c */ /* 0x080fe2000004181c */
[----:B------:R-:W2:Y:S07]  /*4ed0*/  LDSM.16.M88.4 R192, [R211+0x10800] ;  /* 0x01080000d3c0783b */ /* 0x000eae0000000200 */
[----:B------:R-:W-:Y:S01]  /*4ee0*/  HMMA.16816.F32.BF16 R32, R184, R166, R32 ;  /* 0x000000a6b820723c */ /* 0x000fe20000041820 */
[----:B------:R-:W-:Y:S07]  /*4ef0*/  LDSM.16.M88.4 R164, [R0+0x2000] ;  /* 0x0020000000a4783b */ /* 0x000fee0000000200 */
[-C--:B-1----:R-:W-:Y:S01]  /*4f00*/  HMMA.16816.F32.BF16 R4, R172, R176.reuse, R4 ;  /* 0x000000b0ac04723c */ /* 0x082fe20000041804 */
[----:B------:R1:W-:Y:S07]  /*4f10*/  LDSM.16.M88.4 R184, [R0+0x3000] ;  /* 0x0030000000b8783b */ /* 0x0003ee0000000200 */
[C---:B------:R-:W-:Y:S08]  /*4f20*/  HMMA.16816.F32.BF16 R8, R196.reuse, R176, R8 ;  /* 0x000000b0c408723c */ /* 0x040ff00000041808 */
[-C--:B------:R-:W-:Y:S08]  /*4f30*/  HMMA.16816.F32.BF16 R12, R196, R178.reuse, R12 ;  /* 0x000000b2c40c723c */ /* 0x080ff0000004180c */
[C---:B------:R-:W-:Y:S01]  /*4f40*/  HMMA.16816.F32.BF16 R16, R172.reuse, R178, R16 ;  /* 0x000000b2ac10723c */ /* 0x040fe20000041810 */
[----:B------:R-:W2:Y:S03]  /*4f50*/  LDSM.16.M88.4 R176, [R212+0x10000] ;  /* 0x01000000d4b0783b */ /* 0x000ea60000000200 */
[----:B-1----:R-:W-:Y:S04]  /*4f60*/  IMAD.U32 R0, RZ, RZ, UR20 ;  /* 0x00000014ff007e24 */ /* 0x002fe8000f8e00ff */
[-C--:B------:R-:W-:Y:S04]  /*4f70*/  HMMA.16816.F32.BF16 R20, R172, R200.reuse, R20 ;  /* 0x000000c8ac14723c */ /* 0x080fe80000041814 */
[----:B---3--:R-:W-:Y:S02]  /*4f80*/  @!P0 IMAD R0, R0, 0x80, R204 ;  /* 0x0000008000008824 */ /* 0x008fe400078e02cc */
[----:B------:R-:W-:Y:S02]  /*4f90*/  IMAD.IADD R204, R208, 0x1, R218 ;  /* 0x00000001d0cc7824 */ /* 0x000fe400078e02da */
[C---:B------:R-:W-:Y:S08]  /*4fa0*/  HMMA.16816.F32.BF16 R24, R196.reuse, R200, R24 ;  /* 0x000000c8c418723c */ /* 0x040ff00000041818 */
[-C--:B------:R-:W-:Y:S01]  /*4fb0*/  HMMA.16816.F32.BF16 R28, R196, R202.reuse, R28 ;  /* 0x000000cac41c723c */ /* 0x080fe2000004181c */
[----:B------:R-:W1:Y:S07]  /*4fc0*/  LDSM.16.M88.4 R196, [R212+0x10800] ;  /* 0x01080000d4c4783b */ /* 0x000e6e0000000200 */
[----:B------:R-:W-:Y:S01]  /*4fd0*/  HMMA.16816.F32.BF16 R32, R172, R202, R32 ;  /* 0x000000caac20723c */ /* 0x000fe20000041820 */
[----:B------:R-:W-:Y:S07]  /*4fe0*/  LDSM.16.M88.4 R172, [R3+0x2000] ;  /* 0x0020000003ac783b */ /* 0x000fee0000000200 */
[-C--:B----4-:R-:W-:Y:S01]  /*4ff0*/  HMMA.16816.F32.BF16 R4, R168, R180.reuse, R4 ;  /* 0x000000b4a804723c */ /* 0x090fe20000041804 */
[----:B------:R-:W-:Y:S07]  /*5000*/  LDSM.16.M88.4 R200, [R214+0x10800] ;  /* 0x01080000d6c8783b */ /* 0x000fee0000000200 */
[C---:B--2---:R-:W-:Y:S08]  /*5010*/  HMMA.16816.F32.BF16 R8, R188.reuse, R180, R8 ;  /* 0x000000b4bc08723c */ /* 0x044ff00000041808 */
[-C--:B------:R-:W-:Y:S08]  /*5020*/  HMMA.16816.F32.BF16 R12, R188, R182.reuse, R12 ;  /* 0x000000b6bc0c723c */ /* 0x080ff0000004180c */
[C---:B------:R-:W-:Y:S01]  /*5030*/  HMMA.16816.F32.BF16 R16, R168.reuse, R182, R16 ;  /* 0x000000b6a810723c */ /* 0x040fe20000041810 */
[----:B------:R-:W2:Y:S07]  /*5040*/  LDSM.16.M88.4 R180, [R214+0x10000] ;  /* 0x01000000d6b4783b */ /* 0x000eae0000000200 */
[-C--:B------:R-:W-:Y:S08]  /*5050*/  HMMA.16816.F32.BF16 R20, R168, R192.reuse, R20 ;  /* 0x000000c0a814723c */ /* 0x080ff00000041814 */
[C---:B------:R-:W-:Y:S08]  /*5060*/  HMMA.16816.F32.BF16 R24, R188.reuse, R192, R24 ;  /* 0x000000c0bc18723c */ /* 0x040ff00000041818 */
[-C--:B------:R-:W-:Y:S01]  /*5070*/  HMMA.16816.F32.BF16 R28, R188, R194.reuse, R28 ;  /* 0x000000c2bc1c723c */ /* 0x080fe2000004181c */
[----:B------:R-:W3:Y:S07]  /*5080*/  LDSM.16.M88.4 R188, [R3+0x3000] ;  /* 0x0030000003bc783b */ /* 0x000eee0000000200 */
[----:B------:R-:W-:Y:S01]  /*5090*/  HMMA.16816.F32.BF16 R32, R168, R194, R32 ;  /* 0x000000c2a820723c */ /* 0x000fe20000041820 */
[----:B------:R-:W-:Y:S07]  /*50a0*/  LDSM.16.M88.4 R168, [R2+0x2000] ;  /* 0x0020000002a8783b */ /* 0x000fee0000000200 */
[-C--:B------:R-:W-:Y:S08]  /*50b0*/  HMMA.16816.F32.BF16 R4, R164, R176.reuse, R4 ;  /* 0x000000b0a404723c */ /* 0x080ff00000041804 */
[C---:B------:R-:W-:Y:S08]  /*50c0*/  HMMA.16816.F32.BF16 R8, R184.reuse, R176, R8 ;  /* 0x000000b0b808723c */ /* 0x040ff00000041808 */
[-C--:B------:R-:W-:Y:S08]  /*50d0*/  HMMA.16816.F32.BF16 R12, R184, R178.reuse, R12 ;  /* 0x000000b2b80c723c */ /* 0x080ff0000004180c */
[C---:B------:R-:W-:Y:S01]  /*50e0*/  HMMA.16816.F32.BF16 R16, R164.reuse, R178, R16 ;  /* 0x000000b2a410723c */ /* 0x040fe20000041810 */
[----:B------:R-:W4:Y:S07]  /*50f0*/  LDSM.16.M88.4 R176, [R213+0x10000] ;  /* 0x01000000d5b0783b */ /* 0x000f2e0000000200 */
[-C--:B-1----:R-:W-:Y:S08]  /*5100*/  HMMA.16816.F32.BF16 R20, R164, R196.reuse, R20 ;  /* 0x000000c4a414723c */ /* 0x082ff00000041814 */
[C---:B------:R-:W-:Y:S08]  /*5110*/  HMMA.16816.F32.BF16 R24, R184.reuse, R196, R24 ;  /* 0x000000c4b818723c */ /* 0x040ff00000041818 */
[-C--:B------:R-:W-:Y:S08]  /*5120*/  HMMA.16816.F32.BF16 R28, R184, R198.reuse, R28 ;  /* 0x000000c6b81c723c */ /* 0x080ff0000004181c */
[----:B------:R-:W-:Y:S01]  /*5130*/  HMMA.16816.F32.BF16 R32, R164, R198, R32 ;  /* 0x000000c6a420723c */ /* 0x000fe20000041820 */
[----:B------:R1:W4:Y:S07]  /*5140*/  LDSM.16.M88.4 R164, [R2+0x3000] ;  /* 0x0030000002a4783b */ /* 0x00032e0000000200 */
[-C--:B--2---:R-:W-:Y:S08]  /*5150*/  HMMA.16816.F32.BF16 R4, R172, R180.reuse, R4 ;  /* 0x000000b4ac04723c */ /* 0x084ff00000041804 */
[C---:B---3--:R-:W-:Y:S07]  /*5160*/  HMMA.16816.F32.BF16 R8, R188.reuse, R180, R8 ;  /* 0x000000b4bc08723c */ /* 0x048fee0000041808 */
[----:B------:R-:W-:Y:S01]  /*5170*/  @!P0 IADD3 R181, R0, 0x1, RZ ;  /* 0x0000000100b58810 */ /* 0x000fe20007ffe0ff */
[-C--:B------:R-:W-:Y:S04]  /*5180*/  HMMA.16816.F32.BF16 R12, R188, R182.reuse, R12 ;  /* 0x000000b6bc0c723c */ /* 0x080fe8000004180c */
[----:B-1----:R-:W-:Y:S01]  /*5190*/  @!P0 IADD3 R2, R229, UR5, RZ ;  /* 0x00000005e5028c10 */ /* 0x002fe2000fffe0ff */
[----:B------:R-:W-:Y:S02]  /*51a0*/  ULDC UR5, c[0x0][0x22c] ;  /* 0x00008b0000057ab9 */ /* 0x000fe40000000800 */
[----:B------:R-:W-:Y:S01]  /*51b0*/  UIMAD UR4, UR5, UR4, URZ ;  /* 0x00000004050472a4 */ /* 0x000fe2000f8e023f */
[C---:B------:R-:W-:Y:S03]  /*51c0*/  HMMA.16816.F32.BF16 R16, R172.reuse, R182, R16 ;  /* 0x000000b6ac10723c */ /* 0x040fe60000041810 */
[----:B------:R-:W-:Y:S01]  /*51d0*/  ULEA UR5, -UR4, URZ, 0x6 ;  /* 0x0000003f04057291 */ /* 0x000fe2000f8e313f */
[C---:B------:R-:W-:Y:S02]  /*51e0*/  @!P0 IMNMX R180, R2.reuse, UR17, PT ;  /* 0x0000001102b48c17 */ /* 0x040fe4000b800200 */
[----:B------:R-:W-:Y:S02]  /*51f0*/  @!P0 IADD3 R3, R2, 0x20, RZ ;  /* 0x0000002002038810 */ /* 0x000fe40007ffe0ff */
[-C--:B------:R-:W-:Y:S03]  /*5200*/  HMMA.16816.F32.BF16 R20, R172, R200.reuse, R20 ;  /* 0x000000c8ac14723c */ /* 0x080fe60000041814 */
[-C--:B------:R-:W-:Y:S02]  /*5210*/  @!P0 ISETP.GE.AND P2, PT, R0, R180.reuse, PT ;  /* 0x000000b40000820c */ /* 0x080fe40003f46270 */
[----:B------:R-:W-:Y:S03]  /*5220*/  @!P0 IMNMX R3, R3, UR17, PT ;  /* 0x0000001103038c17 */ /* 0x000fe6000b800200 */
[C---:B------:R-:W-:Y:S08]  /*5230*/  HMMA.16816.F32.BF16 R24, R188.reuse, R200, R24 ;  /* 0x000000c8bc18723c */ /* 0x040ff00000041818 */
[-C--:B------:R-:W-:Y:S08]  /*5240*/  HMMA.16816.F32.BF16 R28, R188, R202.reuse, R28 ;  /* 0x000000cabc1c723c */ /* 0x080ff0000004181c */
[----:B------:R-:W-:Y:S07]  /*5250*/  HMMA.16816.F32.BF16 R32, R172, R202, R32 ;  /* 0x000000caac20723c */ /* 0x000fee0000041820 */
[----:B------:R-:W-:Y:S01]  /*5260*/  @!P0 IADD3 R174, R2, 0x8, RZ ;  /* 0x0000000802ae8810 */ /* 0x000fe20007ffe0ff */
[-C--:B----4-:R-:W-:Y:S05]  /*5270*/  HMMA.16816.F32.BF16 R4, R168, R176.reuse, R4 ;  /* 0x000000b0a804723c */ /* 0x090fea0000041804 */
[----:B------:R-:W-:Y:S01]  /*5280*/  FMUL.FTZ R175, R247, 1.4426950216293334961 ;  /* 0x3fb8aa3bf7af7820 */ /* 0x000fe20000410000 */
[----:B------:R-:W-:Y:S01]  /*5290*/  @!P0 IMNMX R174, R174, UR17, PT ;  /* 0x00000011aeae8c17 */ /* 0x000fe2000b800200 */
[----:B------:R-:W-:Y:S01]  /*52a0*/  FMUL.FTZ R173, R248, 1.4426950216293334961 ;  /* 0x3fb8aa3bf8ad7820 */ /* 0x000fe20000410000 */
[C---:B------:R-:W-:Y:S04]  /*52b0*/  HMMA.16816.F32.BF16 R8, R164.reuse, R176, R8 ;  /* 0x000000b0a408723c */ /* 0x040fe80000041808 */
[----:B------:R-:W-:Y:S01]  /*52c0*/  FSEL R175, R175, RZ, P1 ;  /* 0x000000ffafaf7208 */ /* 0x000fe20000800000 */
[----:B------:R-:W-:Y:S01]  /*52d0*/  FMUL.FTZ R172, R245, 1.4426950216293334961 ;  /* 0x3fb8aa3bf5ac7820 */ /* 0x000fe20000410000 */
[----:B------:R-:W-:Y:S02]  /*52e0*/  @!P0 ISETP.GE.AND P1, PT, R181, R180, PT ;  /* 0x000000b4b500820c */ /* 0x000fe40003f26270 */
[-C--:B------:R-:W-:Y:S08]  /*52f0*/  HMMA.16816.F32.BF16 R12, R164, R178.reuse, R12 ;  /* 0x000000b2a40c723c */ /* 0x080ff0000004180c */
[C---:B------:R-:W-:Y:S04]  /*5300*/  HMMA.16816.F32.BF16 R16, R168.reuse, R178, R16 ;  /* 0x000000b2a810723c */ /* 0x040fe80000041810 */
[----:B------:R-:W-:Y:S02]  /*5310*/  @!P0 FSEL R4, R4, -INF , !P2 ;  /* 0xff80000004048808 */ /* 0x000fe40005000000 */
[----:B------:R-:W-:Y:S02]  /*5320*/  @!P0 FSEL R5, R5, -INF , !P1 ;  /* 0xff80000005058808 */ /* 0x000fe40004800000 */
[----:B------:R-:W-:Y:S01]  /*5330*/  FSETP.NEU.FTZ.AND P1, PT, R248, -INF , PT ;  /* 0xff800000f800780b */ /* 0x000fe20003f3d000 */
[--C-:B------:R-:W-:Y:S01]  /*5340*/  FFMA.FTZ R4, R4, c[0x0][0x23c], -R175.reuse ;  /* 0x00008f0004047a23 */ /* 0x100fe200000108af */
[-C--:B------:R-:W-:Y:S02]  /*5350*/  @!P0 ISETP.GE.AND P2, PT, R0, R174.reuse, PT ;  /* 0x000000ae0000820c */ /* 0x080fe40003f46270 */
[----:B------:R-:W-:Y:S01]  /*5360*/  FSEL R173, R173, RZ, P1 ;  /* 0x000000ffadad7208 */ /* 0x000fe20000800000 */
[----:B------:R1:W-:Y:S01]  /*5370*/  MUFU.EX2 R199, R4 ;  /* 0x0000000400c77308 */ /* 0x0003e20000000800 */
[----:B------:R-:W-:Y:S01]  /*5380*/  @!P0 ISETP.GE.AND P1, PT, R181, R174, PT ;  /* 0x000000aeb500820c */ /* 0x000fe20003f26270 */
[----:B------:R-:W-:Y:S01]  /*5390*/  FFMA.FTZ R5, R5, c[0x0][0x23c], -R175 ;  /* 0x00008f0005057a23 */ /* 0x000fe200000108af */
[----:B------:R-:W-:Y:S02]  /*53a0*/  @!P0 FSEL R6, R6, -INF , !P2 ;  /* 0xff80000006068808 */ /* 0x000fe40005000000 */
[----:B------:R-:W-:Y:S02]  /*53b0*/  @!P0 FSEL R7, R7, -INF , !P1 ;  /* 0xff80000007078808 */ /* 0x000fe40004800000 */
[-C--:B------:R-:W-:Y:S01]  /*53c0*/  @!P0 ISETP.GE.AND P2, PT, R0, R3.reuse, PT ;  /* 0x000000030000820c */ /* 0x080fe20003f46270 */
[--C-:B------:R-:W-:Y:S01]  /*53d0*/  FFMA.FTZ R6, R6, c[0x0][0x23c], -R173.reuse ;  /* 0x00008f0006067a23 */ /* 0x100fe200000108ad */
[----:B------:R-:W-:Y:S01]  /*53e0*/  FSETP.NEU.FTZ.AND P1, PT, R245, -INF , PT ;  /* 0xff800000f500780b */ /* 0x000fe20003f3d000 */
[----:B------:R-:W-:Y:S01]  /*53f0*/  FFMA.FTZ R7, R7, c[0x0][0x23c], -R173 ;  /* 0x00008f0007077a23 */ /* 0x000fe200000108ad */
[----:B------:R-:W-:Y:S01]  /*5400*/  @!P0 FSEL R8, R8, -INF , !P2 ;  /* 0xff80000008088808 */ /* 0x000fe20005000000 */
[----:B------:R-:W-:Y:S01]  /*5410*/  MUFU.EX2 R192, R5 ;  /* 0x0000000500c07308 */ /* 0x000fe20000000800 */
[----:B------:R-:W-:Y:S02]  /*5420*/  FSEL R172, R172, RZ, P1 ;  /* 0x000000ffacac7208 */ /* 0x000fe40000800000 */
[-C--:B------:R-:W-:Y:S04]  /*5430*/  @!P0 ISETP.GE.AND P1, PT, R181, R3.reuse, PT ;  /* 0x00000003b500820c */ /* 0x080fe80003f26270 */
[----:B------:R-:W-:Y:S02]  /*5440*/  @!P0 FSEL R9, R9, -INF , !P1 ;  /* 0xff80000009098808 */ /* 0x000fe40004800000 */
[----:B------:R-:W-:Y:S01]  /*5450*/  FSETP.NEU.FTZ.AND P1, PT, R246, -INF , PT ;  /* 0xff800000f600780b */ /* 0x000fe20003f3d000 */
[----:B------:R-:W-:Y:S01]  /*5460*/  MUFU.EX2 R191, R6 ;  /* 0x0000000600bf7308 */ /* 0x000fe20000000800 */
[----:B-1----:R-:W-:Y:S01]  /*5470*/  @!P0 IADD3 R4, R2, 0x28, RZ ;  /* 0x0000002802048810 */ /* 0x002fe20007ffe0ff */
[--C-:B------:R-:W-:Y:S02]  /*5480*/  FFMA.FTZ R2, R8, c[0x0][0x23c], -R172.reuse ;  /* 0x00008f0008027a23 */ /* 0x100fe400000108ac */
[----:B------:R-:W-:Y:S01]  /*5490*/  FFMA.FTZ R9, R9, c[0x0][0x23c], -R172 ;  /* 0x00008f0009097a23 */ /* 0x000fe200000108ac */
[----:B------:R-:W-:Y:S05]  /*54a0*/  @!P0 IMNMX R8, R4, UR17, PT ;  /* 0x0000001104088c17 */ /* 0x000fea000b800200 */
[----:B------:R1:W-:Y:S01]  /*54b0*/  MUFU.EX2 R242, R2 ;  /* 0x0000000200f27308 */ /* 0x0003e20000000800 */
[-C--:B------:R-:W-:Y:S04]  /*54c0*/  @!P0 ISETP.GE.AND P2, PT, R0, R8.reuse, PT ;  /* 0x000000080000820c */ /* 0x080fe80003f46270 */
[----:B------:R-:W-:Y:S05]  /*54d0*/  @!P0 FSEL R10, R10, -INF , !P2 ;  /* 0xff8000000a0a8808 */ /* 0x000fea0005000000 */
[----:B------:R2:W3:Y:S10]  /*54e0*/  MUFU.EX2 R237, R7 ;  /* 0x0000000700ed7308 */ /* 0x0004f40000000800 */
[----:B------:R4:W-:Y:S01]  /*54f0*/  MUFU.EX2 R241, R9 ;  /* 0x0000000900f17308 */ /* 0x0009e20000000800 */
[----:B-1----:R-:W-:Y:S05]  /*5500*/  FMUL.FTZ R2, R246, 1.4426950216293334961 ;  /* 0x3fb8aa3bf6027820 */ /* 0x002fea0000410000 */
[----:B------:R-:W-:Y:S02]  /*5510*/  FSEL R2, R2, RZ, P1 ;  /* 0x000000ff02027208 */ /* 0x000fe40000800000 */
[-C--:B------:R-:W-:Y:S01]  /*5520*/  @!P0 ISETP.GE.AND P1, PT, R181, R8.reuse, PT ;  /* 0x00000008b500820c */ /* 0x080fe20003f26270 */
[----:B--2---:R-:W1:Y:S02]  /*5530*/  LDSM.16.M88.4 R4, [R213+0x10800] ;  /* 0x01080000d504783b */ /* 0x004e640000000200 */
[--C-:B------:R-:W-:Y:S01]  /*5540*/  FFMA.FTZ R10, R10, c[0x0][0x23c], -R2.reuse ;  /* 0x00008f000a0a7a23 */ /* 0x100fe20000010802 */
[----:B------:R-:W-:Y:S03]  /*5550*/  @!P0 FSEL R11, R11, -INF , !P1 ;  /* 0xff8000000b0b8808 */ /* 0x000fe60004800000 */
[----:B------:R2:W-:Y:S02]  /*5560*/  MUFU.EX2 R243, R10 ;  /* 0x0000000a00f37308 */ /* 0x0005e40000000800 */
[----:B------:R-:W-:Y:S01]  /*5570*/  FFMA.FTZ R11, R11, c[0x0][0x23c], -R2 ;  /* 0x00008f000b0b7a23 */ /* 0x000fe20000010802 */
[----:B----4-:R-:W-:Y:S04]  /*5580*/  @!P0 IADD3 R9, R0, 0x8, RZ ;  /* 0x0000000800098810 */ /* 0x010fe80007ffe0ff */
[-C--:B------:R-:W-:Y:S03]  /*5590*/  @!P0 ISETP.GE.AND P1, PT, R9, R3.reuse, PT ;  /* 0x000000030900820c */ /* 0x080fe60003f26270 */
[----:B------:R-:W-:Y:S01]  /*55a0*/  MUFU.EX2 R244, R11 ;  /* 0x0000000b00f47308 */ /* 0x000fe20000000800 */
[----:B------:R-:W-:Y:S05]  /*55b0*/  @!P0 FSEL R12, R12, -INF , !P1 ;  /* 0xff8000000c0c8808 */ /* 0x000fea0004800000 */
[--C-:B------:R-:W-:Y:S04]  /*55c0*/  FFMA.FTZ R12, R12, c[0x0][0x23c], -R172.reuse ;  /* 0x00008f000c0c7a23 */ /* 0x100fe800000108ac */
[----:B------:R-:W-:Y:S01]  /*55d0*/  MUFU.EX2 R236, R12 ;  /* 0x0000000c00ec7308 */ /* 0x000fe20000000800 */
[----:B--2---:R-:W-:Y:S04]  /*55e0*/  @!P0 IADD3 R10, R0, 0x9, RZ ;  /* 0x00000009000a8810 */ /* 0x004fe80007ffe0ff */
[----:B------:R-:W-:Y:S04]  /*55f0*/  @!P0 ISETP.GE.AND P1, PT, R10, R3, PT ;  /* 0x000000030a00820c */ /* 0x000fe80003f26270 */
[----:B------:R-:W-:Y:S02]  /*5600*/  @!P0 FSEL R13, R13, -INF , !P1 ;  /* 0xff8000000d0d8808 */ /* 0x000fe40004800000 */
[-C--:B------:R-:W-:Y:S01]  /*5610*/  @!P0 ISETP.GE.AND P1, PT, R9, R8.reuse, PT ;  /* 0x000000080900820c */ /* 0x080fe20003f26270 */
[-C--:B-1----:R-:W-:Y:S03]  /*5620*/  HMMA.16816.F32.BF16 R20, R168, R4.reuse, R20 ;  /* 0x00000004a814723c */ /* 0x082fe60000041814 */
[----:B------:R-:W-:Y:S01]  /*5630*/  @!P0 FSEL R14, R14, -INF , !P1 ;  /* 0xff8000000e0e8808 */ /* 0x000fe20004800000 */
[----:B------:R-:W-:Y:S01]  /*5640*/  FFMA.FTZ R13, R13, c[0x0][0x23c], -R172 ;  /* 0x00008f000d0d7a23 */ /* 0x000fe200000108ac */
[----:B------:R-:W-:Y:S03]  /*5650*/  @!P0 ISETP.GE.AND P1, PT, R10, R8, PT ;  /* 0x000000080a00820c */ /* 0x000fe60003f26270 */
[C---:B------:R-:W-:Y:S01]  /*5660*/  HMMA.16816.F32.BF16 R24, R164.reuse, R4, R24 ;  /* 0x00000004a418723c */ /* 0x040fe20000041818 */
[----:B------:R-:W1:Y:S03]  /*5670*/  MUFU.EX2 R229, R13 ;  /* 0x0000000d00e57308 */ /* 0x000e660000000800 */
[----:B------:R-:W-:Y:S01]  /*5680*/  @!P0 FSEL R15, R15, -INF , !P1 ;  /* 0xff8000000f0f8808 */ /* 0x000fe20004800000 */
[--C-:B------:R-:W-:Y:S01]  /*5690*/  FFMA.FTZ R14, R14, c[0x0][0x23c], -R2.reuse ;  /* 0x00008f000e0e7a23 */ /* 0x100fe20000010802 */
[-C--:B------:R-:W-:Y:S02]  /*56a0*/  @!P0 ISETP.GE.AND P1, PT, R9, R180.reuse, PT ;  /* 0x000000b40900820c */ /* 0x080fe40003f26270 */
[-C--:B------:R-:W-:Y:S03]  /*56b0*/  HMMA.16816.F32.BF16 R28, R164, R6.reuse, R28 ;  /* 0x00000006a41c723c */ /* 0x080fe6000004181c */
[----:B------:R-:W-:Y:S01]  /*56c0*/  MUFU.EX2 R239, R14 ;  /* 0x0000000e00ef7308 */ /* 0x000fe20000000800 */
[----:B------:R-:W-:Y:S01]  /*56d0*/  @!P0 FSEL R16, R16, -INF , !P1 ;  /* 0xff80000010108808 */ /* 0x000fe20004800000 */
[----:B------:R-:W-:Y:S01]  /*56e0*/  FFMA.FTZ R15, R15, c[0x0][0x23c], -R2 ;  /* 0x00008f000f0f7a23 */ /* 0x000fe20000010802 */
[----:B------:R-:W-:Y:S02]  /*56f0*/  @!P0 ISETP.GE.AND P1, PT, R10, R180, PT ;  /* 0x000000b40a00820c */ /* 0x000fe40003f26270 */
[----:B------:R-:W-:Y:S04]  /*5700*/  HMMA.16816.F32.BF16 R32, R168, R6, R32 ;  /* 0x00000006a820723c */ /* 0x000fe80000041820 */
[----:B------:R-:W-:Y:S01]  /*5710*/  @!P0 FSEL R17, R17, -INF , !P1 ;  /* 0xff80000011118808 */ /* 0x000fe20004800000 */
[--C-:B------:R-:W-:Y:S01]  /*5720*/  FFMA.FTZ R16, R16, c[0x0][0x23c], -R175.reuse ;  /* 0x00008f0010107a23 */ /* 0x100fe200000108af */
[-C--:B------:R-:W-:Y:S01]  /*5730*/  @!P0 ISETP.GE.AND P1, PT, R9, R174.reuse, PT ;  /* 0x000000ae0900820c */ /* 0x080fe20003f26270 */
[----:B------:R-:W-:Y:S01]  /*5740*/  MUFU.EX2 R238, R15 ;  /* 0x0000000f00ee7308 */ /* 0x000fe20000000800 */
[----:B------:R-:W-:Y:S01]  /*5750*/  @!P0 IADD3 R9, R0, 0x10, RZ ;  /* 0x0000001000098810 */ /* 0x000fe20007ffe0ff */
[----:B------:R-:W-:Y:S03]  /*5760*/  FFMA.FTZ R17, R17, c[0x0][0x23c], -R175 ;  /* 0x00008f0011117a23 */ /* 0x000fe600000108af */
[----:B------:R-:W-:Y:S02]  /*5770*/  @!P0 FSEL R18, R18, -INF , !P1 ;  /* 0xff80000012128808 */ /* 0x000fe40004800000 */
[----:B------:R-:W-:Y:S02]  /*5780*/  @!P0 ISETP.GE.AND P1, PT, R10, R174, PT ;  /* 0x000000ae0a00820c */ /* 0x000fe40003f26270 */
[----:B------:R-:W-:Y:S01]  /*5790*/  @!P0 IADD3 R10, R0, 0x11, RZ ;  /* 0x00000011000a8810 */ /* 0x000fe20007ffe0ff */
[--C-:B------:R-:W-:Y:S01]  /*57a0*/  FFMA.FTZ R18, R18, c[0x0][0x23c], -R173.reuse ;  /* 0x00008f0012127a23 */ /* 0x100fe200000108ad */
[----:B------:R-:W-:Y:S01]  /*57b0*/  @!P0 FSEL R19, R19, -INF , !P1 ;  /* 0xff80000013138808 */ /* 0x000fe20004800000 */
[----:B------:R-:W-:Y:S01]  /*57c0*/  MUFU.EX2 R197, R16 ;  /* 0x0000001000c57308 */ /* 0x000fe20000000800 */
[-C--:B------:R-:W-:Y:S02]  /*57d0*/  @!P0 ISETP.GE.AND P1, PT, R9, R180.reuse, PT ;  /* 0x000000b40900820c */ /* 0x080fe40003f26270 */
[----:B------:R-:W-:Y:S01]  /*57e0*/  @!P0 IADD3 R4, R0, 0x18, RZ ;  /* 0x0000001800048810 */ /* 0x000fe20007ffe0ff */
[----:B------:R-:W-:Y:S01]  /*57f0*/  FFMA.FTZ R19, R19, c[0x0][0x23c], -R173 ;  /* 0x00008f0013137a23 */ /* 0x000fe200000108ad */
[----:B------:R-:W-:Y:S02]  /*5800*/  @!P0 FSEL R20, R20, -INF , !P1 ;  /* 0xff80000014148808 */ /* 0x000fe40004800000 */
[----:B------:R-:W-:Y:S02]  /*5810*/  @!P0 ISETP.GE.AND P1, PT, R10, R180, PT ;  /* 0x000000b40a00820c */ /* 0x000fe40003f26270 */
[----:B------:R-:W-:Y:S01]  /*5820*/  @!P0 IADD3 R0, R0, 0x19, RZ ;  /* 0x0000001900008810 */ /* 0x000fe20007ffe0ff */
[----:B------:R-:W-:Y:S01]  /*5830*/  MUFU.EX2 R195, R17 ;  /* 0x0000001100c37308 */ /* 0x000fe20000000800 */
[----:B------:R-:W-:Y:S01]  /*5840*/  @!P0 FSEL R21, R21, -INF , !P1 ;  /* 0xff80000015158808 */ /* 0x000fe20004800000 */
[--C-:B------:R-:W-:Y:S01]  /*5850*/  FFMA.FTZ R20, R20, c[0x0][0x23c], -R175.reuse ;  /* 0x00008f0014147a23 */ /* 0x100fe200000108af */
[-C--:B------:R-:W-:Y:S02]  /*5860*/  @!P0 ISETP.GE.AND P1, PT, R9, R174.reuse, PT ;  /* 0x000000ae0900820c */ /* 0x080fe40003f26270 */
[----:B---3--:R-:W-:Y:S01]  /*5870*/  F2FP.BF16.PACK_AB R5, R237, R191 ;  /* 0x000000bfed05723e */ /* 0x008fe200000010ff */
[----:B------:R-:W-:Y:S01]  /*5880*/  FFMA.FTZ R21, R21, c[0x0][0x23c], -R175 ;  /* 0x00008f0015157a23 */ /* 0x000fe200000108af */
[----:B------:R-:W-:Y:S02]  /*5890*/  @!P0 FSEL R22, R22, -INF , !P1 ;  /* 0xff80000016168808 */ /* 0x000fe40004800000 */
[----:B------:R-:W-:Y:S01]  /*58a0*/  @!P0 ISETP.GE.AND P1, PT, R10, R174, PT ;  /* 0x000000ae0a00820c */ /* 0x000fe20003f26270 */
[----:B------:R-:W-:Y:S01]  /*58b0*/  MUFU.EX2 R200, R18 ;  /* 0x0000001200c87308 */ /* 0x000fe20000000800 */
[----:B------:R1:W-:Y:S01]  /*58c0*/  STS [R224+0x20400], R5 ;  /* 0x02040005e0007388 */ /* 0x0003e20000000800 */
[--C-:B------:R-:W-:Y:S01]  /*58d0*/  FFMA.FTZ R22, R22, c[0x0][0x23c], -R173.reuse ;  /* 0x00008f0016167a23 */ /* 0x100fe200000108ad */
[----:B------:R-:W-:Y:S02]  /*58e0*/  @!P0 FSEL R23, R23, -INF , !P1 ;  /* 0xff80000017178808 */ /* 0x000fe40004800000 */
[-C--:B------:R-:W-:Y:S03]  /*58f0*/  @!P0 ISETP.GE.AND P1, PT, R9, R3.reuse, PT ;  /* 0x000000030900820c */ /* 0x080fe60003f26270 */
[----:B------:R-:W-:Y:S01]  /*5900*/  FFMA.FTZ R23, R23, c[0x0][0x23c], -R173 ;  /* 0x00008f0017177a23 */ /* 0x000fe200000108ad */
[----:B------:R-:W-:Y:S01]  /*5910*/  @!P0 FSEL R24, R24, -INF , !P1 ;  /* 0xff80000018188808 */ /* 0x000fe20004800000 */
[----:B------:R-:W2:Y:S01]  /*5920*/  MUFU.EX2 R198, R19 ;  /* 0x0000001300c67308 */ /* 0x000ea20000000800 */
[-C--:B------:R-:W-:Y:S03]  /*5930*/  @!P0 ISETP.GE.AND P1, PT, R10, R3.reuse, PT ;  /* 0x000000030a00820c */ /* 0x080fe60003f26270 */
[--C-:B------:R-:W-:Y:S01]  /*5940*/  FFMA.FTZ R24, R24, c[0x0][0x23c], -R172.reuse ;  /* 0x00008f0018187a23 */ /* 0x100fe200000108ac */
[----:B------:R-:W-:Y:S02]  /*5950*/  @!P0 FSEL R25, R25, -INF , !P1 ;  /* 0xff80000019198808 */ /* 0x000fe40004800000 */
[-C--:B------:R-:W-:Y:S03]  /*5960*/  @!P0 ISETP.GE.AND P1, PT, R9, R8.reuse, PT ;  /* 0x000000080900820c */ /* 0x080fe60003f26270 */
[----:B------:R-:W-:Y:S01]  /*5970*/  MUFU.EX2 R190, R20 ;  /* 0x0000001400be7308 */ /* 0x000fe20000000800 */
[----:B------:R-:W-:Y:S01]  /*5980*/  @!P0 FSEL R26, R26, -INF , !P1 ;  /* 0xff8000001a1a8808 */ /* 0x000fe20004800000 */
[----:B------:R-:W-:Y:S01]  /*5990*/  FFMA.FTZ R25, R25, c[0x0][0x23c], -R172 ;  /* 0x00008f0019197a23 */ /* 0x000fe200000108ac */
[----:B------:R-:W-:Y:S03]  /*59a0*/  @!P0 ISETP.GE.AND P1, PT, R10, R8, PT ;  /* 0x000000080a00820c */ /* 0x000fe60003f26270 */
[--C-:B------:R-:W-:Y:S01]  /*59b0*/  FFMA.FTZ R26, R26, c[0x0][0x23c], -R2.reuse ;  /* 0x00008f001a1a7a23 */ /* 0x100fe20000010802 */
[----:B------:R-:W-:Y:S02]  /*59c0*/  @!P0 FSEL R27, R27, -INF , !P1 ;  /* 0xff8000001b1b8808 */ /* 0x000fe40004800000 */
[-C--:B------:R-:W-:Y:S01]  /*59d0*/  @!P0 ISETP.GE.AND P1, PT, R4, R3.reuse, PT ;  /* 0x000000030400820c */ /* 0x080fe20003f26270 */
[----:B------:R-:W-:Y:S01]  /*59e0*/  MUFU.EX2 R188, R21 ;  /* 0x0000001500bc7308 */ /* 0x000fe20000000800 */
[----:B-1----:R-:W-:Y:S01]  /*59f0*/  F2FP.BF16.PACK_AB R5, R229, R236 ;  /* 0x000000ece505723e */ /* 0x002fe200000010ff */
[----:B------:R-:W-:Y:S01]  /*5a00*/  FFMA.FTZ R27, R27, c[0x0][0x23c], -R2 ;  /* 0x00008f001b1b7a23 */ /* 0x000fe20000010802 */
[----:B------:R-:W-:Y:S02]  /*5a10*/  @!P0 FSEL R28, R28, -INF , !P1 ;  /* 0xff8000001c1c8808 */ /* 0x000fe40004800000 */
[----:B------:R-:W-:Y:S02]  /*5a20*/  @!P0 ISETP.GE.AND P1, PT, R0, R3, PT ;  /* 0x000000030000820c */ /* 0x000fe40003f26270 */
[----:B------:R-:W-:Y:S01]  /*5a30*/  F2FP.BF16.PACK_AB R3, R244, R243 ;  /* 0x000000f3f403723e */ /* 0x000fe200000010ff */
[--C-:B------:R-:W-:Y:S01]  /*5a40*/  FFMA.FTZ R28, R28, c[0x0][0x23c], -R172.reuse ;  /* 0x00008f001c1c7a23 */ /* 0x100fe200000108ac */
[----:B------:R-:W-:Y:S01]  /*5a50*/  @!P0 FSEL R29, R29, -INF , !P1 ;  /* 0xff8000001d1d8808 */ /* 0x000fe20004800000 */
[----:B------:R-:W-:Y:S01]  /*5a60*/  MUFU.EX2 R194, R22 ;  /* 0x0000001600c27308 */ /* 0x000fe20000000800 */
[----:B------:R-:W-:Y:S03]  /*5a70*/  @!P0 ISETP.GE.AND P1, PT, R4, R8, PT ;  /* 0x000000080400820c */ /* 0x000fe60003f26270 */
[----:B------:R-:W-:Y:S01]  /*5a80*/  FFMA.FTZ R172, R29, c[0x0][0x23c], -R172 ;  /* 0x00008f001dac7a23 */ /* 0x000fe200000108ac */
[----:B------:R-:W-:Y:S02]  /*5a90*/  @!P0 FSEL R30, R30, -INF , !P1 ;  /* 0xff8000001e1e8808 */ /* 0x000fe40004800000 */
[-C--:B------:R-:W-:Y:S03]  /*5aa0*/  @!P0 ISETP.GE.AND P1, PT, R4, R180.reuse, PT ;  /* 0x000000b40400820c */ /* 0x080fe60003f26270 */
[--C-:B------:R-:W-:Y:S01]  /*5ab0*/  FFMA.FTZ R30, R30, c[0x0][0x23c], -R2.reuse ;  /* 0x00008f001e1e7a23 */ /* 0x100fe20000010802 */
[----:B------:R-:W-:Y:S01]  /*5ac0*/  @!P0 FSEL R32, R32, -INF , !P1 ;  /* 0xff80000020208808 */ /* 0x000fe20004800000 */
[----:B------:R-:W-:Y:S01]  /*5ad0*/  MUFU.EX2 R193, R23 ;  /* 0x0000001700c17308 */ /* 0x000fe20000000800 */
[----:B------:R-:W-:Y:S03]  /*5ae0*/  @!P0 ISETP.GE.AND P1, PT, R0, R180, PT ;  /* 0x000000b40000820c */ /* 0x000fe60003f26270 */
[--C-:B------:R-:W-:Y:S01]  /*5af0*/  FFMA.FTZ R32, R32, c[0x0][0x23c], -R175.reuse ;  /* 0x00008f0020207a23 */ /* 0x100fe200000108af */
[----:B------:R-:W-:Y:S02]  /*5b00*/  @!P0 FSEL R33, R33, -INF , !P1 ;  /* 0xff80000021218808 */ /* 0x000fe40004800000 */
[----:B------:R-:W-:Y:S02]  /*5b10*/  @!P0 ISETP.GE.AND P1, PT, R4, R174, PT ;  /* 0x000000ae0400820c */ /* 0x000fe40003f26270 */
[----:B------:R-:W-:Y:S01]  /*5b20*/  F2FP.BF16.PACK_AB R4, R241, R242 ;  /* 0x000000f2f104723e */ /* 0x000fe200000010ff */
[----:B------:R-:W-:Y:S01]  /*5b30*/  FFMA.FTZ R175, R33, c[0x0][0x23c], -R175 ;  /* 0x00008f0021af7a23 */ /* 0x000fe200000108af */
[----:B------:R-:W-:Y:S01]  /*5b40*/  @!P0 FSEL R34, R34, -INF , !P1 ;  /* 0xff80000022228808 */ /* 0x000fe20004800000 */
[----:B------:R-:W-:Y:S01]  /*5b50*/  MUFU.EX2 R182, R32 ;  /* 0x0000002000b67308 */ /* 0x000fe20000000800 */
[----:B------:R-:W-:Y:S03]  /*5b60*/  @!P0 ISETP.GE.AND P1, PT, R0, R174, PT ;  /* 0x000000ae0000820c */ /* 0x000fe60003f26270 */
[--C-:B------:R-:W-:Y:S01]  /*5b70*/  FFMA.FTZ R34, R34, c[0x0][0x23c], -R173.reuse ;  /* 0x00008f0022227a23 */ /* 0x100fe200000108ad */
[----:B------:R-:W-:Y:S02]  /*5b80*/  @!P0 FSEL R35, R35, -INF , !P1 ;  /* 0xff80000023238808 */ /* 0x000fe40004800000 */
[----:B------:R-:W-:Y:S02]  /*5b90*/  @!P0 ISETP.GE.AND P1, PT, R0, R8, PT ;  /* 0x000000080000820c */ /* 0x000fe40003f26270 */
[----:B------:R-:W-:Y:S01]  /*5ba0*/  F2FP.BF16.PACK_AB R0, R192, R199 ;  /* 0x000000c7c000723e */ /* 0x000fe200000010ff */
[----:B------:R-:W1:Y:S01]  /*5bb0*/  MUFU.EX2 R181, R175 ;  /* 0x000000af00b57308 */ /* 0x000e620000000800 */
[----:B------:R-:W-:Y:S01]  /*5bc0*/  @!P0 FSEL R31, R31, -INF , !P1 ;  /* 0xff8000001f1f8808 */ /* 0x000fe20004800000 */
[----:B------:R-:W-:Y:S01]  /*5bd0*/  FFMA.FTZ R173, R35, c[0x0][0x23c], -R173 ;  /* 0x00008f0023ad7a23 */ /* 0x000fe200000108ad */
[----:B------:R-:W-:Y:S01]  /*5be0*/  PLOP3.LUT P1, PT, PT, PT, UP3, 0x80, 0x0 ;  /* 0x000000000000781c */ /* 0x000fe20003f2f038 */
[----:B------:R2:W-:Y:S02]  /*5bf0*/  STS [R224+0x20000], R0 ;  /* 0x02000000e0007388 */ /* 0x0005e40000000800 */
[----:B------:R-:W-:Y:S04]  /*5c00*/  FFMA.FTZ R2, R31, c[0x0][0x23c], -R2 ;  /* 0x00008f001f027a23 */ /* 0x000fe80000010802 */
[----:B------:R3:W-:Y:S10]  /*5c10*/  MUFU.EX2 R185, R2 ;  /* 0x0000000200b97308 */ /* 0x0007f40000000800 */
[----:B------:R-:W-:Y:S01]  /*5c20*/  MUFU.EX2 R184, R34 ;  /* 0x0000002200b87308 */ /* 0x000fe20000000800 */
[----:B--2---:R-:W-:Y:S09]  /*5c30*/  F2FP.BF16.PACK_AB R0, R198, R200 ;  /* 0x000000c8c600723e */ /* 0x004ff200000010ff */
[----:B------:R-:W-:Y:S01]  /*5c40*/  MUFU.EX2 R183, R173 ;  /* 0x000000ad00b77308 */ /* 0x000fe20000000800 */
[----:B---3--:R-:W-:Y:S01]  /*5c50*/  F2FP.BF16.PACK_AB R2, R195, R197 ;  /* 0x000000c5c302723e */ /* 0x008fe200000010ff */
[----:B------:R1:W-:Y:S04]  /*5c60*/  STS [R227+0x20400], R0 ;  /* 0x02040000e3007388 */ /* 0x0003e80000000800 */
[----:B------:R2:W-:Y:S04]  /*5c70*/  STS [R227+0x20000], R2 ;  /* 0x02000002e3007388 */ /* 0x0005e80000000800 */
[----:B------:R-:W-:Y:S01]  /*5c80*/  MUFU.EX2 R202, R24 ;  /* 0x0000001800ca7308 */ /* 0x000fe20000000800 */
[----:B------:R3:W-:Y:S04]  /*5c90*/  STS [R224+0x21000], R4 ;  /* 0x02100004e0007388 */ /* 0x0007e80000000800 */
[----:B------:R4:W-:Y:S05]  /*5ca0*/  STS [R224+0x21400], R3 ;  /* 0x02140003e0007388 */ /* 0x0009ea0000000800 */
[----:B------:R-:W4:Y:S01]  /*5cb0*/  MUFU.EX2 R196, R25 ;  /* 0x0000001900c47308 */ /* 0x000f220000000800 */
[----:B------:R4:W-:Y:S01]  /*5cc0*/  STS [R227+0x21000], R5 ;  /* 0x02100005e3007388 */ /* 0x0009e20000000800 */
[----:B-1----:R-:W-:Y:S08]  /*5cd0*/  F2FP.BF16.PACK_AB R0, R181, R182 ;  /* 0x000000b6b500723e */ /* 0x002ff000000010ff */
[----:B------:R-:W-:Y:S01]  /*5ce0*/  MUFU.EX2 R203, R26 ;  /* 0x0000001a00cb7308 */ /* 0x000fe20000000800 */
[----:B--2---:R-:W-:Y:S02]  /*5cf0*/  F2FP.BF16.PACK_AB R2, R193, R194 ;  /* 0x000000c2c102723e */ /* 0x004fe400000010ff */
[----:B---3--:R-:W-:Y:S07]  /*5d00*/  F2FP.BF16.PACK_AB R4, R238, R239 ;  /* 0x000000efee04723e */ /* 0x008fee00000010ff */
[----:B------:R-:W1:Y:S01]  /*5d10*/  MUFU.EX2 R201, R27 ;  /* 0x0000001b00c97308 */ /* 0x000e620000000800 */
[----:B----4-:R-:W-:Y:S01]  /*5d20*/  F2FP.BF16.PACK_AB R3, R188, R190 ;  /* 0x000000bebc03723e */ /* 0x010fe200000010ff */
[----:B------:R1:W-:Y:S01]  /*5d30*/  STS [R227+0x21400], R4 ;  /* 0x02140004e3007388 */ /* 0x0003e20000000800 */
[----:B------:R-:W-:Y:S03]  /*5d40*/  F2FP.BF16.PACK_AB R5, R196, R202 ;  /* 0x000000cac405723e */ /* 0x000fe600000010ff */
[----:B------:R2:W-:Y:S04]  /*5d50*/  STS [R225+0x20000], R3 ;  /* 0x02000003e1007388 */ /* 0x0005e80000000800 */
[----:B------:R3:W-:Y:S01]  /*5d60*/  STS [R225+0x20400], R2 ;  /* 0x02040002e1007388 */ /* 0x0007e20000000800 */
[----:B------:R-:W-:Y:S03]  /*5d70*/  MUFU.EX2 R187, R28 ;  /* 0x0000001c00bb7308 */ /* 0x000fe60000000800 */
[----:B------:R4:W-:Y:S07]  /*5d80*/  STS [R226+0x20000], R0 ;  /* 0x02000000e2007388 */ /* 0x0009ee0000000800 */
[----:B------:R-:W3:Y:S01]  /*5d90*/  MUFU.EX2 R186, R172 ;  /* 0x000000ac00ba7308 */ /* 0x000ee20000000800 */
[----:B-1----:R-:W-:Y:S09]  /*5da0*/  F2FP.BF16.PACK_AB R4, R201, R203 ;  /* 0x000000cbc904723e */ /* 0x002ff200000010ff */
[----:B------:R-:W4:Y:S01]  /*5db0*/  MUFU.EX2 R189, R30 ;  /* 0x0000001e00bd7308 */ /* 0x000f220000000800 */
[----:B--2---:R-:W-:Y:S05]  /*5dc0*/  F2FP.BF16.PACK_AB R3, R183, R184 ;  /* 0x000000b8b703723e */ /* 0x004fea00000010ff */
[----:B------:R1:W-:Y:S04]  /*5dd0*/  STS [R226+0x20400], R3 ;  /* 0x02040003e2007388 */ /* 0x0003e80000000800 */
[----:B------:R-:W-:Y:S01]  /*5de0*/  STS [R225+0x21000], R5 ;  /* 0x02100005e1007388 */ /* 0x000fe20000000800 */
[----:B---3--:R-:W-:Y:S03]  /*5df0*/  F2FP.BF16.PACK_AB R2, R186, R187 ;  /* 0x000000bbba02723e */ /* 0x008fe600000010ff */
[----:B------:R-:W-:Y:S04]  /*5e00*/  STS [R225+0x21400], R4 ;  /* 0x02140004e1007388 */ /* 0x000fe80000000800 */
[----:B------:R-:W-:Y:S01]  /*5e10*/  STS [R226+0x21000], R2 ;  /* 0x02100002e2007388 */ /* 0x000fe20000000800 */
[----:B----4-:R-:W-:Y:S05]  /*5e20*/  F2FP.BF16.PACK_AB R0, R185, R189 ;  /* 0x000000bdb900723e */ /* 0x010fea00000010ff */
[----:B------:R-:W-:Y:S01]  /*5e30*/  STS [R226+0x21400], R0 ;  /* 0x02140000e2007388 */ /* 0x000fe20000000800 */
[----:B-1----:R-:W-:Y:S03]  /*5e40*/  IMAD.IADD R3, R208, 0x1, R209 ;  /* 0x00000001d0037824 */ /* 0x002fe600078e02d1 */
[----:B------:R-:W-:Y:S08]  /*5e50*/  LDSM.16.M88.4 R32, [R216+0x8000] ;  /* 0x00800000d820783b */ /* 0x000ff00000000200 */
[----:B------:R-:W1:Y:S08]  /*5e60*/  LDSM.16.M88.4 R16, [R211+0x14000] ;  /* 0x01400000d310783b */ /* 0x000e700000000200 */
[----:B------:R-:W2:Y:S08]  /*5e70*/  LDSM.16.M88.4 R28, [R216+0x9000] ;  /* 0x00900000d81c783b */ /* 0x000eb00000000200 */
[----:B------:R-:W3:Y:S08]  /*5e80*/  LDSM.16.M88.4 R164, [R211+0x14800] ;  /* 0x01480000d3a4783b */ /* 0x000ef00000000200 */
[----:B------:R-:W-:Y:S08]  /*5e90*/  LDSM.16.M88.4 R168, [R209+0x8000] ;  /* 0x00800000d1a8783b */ /* 0x000ff00000000200 */
[----:B------:R-:W4:Y:S01]  /*5ea0*/  LDSM.16.M88.4 R172, [R212+0x14000] ;  /* 0x01400000d4ac783b */ /* 0x000f220000000200 */
[-C--:B-1----:R-:W-:Y:S07]  /*5eb0*/  HMMA.16816.F32.BF16 R4, R32, R16.reuse, RZ ;  /* 0x000000102004723c */ /* 0x082fee00000418ff */
[----:B------:R-:W1:Y:S01]  /*5ec0*/  LDSM.16.M88.4 R176, [R209+0x9000] ;  /* 0x00900000d1b0783b */ /* 0x000e620000000200 */
[C---:B--2---:R-:W-:Y:S08]  /*5ed0*/  HMMA.16816.F32.BF16 R8, R28.reuse, R16, RZ ;  /* 0x000000101c08723c */ /* 0x044ff000000418ff */
[-C--:B------:R-:W-:Y:S08]  /*5ee0*/  HMMA.16816.F32.BF16 R12, R28, R18.reuse, RZ ;  /* 0x000000121c0c723c */ /* 0x080ff000000418ff */
[C---:B------:R-:W-:Y:S08]  /*5ef0*/  HMMA.16816.F32.BF16 R16, R32.reuse, R18, RZ ;  /* 0x000000122010723c */ /* 0x040ff000000418ff */
[-C--:B---3--:R-:W-:Y:S08]  /*5f00*/  HMMA.16816.F32.BF16 R20, R32, R164.reuse, RZ ;  /* 0x000000a42014723c */ /* 0x088ff000000418ff */
[C---:B------:R-:W-:Y:S08]  /*5f10*/  HMMA.16816.F32.BF16 R24, R28.reuse, R164, RZ ;  /* 0x000000a41c18723c */ /* 0x040ff000000418ff */
[-C--:B------:R-:W-:Y:S08]  /*5f20*/  HMMA.16816.F32.BF16 R28, R28, R166.reuse, RZ ;  /* 0x000000a61c1c723c */ /* 0x080ff000000418ff */
[----:B------:R-:W-:Y:S01]  /*5f30*/  HMMA.16816.F32.BF16 R32, R32, R166, RZ ;  /* 0x000000a62020723c */ /* 0x000fe200000418ff */
[----:B------:R-:W2:Y:S07]  /*5f40*/  LDSM.16.M88.4 R164, [R212+0x14800] ;  /* 0x01480000d4a4783b */ /* 0x000eae0000000200 */
[-C--:B----4-:R-:W-:Y:S08]  /*5f50*/  HMMA.16816.F32.BF16 R4, R168, R172.reuse, R4 ;  /* 0x000000aca804723c */ /* 0x090ff00000041804 */
[C---:B-1----:R-:W-:Y:S08]  /*5f60*/  HMMA.16816.F32.BF16 R8, R176.reuse, R172, R8 ;  /* 0x000000acb008723c */ /* 0x042ff00000041808 */
[-C--:B------:R-:W-:Y:S08]  /*5f70*/  HMMA.16816.F32.BF16 R12, R176, R174.reuse, R12 ;  /* 0x000000aeb00c723c */ /* 0x080ff0000004180c */
[C---:B------:R-:W-:Y:S01]  /*5f80*/  HMMA.16816.F32.BF16 R16, R168.reuse, R174, R16 ;  /* 0x000000aea810723c */ /* 0x040fe20000041810 */
[----:B------:R-:W-:Y:S07]  /*5f90*/  LDSM.16.M88.4 R172, [R204+0x8000] ;  /* 0x00800000ccac783b */ /* 0x000fee0000000200 */
[-C--:B--2---:R-:W-:Y:S08]  /*5fa0*/  HMMA.16816.F32.BF16 R20, R168, R164.reuse, R20 ;  /* 0x000000a4a814723c */ /* 0x084ff00000041814 */
[C---:B------:R-:W-:Y:S08]  /*5fb0*/  HMMA.16816.F32.BF16 R24, R176.reuse, R164, R24 ;  /* 0x000000a4b018723c */ /* 0x040ff00000041818 */
[-C--:B------:R-:W-:Y:S01]  /*5fc0*/  HMMA.16816.F32.BF16 R28, R176, R166.reuse, R28 ;  /* 0x000000a6b01c723c */ /* 0x080fe2000004181c */
[----:B------:R-:W1:Y:S07]  /*5fd0*/  LDSM.16.M88.4 R176, [R214+0x14000] ;  /* 0x01400000d6b0783b */ /* 0x000e6e0000000200 */
[----:B------:R-:W-:Y:S01]  /*5fe0*/  HMMA.16816.F32.BF16 R32, R168, R166, R32 ;  /* 0x000000a6a820723c */ /* 0x000fe20000041820 */
[----:B------:R-:W2:Y:S08]  /*5ff0*/  LDSM.16.M88.4 R164, [R204+0x9000] ;  /* 0x00900000cca4783b */ /* 0x000eb00000000200 */
[----:B------:R-:W3:Y:S01]  /*6000*/  LDSM.16.M88.4 R168, [R214+0x14800] ;  /* 0x01480000d6a8783b */ /* 0x000ee20000000200 */
[-C--:B-1----:R-:W-:Y:S08]  /*6010*/  HMMA.16816.F32.BF16 R4, R172, R176.reuse, R4 ;  /* 0x000000b0ac04723c */ /* 0x082ff00000041804 */
[C---:B--2---:R-:W-:Y:S08]  /*6020*/  HMMA.16816.F32.BF16 R8, R164.reuse, R176, R8 ;  /* 0x000000b0a408723c */ /* 0x044ff00000041808 */
[-C--:B------:R-:W-:Y:S08]  /*6030*/  HMMA.16816.F32.BF16 R12, R164, R178.reuse, R12 ;  /* 0x000000b2a40c723c */ /* 0x080ff0000004180c */
[C---:B------:R-:W-:Y:S07]  /*6040*/  HMMA.16816.F32.BF16 R16, R172.reuse, R178, R16 ;  /* 0x000000b2ac10723c */ /* 0x040fee0000041810 */
[----:B------:R-:W-:Y:S01]  /*6050*/  IADD3 R178, P0, R251, UR16, RZ ;  /* 0x00000010fbb27c10 */ /* 0x000fe2000ff1e0ff */
[-C--:B---3--:R-:W-:Y:S04]  /*6060*/  HMMA.16816.F32.BF16 R20, R172, R168.reuse, R20 ;  /* 0x000000a8ac14723c */ /* 0x088fe80000041814 */
[----:B------:R-:W-:Y:S04]  /*6070*/  IADD3.X R179, R252, UR15, RZ, P0, !PT ;  /* 0x0000000ffcb37c10 */ /* 0x000fe800087fe4ff */
[C---:B------:R-:W-:Y:S01]  /*6080*/  HMMA.16816.F32.BF16 R24, R164.reuse, R168, R24 ;  /* 0x000000a8a418723c */ /* 0x040fe20000041818 */
[----:B------:R-:W2:Y:S04]  /*6090*/  LDG.E R177, [R178.64] ;  /* 0x0000000cb2b17981 */ /* 0x000ea8000c1e1900 */
[----:B------:R1:W3:Y:S03]  /*60a0*/  LDG.E R176, [R178.64+0x20] ;  /* 0x0000200cb2b07981 */ /* 0x0002e6000c1e1900 */
[-C--:B------:R-:W-:Y:S01]  /*60b0*/  HMMA.16816.F32.BF16 R28, R164, R170.reuse, R28 ;  /* 0x000000aaa41c723c */ /* 0x080fe2000004181c */
[----:B------:R-:W-:Y:S07]  /*60c0*/  LDSM.16.M88.4 R164, [R3+0x8000] ;  /* 0x0080000003a4783b */ /* 0x000fee0000000200 */
[----:B------:R-:W-:Y:S01]  /*60d0*/  HMMA.16816.F32.BF16 R32, R172, R170, R32 ;  /* 0x000000aaac20723c */ /* 0x000fe20000041820 */
[----:B------:R-:W4:Y:S08]  /*60e0*/  LDSM.16.M88.4 R168, [R213+0x14000] ;  /* 0x01400000d5a8783b */ /* 0x000f300000000200 */
[----:B------:R-:W1:Y:S08]  /*60f0*/  LDSM.16.M88.4 R172, [R3+0x9000] ;  /* 0x0090000003ac783b */ /* 0x000e700000000200 */
[----:B------:R1:W2:Y:S04]  /*6100*/  LDG.E R2, [R178.64+0x80] ;  /* 0x0000800cb2027981 */ /* 0x0002a8000c1e1900 */
[----:B------:R1:W2:Y:S01]  /*6110*/  LDG.E R0, [R178.64+0xa0] ;  /* 0x0000a00cb2007981 */ /* 0x0002a2000c1e1900 */
[-C--:B----4-:R-:W-:Y:S08]  /*6120*/  HMMA.16816.F32.BF16 R4, R164, R168.reuse, R4 ;  /* 0x000000a8a404723c */ /* 0x090ff00000041804 */
[C---:B-1----:R-:W-:Y:S08]  /*6130*/  HMMA.16816.F32.BF16 R8, R172.reuse, R168, R8 ;  /* 0x000000a8ac08723c */ /* 0x042ff00000041808 */
[-C--:B------:R-:W-:Y:S08]  /*6140*/  HMMA.16816.F32.BF16 R12, R172, R170.reuse, R12 ;  /* 0x000000aaac0c723c */ /* 0x080ff0000004180c */
[C---:B------:R-:W-:Y:S01]  /*6150*/  HMMA.16816.F32.BF16 R16, R164.reuse, R170, R16 ;  /* 0x000000aaa410723c */ /* 0x040fe20000041810 */
[----:B------:R-:W1:Y:S07]  /*6160*/  LDSM.16.M88.4 R168, [R213+0x14800] ;  /* 0x01480000d5a8783b */ /* 0x000e6e0000000200 */
[-C--:B-1----:R-:W-:Y:S08]  /*6170*/  HMMA.16816.F32.BF16 R20, R164, R168.reuse, R20 ;  /* 0x000000a8a414723c */ /* 0x082ff00000041814 */
[C---:B------:R-:W-:Y:S08]  /*6180*/  HMMA.16816.F32.BF16 R24, R172.reuse, R168, R24 ;  /* 0x000000a8ac18723c */ /* 0x040ff00000041818 */
[-C--:B------:R-:W-:Y:S01]  /*6190*/  HMMA.16816.F32.BF16 R28, R172, R170.reuse, R28 ;  /* 0x000000aaac1c723c */ /* 0x080fe2000004181c */
[----:B------:R-:W-:Y:S07]  /*61a0*/  LDSM.16.M88.4 R172, [R216+0xa000] ;  /* 0x00a00000d8ac783b */ /* 0x000fee0000000200 */
[----:B------:R-:W-:Y:S01]  /*61b0*/  HMMA.16816.F32.BF16 R32, R164, R170, R32 ;  /* 0x000000aaa420723c */ /* 0x000fe20000041820 */
[----:B------:R-:W1:Y:S08]  /*61c0*/  LDSM.16.M88.4 R164, [R211+0x18000] ;  /* 0x01800000d3a4783b */ /* 0x000e700000000200 */
[----:B------:R-:W4:Y:S01]  /*61d0*/  LDSM.16.M88.4 R168, [R216+0xb000] ;  /* 0x00b00000d8a8783b */ /* 0x000f220000000200 */
[-C--:B-1----:R-:W-:Y:S08]  /*61e0*/  HMMA.16816.F32.BF16 R4, R172, R164.reuse, R4 ;  /* 0x000000a4ac04723c */ /* 0x082ff00000041804 */
[C---:B----4-:R-:W-:Y:S08]  /*61f0*/  HMMA.16816.F32.BF16 R8, R168.reuse, R164, R8 ;  /* 0x000000a4a808723c */ /* 0x050ff00000041808 */
        /* <DEDUP_REMOVED lines=37> */
[C---:B--2---:R-:W-:Y:S01]  /*6450*/  FADD.FTZ R5, -R177.reuse, R5 ;  /* 0x00000005b1057221 */ /* 0x044fe20000010100 */
[C---:B------:R-:W-:Y:S01]  /*6460*/  HMMA.16816.F32.BF16 R16, R164.reuse, R170, R16 ;  /* 0x000000aaa410723c */ /* 0x040fe20000041810 */
[----:B------:R-:W1:Y:S03]  /*6470*/  LDSM.16.M88.4 R168, [R213+0x18800] ;  /* 0x01880000d5a8783b */ /* 0x000e660000000200 */
[----:B------:R-:W-:Y:S02]  /*6480*/  FADD.FTZ R4, -R177, R4 ;  /* 0x00000004b1047221 */ /* 0x000fe40000010100 */
[----:B------:R-:W-:Y:S02]  /*6490*/  FMUL.FTZ R178, R192, R5 ;  /* 0x00000005c0b27220 */ /* 0x000fe40000410000 */
[----:B------:R-:W-:Y:S04]  /*64a0*/  IMAD.U32 R5, RZ, RZ, UR5 ;  /* 0x00000005ff057e24 */ /* 0x000fe8000f8e00ff */
[----:B------:R-:W-:Y:S01]  /*64b0*/  FMUL.FTZ R179, R199, R4 ;  /* 0x00000004c7b37220 */ /* 0x000fe20000410000 */
[----:B------:R-:W-:Y:S01]  /*64c0*/  LEA R222, P0, R5, R222, 0x2 ;  /* 0x000000de05de7211 */ /* 0x000fe200078010ff */
[----:B------:R-:W-:Y:S02]  /*64d0*/  IMAD.U32 R4, RZ, RZ, UR5 ;  /* 0x00000005ff047e24 */ /* 0x000fe4000f8e00ff */
[C---:B---3--:R-:W-:Y:S02]  /*64e0*/  FADD.FTZ R6, -R176.reuse, R6 ;  /* 0x00000006b0067221 */ /* 0x048fe40000010100 */
[----:B------:R-:W-:Y:S01]  /*64f0*/  FADD.FTZ R7, -R176, R7 ;  /* 0x00000007b0077221 */ /* 0x000fe20000010100 */
[----:B------:R-:W-:Y:S01]  /*6500*/  LEA.HI.X.SX32 R223, R4, R223, 0x2, P0 ;  /* 0x000000df04df7211 */ /* 0x000fe200000f16ff */
[C---:B------:R-:W-:Y:S02]  /*6510*/  FADD.FTZ R8, -R2.reuse, R8 ;  /* 0x0000000802087221 */ /* 0x040fe40000010100 */
[----:B------:R-:W-:Y:S02]  /*6520*/  FADD.FTZ R9, -R2, R9 ;  /* 0x0000000902097221 */ /* 0x000fe40000010100 */
[C---:B------:R-:W-:Y:S02]  /*6530*/  FADD.FTZ R19, -R176.reuse, R19 ;  /* 0x00000013b0137221 */ /* 0x040fe40000010100 */
[C---:B------:R-:W-:Y:S02]  /*6540*/  FADD.FTZ R16, -R177.reuse, R16 ;  /* 0x00000010b1107221 */ /* 0x040fe40000010100 */
[----:B------:R-:W-:Y:S02]  /*6550*/  FADD.FTZ R17, -R177, R17 ;  /* 0x00000011b1117221 */ /* 0x000fe40000010100 */
[----:B------:R-:W-:Y:S02]  /*6560*/  FADD.FTZ R18, -R176, R18 ;  /* 0x00000012b0127221 */ /* 0x000fe40000010100 */
[----:B------:R-:W-:Y:S02]  /*6570*/  FADD.FTZ R12, -R2, R12 ;  /* 0x0000000c020c7221 */ /* 0x000fe40000010100 */
[C---:B------:R-:W-:Y:S02]  /*6580*/  FADD.FTZ R10, -R0.reuse, R10 ;  /* 0x0000000a000a7221 */ /* 0x040fe40000010100 */
[C---:B------:R-:W-:Y:S02]  /*6590*/  FADD.FTZ R11, -R0.reuse, R11 ;  /* 0x0000000b000b7221 */ /* 0x040fe40000010100 */
[C---:B------:R-:W-:Y:S02]  /*65a0*/  FADD.FTZ R14, -R0.reuse, R14 ;  /* 0x0000000e000e7221 */ /* 0x040fe40000010100 */
[----:B------:R-:W-:Y:S01]  /*65b0*/  FADD.FTZ R15, -R0, R15 ;  /* 0x0000000f000f7221 */ /* 0x000fe20000010100 */
[-C--:B-1----:R-:W-:Y:S03]  /*65c0*/  HMMA.16816.F32.BF16 R20, R164, R168.reuse, R20 ;  /* 0x000000a8a414723c */ /* 0x082fe60000041814 */
[----:B------:R-:W-:Y:S05]  /*65d0*/  FMUL.FTZ R180, R191, R6 ;  /* 0x00000006bfb47220 */ /* 0x000fea0000410000 */
[C---:B------:R-:W-:Y:S07]  /*65e0*/  HMMA.16816.F32.BF16 R24, R172.reuse, R168, R24 ;  /* 0x000000a8ac18723c */ /* 0x040fee0000041818 */
[----:B------:R-:W-:Y:S01]  /*65f0*/  FMUL.FTZ R169, R195, R17 ;  /* 0x00000011c3a97220 */ /* 0x000fe20000410000 */
[-C--:B------:R-:W-:Y:S04]  /*6600*/  HMMA.16816.F32.BF16 R28, R172, R170.reuse, R28 ;  /* 0x000000aaac1c723c */ /* 0x080fe8000004181c */
[----:B------:R-:W-:Y:S04]  /*6610*/  FMUL.FTZ R17, R239, R14 ;  /* 0x0000000eef117220 */ /* 0x000fe80000410000 */
[C---:B------:R-:W-:Y:S01]  /*6620*/  FADD.FTZ R20, -R177.reuse, R20 ;  /* 0x00000014b1147221 */ /* 0x040fe20000010100 */
[----:B------:R-:W-:Y:S04]  /*6630*/  HMMA.16816.F32.BF16 R32, R164, R170, R32 ;  /* 0x000000aaa420723c */ /* 0x000fe80000041820 */
[C---:B------:R-:W-:Y:S02]  /*6640*/  FADD.FTZ R21, -R177.reuse, R21 ;  /* 0x00000015b1157221 */ /* 0x040fe40000010100 */
[----:B------:R-:W-:Y:S02]  /*6650*/  FADD.FTZ R22, -R176, R22 ;  /* 0x00000016b0167221 */ /* 0x000fe40000010100 */
[----:B------:R-:W-:Y:S04]  /*6660*/  FMUL.FTZ R174, R190, R20 ;  /* 0x00000014beae7220 */ /* 0x000fe80000410000 */
[----:B------:R-:W-:Y:S02]  /*6670*/  FMUL.FTZ R173, R188, R21 ;  /* 0x00000015bcad7220 */ /* 0x000fe40000410000 */
[----:B------:R-:W-:Y:S02]  /*6680*/  FMUL.FTZ R165, R198, R19 ;  /* 0x00000013c6a57220 */ /* 0x000fe40000410000 */
[----:B------:R-:W-:Y:S02]  /*6690*/  FADD.FTZ R23, -R176, R23 ;  /* 0x00000017b0177221 */ /* 0x000fe40000010100 */
[C---:B------:R-:W-:Y:S02]  /*66a0*/  FADD.FTZ R4, -R2.reuse, R24 ;  /* 0x0000001802047221 */ /* 0x040fe40000010100 */
[C---:B------:R-:W-:Y:S02]  /*66b0*/  FADD.FTZ R24, -R2.reuse, R25 ;  /* 0x0000001902187221 */ /* 0x040fe40000010100 */
[----:B------:R-:W-:Y:S02]  /*66c0*/  FADD.FTZ R5, -R2, R28 ;  /* 0x0000001c02057221 */ /* 0x000fe40000010100 */
[C---:B------:R-:W-:Y:S02]  /*66d0*/  FADD.FTZ R32, -R177.reuse, R32 ;  /* 0x00000020b1207221 */ /* 0x040fe40000010100 */
[----:B------:R-:W-:Y:S02]  /*66e0*/  FADD.FTZ R33, -R177, R33 ;  /* 0x00000021b1217221 */ /* 0x000fe40000010100 */
[----:B------:R-:W-:Y:S02]  /*66f0*/  FMUL.FTZ R172, R182, R32 ;  /* 0x00000020b6ac7220 */ /* 0x000fe40000410000 */
[C---:B------:R-:W-:Y:S02]  /*6700*/  FADD.FTZ R168, -R176.reuse, R34 ;  /* 0x00000022b0a87221 */ /* 0x040fe40000010100 */
[----:B------:R-:W-:Y:S02]  /*6710*/  FADD.FTZ R167, -R176, R35 ;  /* 0x00000023b0a77221 */ /* 0x000fe40000010100 */
[----:B------:R-:W-:Y:S02]  /*6720*/  FMUL.FTZ R35, R194, R22 ;  /* 0x00000016c2237220 */ /* 0x000fe40000410000 */
[C---:B------:R-:W-:Y:S02]  /*6730*/  FADD.FTZ R32, -R2.reuse, R13 ;  /* 0x0000000d02207221 */ /* 0x040fe40000010100 */
[----:B------:R-:W-:Y:S02]  /*6740*/  FADD.FTZ R28, -R2, R29 ;  /* 0x0000001d021c7221 */ /* 0x000fe40000010100 */
        /* <DEDUP_REMOVED lines=31> */
[----:B------:R-:W-:Y:S01]  /*6940*/  ULOP3.LUT UR5, UR10, 0x1, URZ, 0xc0, !UPT ;  /* 0x000000010a057892 */ /* 0x000fe2000f8ec03f */
[----:B------:R-:W-:Y:S03]  /*6950*/  IMAD.U32 R5, R9, -0x40, RZ ;  /* 0xffffffc009057824 */ /* 0x000fe600078e00ff */
[----:B------:R-:W-:Y:S02]  /*6960*/  UISETP.NE.U32.AND UP0, UPT, UR5, 0x1, UPT ;  /* 0x000000010500788c */ /* 0x000fe4000bf05070 */
[----:B------:R-:W-:Y:S02]  /*6970*/  LEA R4, P0, R5, R232, 0x1 ;  /* 0x000000e805047211 */ /* 0x000fe400078008ff */
[----:B------:R-:W-:Y:S01]  /*6980*/  USEL UR5, UR40, 0x4000, !UP0 ;  /* 0x0000400028057887 */ /* 0x000fe2000c000000 */
[----:B------:R-:W-:Y:S02]  /*6990*/  SHF.R.S32.HI R2, RZ, 0x1f, R5 ;  /* 0x0000001fff027819 */ /* 0x000fe40000011405 */
[----:B------:R-:W-:Y:S02]  /*69a0*/  LEA R0, P4, R9, R5, 0x5 ;  /* 0x0000000509007211 */ /* 0x000fe400078828ff */
[----:B------:R-:W-:Y:S02]  /*69b0*/  LEA.HI.X.SX32 R5, R5, R233, 0x1, P0 ;  /* 0x000000e905057211 */ /* 0x000fe400000f0eff */
[----:B------:R-:W-:Y:S02]  /*69c0*/  IADD3 R221, R221, UR5, RZ ;  /* 0x00000005dddd7c10 */ /* 0x000fe4000fffe0ff */
[----:B------:R-:W-:Y:S02]  /*69d0*/  IADD3 R228, R228, UR5, RZ ;  /* 0x00000005e4e47c10 */ /* 0x000fe4000fffe0ff */
[C---:B------:R-:W-:Y:S01]  /*69e0*/  @!P3 LEA R8, P0, R9.reuse, R4, 0x6 ;  /* 0x000000040908b211 */ /* 0x040fe200078030ff */
[----:B------:R1:W-:Y:S01]  /*69f0*/  @P3 STS [R221], RZ ;  /* 0x000000ffdd003388 */ /* 0x0003e20000000800 */
[C-C-:B------:R-:W-:Y:S02]  /*6a00*/  LEA.HI.X R2, R9.reuse, R2, R10.reuse, 0x5, P4 ;  /* 0x0000000209027211 */ /* 0x140fe400020f2c0a */
[----:B------:R-:W-:Y:S01]  /*6a10*/  @!P3 LEA.HI.X R9, R9, R5, R10, 0x6, P0 ;  /* 0x000000050909b211 */ /* 0x000fe200000f340a */
[----:B------:R1:W-:Y:S01]  /*6a20*/  @P3 STS [R221+0x4], RZ ;  /* 0x000004ffdd003388 */ /* 0x0003e20000000800 */
[----:B------:R-:W-:Y:S01]  /*6a30*/  @!P2 LEA R6, P4, R0, R232, 0x1 ;  /* 0x000000e80006a211 */ /* 0x000fe200078808ff */
[----:B------:R-:W-:Y:S01]  /*6a40*/  IMAD.MOV.U32 R232, RZ, RZ, R4 ;  /* 0x000000ffffe87224 */ /* 0x000fe200078e0004 */
[----:B------:R-:W-:Y:S01]  /*6a50*/  IADD3 R210, R210, UR5, RZ ;  /* 0x00000005d2d27c10 */ /* 0x000fe2000fffe0ff */
[----:B------:R1:W-:Y:S01]  /*6a60*/  @P3 STS [R221+0x8], RZ ;  /* 0x000008ffdd003388 */ /* 0x0003e20000000800 */
[----:B------:R-:W-:Y:S01]  /*6a70*/  @!P2 LEA.HI.X R7, R0, R233, R2, 0x1, P4 ;  /* 0x000000e90007a211 */ /* 0x000fe200020f0c02 */
[----:B------:R-:W-:Y:S02]  /*6a80*/  IMAD.MOV.U32 R233, RZ, RZ, R5 ;  /* 0x000000ffffe97224 */ /* 0x000fe400078e0005 */
        /* <DEDUP_REMOVED lines=30> */
.L_x_186:
[----:B------:R-:W-:Y:S02]  /*6c70*/  F2FP.BF16.PACK_AB R15, R178, R179 ;  /* 0x000000b3b20f723e */ /* 0x000fe400000010ff */
[----:B------:R-:W-:Y:S02]  /*6c80*/  F2FP.BF16.PACK_AB R14, R164, R180 ;  /* 0x000000b4a40e723e */ /* 0x000fe400000010ff */
[----:B------:R-:W-:Y:S01]  /*6c90*/  F2FP.BF16.PACK_AB R11, R169, R171 ;  /* 0x000000aba90b723e */ /* 0x000fe200000010ff */
[----:B------:R-:W-:Y:S01]  /*6ca0*/  STS [R224+0x1c000], R15 ;  /* 0x01c0000fe0007388 */ /* 0x000fe20000000800 */
[----:B------:R-:W-:Y:S02]  /*6cb0*/  F2FP.BF16.PACK_AB R10, R165, R166 ;  /* 0x000000a6a50a723e */ /* 0x000fe400000010ff */
[----:B------:R-:W-:Y:S02]  /*6cc0*/  F2FP.BF16.PACK_AB R13, R13, R23 ;  /* 0x000000170d0d723e */ /* 0x000fe400000010ff */
[----:B------:R-:W-:Y:S01]  /*6cd0*/  STS [R224+0x1c400], R14 ;  /* 0x01c4000ee0007388 */ /* 0x000fe20000000800 */
[----:B------:R-:W-:Y:S02]  /*6ce0*/  F2FP.BF16.PACK_AB R12, R12, R18 ;  /* 0x000000120c0c723e */ /* 0x000fe400000010ff */
[----:B-1----:R-:W-:Y:S02]  /*6cf0*/  F2FP.BF16.PACK_AB R9, R32, R33 ;  /* 0x000000212009723e */ /* 0x002fe400000010ff */
[----:B------:R-:W-:Y:S01]  /*6d00*/  STS [R227+0x1c000], R11 ;  /* 0x01c0000be3007388 */ /* 0x000fe20000000800 */
[----:B------:R-:W-:Y:S02]  /*6d10*/  F2FP.BF16.PACK_AB R8, R16, R17 ;  /* 0x000000111008723e */ /* 0x000fe400000010ff */
[----:B------:R-:W-:Y:S02]  /*6d20*/  F2FP.BF16.PACK_AB R7, R173, R174 ;  /* 0x000000aead07723e */ /* 0x000fe400000010ff */
        /* <DEDUP_REMOVED lines=10> */
[----:B------:R-:W-:Y:S04]  /*6dd0*/  F2FP.BF16.PACK_AB R16, R21, R22 ;  /* 0x000000161510723e */ /* 0x000fe800000010ff */
[----:B------:R-:W-:Y:S05]  /*6de0*/  STS [R227+0x1d400], R8 ;  /* 0x01d40008e3007388 */ /* 0x000fea0000000800 */
[----:B------:R-:W-:Y:S05]  /*6df0*/  STS [R225+0x1c000], R7 ;  /* 0x01c00007e1007388 */ /* 0x000fea0000000800 */
[----:B------:R-:W-:Y:S05]  /*6e00*/  STS [R225+0x1c400], R6 ;  /* 0x01c40006e1007388 */ /* 0x000fea0000000800 */
[----:B------:R-:W-:Y:S05]  /*6e10*/  STS [R226+0x1c000], R2 ;  /* 0x01c00002e2007388 */ /* 0x000fea0000000800 */
[----:B------:R1:W-:Y:S05]  /*6e20*/  STS [R226+0x1c400], R0 ;  /* 0x01c40000e2007388 */ /* 0x0003ea0000000800 */
[----:B------:R-:W-:Y:S05]  /*6e30*/  STS [R225+0x1d000], R5 ;  /* 0x01d00005e1007388 */ /* 0x000fea0000000800 */
[----:B------:R-:W-:Y:S05]  /*6e40*/  STS [R225+0x1d400], R4 ;  /* 0x01d40004e1007388 */ /* 0x000fea0000000800 */
[----:B------:R-:W-:Y:S05]  /*6e50*/  STS [R226+0x1d000], R17 ;  /* 0x01d00011e2007388 */ /* 0x000fea0000000800 */
[----:B------:R-:W-:Y:S05]  /*6e60*/  STS [R226+0x1d400], R16 ;  /* 0x01d40010e2007388 */ /* 0x000fea0000000800 */
[----:B------:R-:W-:Y:S01]  /*6e70*/  BAR.SYNC.DEFER_BLOCKING 0x0 ;  /* 0x0000000000007b1d */ /* 0x000fe20000010000 */
[----:B-1----:R-:W-:Y:S04]  /*6e80*/  IMAD.SHL.U32 R0, R217, 0x2, RZ ;  /* 0x00000002d9007824 */ /* 0x002fe800078e00ff */
[----:B------:R-:W-:Y:S01]  /*6e90*/  IMAD.IADD R2, R0, 0x1, R208 ;  /* 0x0000000100027824 */ /* 0x000fe200078e02d0 */
[----:B------:R-:W-:Y:S05]  /*6ea0*/  LDSM.16.MT88.4 R4, [R206+0x20000] ;  /* 0x02000000ce04783b */ /* 0x000fea0000004200 */
[----:B------:R-:W1:Y:S05]  /*6eb0*/  LDSM.16.MT88.4 R8, [R0+0x8000] ;  /* 0x008000000008783b */ /* 0x000e6a0000004200 */
[----:B------:R-:W2:Y:S05]  /*6ec0*/  LDSM.16.MT88.4 R12, [R206+0x22000] ;  /* 0x02200000ce0c783b */ /* 0x000eaa0000004200 */
[----:B------:R-:W3:Y:S05]  /*6ed0*/  LDSM.16.MT88.4 R16, [R2+0x8000] ;  /* 0x008000000210783b */ /* 0x000eea0000004200 */
[----:B------:R-:W4:Y:S05]  /*6ee0*/  LDSM.16.MT88.4 R20, [R0+0xa000] ;  /* 0x00a000000014783b */ /* 0x000f2a0000004200 */
[----:B------:R-:W5:Y:S05]  /*6ef0*/  LDSM.16.MT88.4 R24, [R2+0xa000] ;  /* 0x00a000000218783b */ /* 0x000f6a0000004200 */
[----:B------:R-:W-:Y:S05]  /*6f00*/  LDSM.16.MT88.4 R28, [R0+0x8800] ;  /* 0x00880000001c783b */ /* 0x000fea0000004200 */
[----:B------:R-:W-:Y:S05]  /*6f10*/  LDSM.16.MT88.4 R32, [R206+0x22800] ;  /* 0x02280000ce20783b */ /* 0x000fea0000004200 */
[----:B------:R-:W-:Y:S01]  /*6f20*/  LDSM.16.MT88.4 R164, [R2+0x8800] ;  /* 0x0088000002a4783b */ /* 0x000fe20000004200 */
[-C--:B-1----:R-:W-:Y:S04]  /*6f30*/  HMMA.16816.F32.BF16 R36, R4, R8.reuse, R36 ;  /* 0x000000080424723c */ /* 0x082fe80000041824 */
[----:B------:R-:W-:Y:S05]  /*6f40*/  LDSM.16.MT88.4 R168, [R0+0xa800] ;  /* 0x00a8000000a8783b */ /* 0x000fea0000004200 */
[----:B------:R-:W-:Y:S01]  /*6f50*/  LDSM.16.MT88.4 R172, [R2+0xa800] ;  /* 0x00a8000002ac783b */ /* 0x000fe20000004200 */
[C---:B--2---:R-:W-:Y:S08]  /*6f60*/  HMMA.16816.F32.BF16 R40, R12.reuse, R8, R40 ;  /* 0x000000080c28723c */ /* 0x044ff00000041828 */
[-C--:B------:R-:W-:Y:S08]  /*6f70*/  HMMA.16816.F32.BF16 R44, R12, R10.reuse, R44 ;  /* 0x0000000a0c2c723c */ /* 0x080ff0000004182c */
[C---:B------:R-:W-:Y:S01]  /*6f80*/  HMMA.16816.F32.BF16 R48, R4.reuse, R10, R48 ;  /* 0x0000000a0430723c */ /* 0x040fe20000041830 */
[----:B------:R-:W1:Y:S07]  /*6f90*/  LDSM.16.MT88.4 R8, [R206+0x20800] ;  /* 0x02080000ce08783b */ /* 0x000e6e0000004200 */
[-C--:B---3--:R-:W-:Y:S08]  /*6fa0*/  HMMA.16816.F32.BF16 R52, R4, R16.reuse, R52 ;  /* 0x000000100434723c */ /* 0x088ff00000041834 */
[C---:B------:R-:W-:Y:S08]  /*6fb0*/  HMMA.16816.F32.BF16 R56, R12.reuse, R16, R56 ;  /* 0x000000100c38723c */ /* 0x040ff00000041838 */
[-C--:B------:R-:W-:Y:S08]  /*6fc0*/  HMMA.16816.F32.BF16 R60, R12, R18.reuse, R60 ;  /* 0x000000120c3c723c */ /* 0x080ff0000004183c */
[C---:B------:R-:W-:Y:S01]  /*6fd0*/  HMMA.16816.F32.BF16 R64, R4.reuse, R18, R64 ;  /* 0x000000120440723c */ /* 0x040fe20000041840 */
[----:B------:R-:W-:Y:S07]  /*6fe0*/  LDSM.16.MT88.4 R16, [R206+0x23000] ;  /* 0x02300000ce10783b */ /* 0x000fee0000004200 */
[-C--:B----4-:R-:W-:Y:S08]  /*6ff0*/  HMMA.16816.F32.BF16 R68, R4, R20.reuse, R68 ;  /* 0x000000140444723c */ /* 0x090ff00000041844 */
[C---:B------:R-:W-:Y:S08]  /*7000*/  HMMA.16816.F32.BF16 R72, R12.reuse, R20, R72 ;  /* 0x000000140c48723c */ /* 0x040ff00000041848 */
[-C--:B------:R-:W-:Y:S08]  /*7010*/  HMMA.16816.F32.BF16 R76, R12, R22.reuse, R76 ;  /* 0x000000160c4c723c */ /* 0x080ff0000004184c */
[C---:B------:R-:W-:Y:S01]  /*7020*/  HMMA.16816.F32.BF16 R80, R4.reuse, R22, R80 ;  /* 0x000000160450723c */ /* 0x040fe20000041850 */
[----:B------:R-:W-:Y:S07]  /*7030*/  LDSM.16.MT88.4 R20, [R2+0x9000] ;  /* 0x009000000214783b */ /* 0x000fee0000004200 */
[-C--:B-----5:R-:W-:Y:S08]  /*7040*/  HMMA.16816.F32.BF16 R84, R4, R24.reuse, R84 ;  /* 0x000000180454723c */ /* 0x0a0ff00000041854 */
[C---:B------:R-:W-:Y:S08]  /*7050*/  HMMA.16816.F32.BF16 R88, R12.reuse, R24, R88 ;  /* 0x000000180c58723c */ /* 0x040ff00000041858 */
[-C--:B------:R-:W-:Y:S01]  /*7060*/  HMMA.16816.F32.BF16 R92, R12, R26.reuse, R92 ;  /* 0x0000001a0c5c723c */ /* 0x080fe2000004185c */
[----:B------:R-:W-:Y:S07]  /*7070*/  LDSM.16.MT88.4 R12, [R0+0x9000] ;  /* 0x00900000000c783b */ /* 0x000fee0000004200 */
[----:B------:R-:W-:Y:S01]  /*7080*/  HMMA.16816.F32.BF16 R96, R4, R26, R96 ;  /* 0x0000001a0460723c */ /* 0x000fe20000041860 */
[----:B------:R-:W2:Y:S05]  /*7090*/  LDSM.16.MT88.4 R4, [R206+0x21000] ;  /* 0x02100000ce04783b */ /* 0x000eaa0000004200 */
[----:B------:R-:W3:Y:S02]  /*70a0*/  LDSM.16.MT88.4 R24, [R0+0xb000] ;  /* 0x00b000000018783b */ /* 0x000ee40000004200 */
[-C--:B-1----:R-:W-:Y:S08]  /*70b0*/  HMMA.16816.F32.BF16 R36, R8, R28.reuse, R36 ;  /* 0x0000001c0824723c */ /* 0x082ff00000041824 */
[C---:B------:R-:W-:Y:S08]  /*70c0*/  HMMA.16816.F32.BF16 R40, R32.reuse, R28, R40 ;  /* 0x0000001c2028723c */ /* 0x040ff00000041828 */
[-C--:B------:R-:W-:Y:S08]  /*70d0*/  HMMA.16816.F32.BF16 R44, R32, R30.reuse, R44 ;  /* 0x0000001e202c723c */ /* 0x080ff0000004182c */
[C---:B------:R-:W-:Y:S01]  /*70e0*/  HMMA.16816.F32.BF16 R48, R8.reuse, R30, R48 ;  /* 0x0000001e0830723c */ /* 0x040fe20000041830 */
[----:B------:R-:W1:Y:S07]  /*70f0*/  LDSM.16.MT88.4 R28, [R2+0xb000] ;  /* 0x00b00000021c783b */ /* 0x000e6e0000004200 */
[-C--:B------:R-:W-:Y:S08]  /*7100*/  HMMA.16816.F32.BF16 R52, R8, R164.reuse, R52 ;  /* 0x000000a40834723c */ /* 0x080ff00000041834 */
[C---:B------:R-:W-:Y:S08]  /*7110*/  HMMA.16816.F32.BF16 R56, R32.reuse, R164, R56 ;  /* 0x000000a42038723c */ /* 0x040ff00000041838 */
[-C--:B------:R-:W-:Y:S08]  /*7120*/  HMMA.16816.F32.BF16 R60, R32, R166.reuse, R60 ;  /* 0x000000a6203c723c */ /* 0x080ff0000004183c */
[C---:B------:R-:W-:Y:S01]  /*7130*/  HMMA.16816.F32.BF16 R64, R8.reuse, R166, R64 ;  /* 0x000000a60840723c */ /* 0x040fe20000041840 */
[----:B------:R-:W-:Y:S07]  /*7140*/  LDSM.16.MT88.4 R164, [R206+0x23800] ;  /* 0x02380000cea4783b */ /* 0x000fee0000004200 */
[-C--:B------:R-:W-:Y:S08]  /*7150*/  HMMA.16816.F32.BF16 R68, R8, R168.reuse, R68 ;  /* 0x000000a80844723c */ /* 0x080ff00000041844 */
[C---:B------:R-:W-:Y:S08]  /*7160*/  HMMA.16816.F32.BF16 R72, R32.reuse, R168, R72 ;  /* 0x000000a82048723c */ /* 0x040ff00000041848 */
        /* <DEDUP_REMOVED lines=8> */
[----:B------:R-:W4:Y:S05]  /*71f0*/  LDSM.16.MT88.4 R8, [R206+0x21800] ;  /* 0x02180000ce08783b */ /* 0x000f2a0000004200 */
[----:B------:R-:W5:Y:S02]  /*7200*/  LDSM.16.MT88.4 R172, [R0+0xb800] ;  /* 0x00b8000000ac783b */ /* 0x000f640000004200 */
[-C--:B--2---:R-:W-:Y:S08]  /*7210*/  HMMA.16816.F32.BF16 R36, R4, R12.reuse, R36 ;  /* 0x0000000c0424723c */ /* 0x084ff00000041824 */
[C---:B------:R-:W-:Y:S08]  /*7220*/  HMMA.16816.F32.BF16 R40, R16.reuse, R12, R40 ;  /* 0x0000000c1028723c */ /* 0x040ff00000041828 */
[-C--:B------:R-:W-:Y:S08]  /*7230*/  HMMA.16816.F32.BF16 R44, R16, R14.reuse, R44 ;  /* 0x0000000e102c723c */ /* 0x080ff0000004182c */
[C---:B------:R-:W-:Y:S01]  /*7240*/  HMMA.16816.F32.BF16 R48, R4.reuse, R14, R48 ;  /* 0x0000000e0430723c */ /* 0x040fe20000041830 */
[----:B------:R-:W2:Y:S05]  /*7250*/  LDSM.16.MT88.4 R12, [R2+0xb800] ;  /* 0x00b80000020c783b */ /* 0x000eaa0000004200 */
[----:B------:R-:W-:Y:S02]  /*7260*/  BAR.SYNC.DEFER_BLOCKING 0x0 ;  /* 0x0000000000007b1d */ /* 0x000fe40000010000 */
[-C--:B------:R-:W-:Y:S08]  /*7270*/  HMMA.16816.F32.BF16 R52, R4, R20.reuse, R52 ;  /* 0x000000140434723c */ /* 0x080ff00000041834 */
[C---:B------:R-:W-:Y:S08]  /*7280*/  HMMA.16816.F32.BF16 R56, R16.reuse, R20, R56 ;  /* 0x000000141038723c */ /* 0x040ff00000041838 */
[-C--:B------:R-:W-:Y:S08]  /*7290*/  HMMA.16816.F32.BF16 R60, R16, R22.reuse, R60 ;  /* 0x00000016103c723c */ /* 0x080ff0000004183c */
[C---:B------:R-:W-:Y:S08]  /*72a0*/  HMMA.16816.F32.BF16 R64, R4.reuse, R22, R64 ;  /* 0x000000160440723c */ /* 0x040ff00000041840 */
[-C--:B---3--:R-:W-:Y:S08]  /*72b0*/  HMMA.16816.F32.BF16 R68, R4, R24.reuse, R68 ;  /* 0x000000180444723c */ /* 0x088ff00000041844 */
[C---:B------:R-:W-:Y:S08]  /*72c0*/  HMMA.16816.F32.BF16 R72, R16.reuse, R24, R72 ;  /* 0x000000181048723c */ /* 0x040ff00000041848 */
[-C--:B------:R-:W-:Y:S08]  /*72d0*/  HMMA.16816.F32.BF16 R76, R16, R26.reuse, R76 ;  /* 0x0000001a104c723c */ /* 0x080ff0000004184c */
[C---:B------:R-:W-:Y:S08]  /*72e0*/  HMMA.16816.F32.BF16 R80, R4.reuse, R26, R80 ;  /* 0x0000001a0450723c */ /* 0x040ff00000041850 */
[-C--:B-1----:R-:W-:Y:S08]  /*72f0*/  HMMA.16816.F32.BF16 R84, R4, R28.reuse, R84 ;  /* 0x0000001c0454723c */ /* 0x082ff00000041854 */
[C---:B------:R-:W-:Y:S08]  /*7300*/  HMMA.16816.F32.BF16 R88, R16.reuse, R28, R88 ;  /* 0x0000001c1058723c */ /* 0x040ff00000041858 */
[-C--:B------:R-:W-:Y:S08]  /*7310*/  HMMA.16816.F32.BF16 R92, R16, R30.reuse, R92 ;  /* 0x0000001e105c723c */ /* 0x080ff0000004185c */
[----:B------:R-:W-:Y:S08]  /*7320*/  HMMA.16816.F32.BF16 R96, R4, R30, R96 ;  /* 0x0000001e0460723c */ /* 0x000ff00000041860 */
[-C--:B----4-:R-:W-:Y:S08]  /*7330*/  HMMA.16816.F32.BF16 R36, R8, R32.reuse, R36 ;  /* 0x000000200824723c */ /* 0x090ff00000041824 */
[C---:B------:R-:W-:Y:S08]  /*7340*/  HMMA.16816.F32.BF16 R40, R164.reuse, R32, R40 ;  /* 0x00000020a428723c */ /* 0x040ff00000041828 */
[-C--:B------:R-:W-:Y:S08]  /*7350*/  HMMA.16816.F32.BF16 R44, R164, R34.reuse, R44 ;  /* 0x00000022a42c723c */ /* 0x080ff0000004182c */
[C---:B------:R-:W-:Y:S08]  /*7360*/  HMMA.16816.F32.BF16 R48, R8.reuse, R34, R48 ;  /* 0x000000220830723c */ /* 0x040ff00000041830 */
[-C--:B------:R-:W-:Y:S08]  /*7370*/  HMMA.16816.F32.BF16 R52, R8, R168.reuse, R52 ;  /* 0x000000a80834723c */ /* 0x080ff00000041834 */
[C---:B------:R-:W-:Y:S08]  /*7380*/  HMMA.16816.F32.BF16 R56, R164.reuse, R168, R56 ;  /* 0x000000a8a438723c */ /* 0x040ff00000041838 */
[-C--:B------:R-:W-:Y:S08]  /*7390*/  HMMA.16816.F32.BF16 R60, R164, R170.reuse, R60 ;  /* 0x000000aaa43c723c */ /* 0x080ff0000004183c */
[C---:B------:R-:W-:Y:S08]  /*73a0*/  HMMA.16816.F32.BF16 R64, R8.reuse, R170, R64 ;  /* 0x000000aa0840723c */ /* 0x040ff00000041840 */
[-C--:B-----5:R-:W-:Y:S08]  /*73b0*/  HMMA.16816.F32.BF16 R68, R8, R172.reuse, R68 ;  /* 0x000000ac0844723c */ /* 0x0a0ff00000041844 */
        /* <DEDUP_REMOVED lines=12> */
[C---:B------:R-:W-:Y:S02]  /*7480*/  LEA R4, P0, R2.reuse, R230, 0x1 ;  /* 0x000000e602047211 */ /* 0x040fe400078008ff */
[----:B------:R-:W-:Y:S01]  /*7490*/  SHF.R.S32.HI R6, RZ, 0x1f, R2 ;  /* 0x0000001fff067819 */ /* 0x000fe20000011402 */
[----:B------:R-:W-:Y:S01]  /*74a0*/  @!P2 IMAD.MOV.U32 R7, RZ, RZ, c[0x0][0x374] ;  /* 0x0000dd00ff07a624 */ /* 0x000fe200078e00ff */
[----:B------:R-:W-:Y:S01]  /*74b0*/  LEA.HI.X.SX32 R5, R2, R231, 0x1, P0 ;  /* 0x000000e702057211 */ /* 0x000fe200000f0eff */
[----:B------:R-:W-:Y:S01]  /*74c0*/  @!P3 IMAD.MOV.U32 R9, RZ, RZ, c[0x0][0x374] ;  /* 0x0000dd00ff09b624 */ /* 0x000fe200078e00ff */
[C---:B------:R-:W-:Y:S01]  /*74d0*/  @!P2 LEA R0, P4, R10.reuse, R2, 0x5 ;  /* 0x000000020a00a211 */ /* 0x040fe200078828ff */
[----:B------:R-:W-:Y:S03]  /*74e0*/  IMAD.SHL.U32 R2, R249, 0x2, RZ ;  /* 0x00000002f9027824 */ /* 0x000fe600078e00ff */
[C---:B------:R-:W-:Y:S02]  /*74f0*/  @!P2 LEA.HI.X R7, R10.reuse, R6, R7, 0x5, P4 ;  /* 0x000000060a07a211 */ /* 0x040fe400020f2c07 */
[----:B------:R1:W-:Y:S01]  /*7500*/  @P3 STS.128 [R2+0x8000], RZ ;  /* 0x008000ff02003388 */ /* 0x0003e20000000c00 */
[----:B------:R-:W-:Y:S02]  /*7510*/  @!P3 LEA R8, P4, R10, R4, 0x6 ;  /* 0x000000040a08b211 */ /* 0x000fe400078830ff */
[----:B------:R-:W-:Y:S01]  /*7520*/  @!P2 LEA R6, P0, R0, R230, 0x1 ;  /* 0x000000e60006a211 */ /* 0x000fe200078008ff */
[----:B------:R-:W-:Y:S01]  /*7530*/  @!PT LDS RZ, [RZ] ;  /* 0x00000000fffff984 */ /* 0x000fe20000000800 */
[----:B------:R-:W-:Y:S01]  /*7540*/  @!PT LDS RZ, [RZ] ;  /* 0x00000000fffff984 */ /* 0x000fe20000000800 */
[----:B------:R-:W-:Y:S01]  /*7550*/  @!PT LDS RZ, [RZ] ;  /* 0x00000000fffff984 */ /* 0x000fe20000000800 */
[----:B------:R1:W-:Y:S01]  /*7560*/  @!P3 LDGSTS.E.BYPASS.LTC128B.128 [R2+0x8000], [R4.64] ;  /* 0x080000000402bfae */ /* 0x0003e2000b901d4c */
[----:B------:R-:W-:Y:S01]  /*7570*/  @!P3 LEA.HI.X R9, R10, R5, R9, 0x6, P4 ;  /* 0x000000050a09b211 */ /* 0x000fe200020f3409 */
[----:B------:R-:W-:Y:S01]  /*7580*/  IMAD.MOV.U32 R230, RZ, RZ, R4 ;  /* 0x000000ffffe67224 */ /* 0x000fe200078e0004 */
[----:B------:R-:W-:Y:S01]  /*7590*/  @!P2 LEA.HI.X R7, R0, R231, R7, 0x1, P0 ;  /* 0x000000e70007a211 */ /* 0x000fe200000f0c07 */
[----:B------:R1:W-:Y:S01]  /*75a0*/  @P2 STS.128 [R2+0xa000], RZ ;  /* 0x00a000ff02002388 */ /* 0x0003e20000000c00 */
[----:B------:R-:W-:Y:S03]  /*75b0*/  IMAD.MOV.U32 R231, RZ, RZ, R5 ;  /* 0x000000ffffe77224 */ /* 0x000fe600078e0005 */
        /* <DEDUP_REMOVED lines=15> */
.L_x_187:
[----:B------:R-:W-:Y:S01]  /*76b0*/  LDSM.16.M88.4 R32, [R215+0x1c000] ;  /* 0x01c00000d720783b */ /* 0x000fe20000000200 */
[----:B-1----:R-:W-:Y:S01]  /*76c0*/  @P1 IADD3 R2, P0, R250, UR14, RZ ;  /* 0x0000000efa021c10 */ /* 0x002fe2000ff1e0ff */
[----:B------:R-:W-:Y:S02]  /*76d0*/  USHF.L.U32 UR7, UR4, 0x3, URZ ;  /* 0x0000000304077899 */ /* 0x000fe4000800063f */
[----:B------:R-:W-:Y:S01]  /*76e0*/  USHF.L.U32 UR9, UR4, 0x4, URZ ;  /* 0x0000000404097899 */ /* 0x000fe2000800063f */
[----:B------:R-:W1:Y:S01]  /*76f0*/  LDSM.16.MT88.4 R16, [R205] ;  /* 0x00000000cd10783b */ /* 0x000e620000004200 */
[----:B------:R-:W-:Y:S02]  /*7700*/  UIMAD UR5, UR4, 0x18, URZ ;  /* 0x00000018040578a4 */ /* 0x000fe4000f8e023f */
[----:B------:R-:W-:Y:S02]  /*7710*/  USHF.L.U32 UR8, UR4, 0x5, URZ ;  /* 0x0000000504087899 */ /* 0x000fe4000800063f */
[----:B------:R-:W2:Y:S01]  /*7720*/  LDSM.16.M88.4 R28, [R215+0x1d000] ;  /* 0x01d00000d71c783b */ /* 0x000ea20000000200 */
[----:B------:R-:W-:Y:S02]  /*7730*/  UIMAD UR6, UR4, 0x28, URZ ;  /* 0x00000028040678a4 */ /* 0x000fe4000f8e023f */
[----:B------:R-:W-:Y:S02]  /*7740*/  UISETP.GT.AND UP2, UPT, UR10, UR18, UPT ;  /* 0x000000120a00728c */ /* 0x000fe4000bf44270 */
[----:B------:R-:W3:Y:S01]  /*7750*/  LDSM.16.MT88.4 R164, [R205+0x4000] ;  /* 0x00400000cda4783b */ /* 0x000ee20000004200 */
[----:B------:R-:W-:Y:S04]  /*7760*/  @UP3 UIADD3 UR14, UP1, UR14, -0x100, URZ ;  /* 0xffffff000e0e3890 */ /* 0x000fe8000ff3e03f */
[----:B------:R-:W4:Y:S05]  /*7770*/  LDL R0, [R1+0x10] ;  /* 0x0000100001007983 */ /* 0x000f2a0000100800 */
[----:B------:R-:W-:Y:S05]  /*7780*/  LDSM.16.M88.4 R168, [R209+0x1c000] ;  /* 0x01c00000d1a8783b */ /* 0x000fea0000000200 */
[----:B------:R-:W3:Y:S05]  /*7790*/  LDSM.16.MT88.4 R172, [R205+0x800] ;  /* 0x00080000cdac783b */ /* 0x000eea0000004200 */
[----:B------:R-:W3:Y:S05]  /*77a0*/  LDSM.16.M88.4 R176, [R209+0x1d000] ;  /* 0x01d00000d1b0783b */ /* 0x000eea0000000200 */
[----:B------:R-:W3:Y:S01]  /*77b0*/  LDSM.16.MT88.4 R180, [R205+0x4800] ;  /* 0x00480000cdb4783b */ /* 0x000ee20000004200 */
[-C--:B-1----:R-:W-:Y:S04]  /*77c0*/  HMMA.16816.F32.BF16 R4, R32, R16.reuse, RZ ;  /* 0x000000102004723c */ /* 0x082fe800000418ff */
[----:B------:R-:W-:Y:S05]  /*77d0*/  LDSM.16.M88.4 R184, [R204+0x1c000] ;  /* 0x01c00000ccb8783b */ /* 0x000fea0000000200 */
[----:B------:R-:W1:Y:S01]  /*77e0*/  LDSM.16.MT88.4 R188, [R205+0x1000] ;  /* 0x00100000cdbc783b */ /* 0x000e620000004200 */
[C---:B--2---:R-:W-:Y:S04]  /*77f0*/  HMMA.16816.F32.BF16 R8, R28.reuse, R16, RZ ;  /* 0x000000101c08723c */ /* 0x044fe800000418ff */
[----:B------:R-:W2:Y:S04]  /*7800*/  LDSM.16.M88.4 R192, [R204+0x1d000] ;  /* 0x01d00000ccc0783b */ /* 0x000ea80000000200 */
[-C--:B------:R-:W-:Y:S01]  /*7810*/  HMMA.16816.F32.BF16 R12, R28, R18.reuse, RZ ;  /* 0x000000121c0c723c */ /* 0x080fe200000418ff */
[----:B------:R-:W1:Y:S05]  /*7820*/  LDSM.16.MT88.4 R196, [R205+0x5000] ;  /* 0x00500000cdc4783b */ /* 0x000e6a0000004200 */
[----:B------:R-:W-:Y:S02]  /*7830*/  LDSM.16.M88.4 R200, [R3+0x1d000] ;  /* 0x01d0000003c8783b */ /* 0x000fe40000000200 */
[C---:B------:R-:W-:Y:S03]  /*7840*/  HMMA.16816.F32.BF16 R16, R32.reuse, R18, RZ ;  /* 0x000000122010723c */ /* 0x040fe600000418ff */
[----:B------:R-:W4:Y:S05]  /*7850*/  LDL R208, [R1] ;  /* 0x0000000001d07983 */ /* 0x000f2a0000100800 */
[-C--:B---3--:R-:W-:Y:S08]  /*7860*/  HMMA.16816.F32.BF16 R20, R32, R164.reuse, RZ ;  /* 0x000000a42014723c */ /* 0x088ff000000418ff */
[C---:B------:R-:W-:Y:S08]  /*7870*/  HMMA.16816.F32.BF16 R24, R28.reuse, R164, RZ ;  /* 0x000000a41c18723c */ /* 0x040ff000000418ff */
[-C--:B------:R-:W-:Y:S08]  /*7880*/  HMMA.16816.F32.BF16 R28, R28, R166.reuse, RZ ;  /* 0x000000a61c1c723c */ /* 0x080ff000000418ff */
[----:B------:R-:W-:Y:S01]  /*7890*/  HMMA.16816.F32.BF16 R32, R32, R166, RZ ;  /* 0x000000a62020723c */ /* 0x000fe200000418ff */
[----:B------:R-:W-:Y:S07]  /*78a0*/  LDSM.16.M88.4 R164, [R3+0x1c000] ;  /* 0x01c0000003a4783b */ /* 0x000fee0000000200 */
        /* <DEDUP_REMOVED lines=8> */
[----:B------:R-:W3:Y:S07]  /*7930*/  LDSM.16.MT88.4 R176, [R205+0x5800] ;  /* 0x00580000cdb0783b */ /* 0x000eee0000004200 */
[----:B------:R-:W-:Y:S01]  /*7940*/  HMMA.16816.F32.BF16 R32, R168, R182, R32 ;  /* 0x000000b6a820723c */ /* 0x000fe20000041820 */
[----:B------:R-:W-:Y:S05]  /*7950*/  LDSM.16.M88.4 R168, [R215+0x1e000] ;  /* 0x01e00000d7a8783b */ /* 0x000fea0000000200 */
[----:B------:R-:W3:Y:S02]  /*7960*/  LDSM.16.MT88.4 R180, [R205+0x2000] ;  /* 0x00200000cdb4783b */ /* 0x000ee40000004200 */
[-C--:B-1----:R-:W-:Y:S08]  /*7970*/  HMMA.16816.F32.BF16 R4, R184, R188.reuse, R4 ;  /* 0x000000bcb804723c */ /* 0x082ff00000041804 */
[C---:B--2---:R-:W-:Y:S08]  /*7980*/  HMMA.16816.F32.BF16 R8, R192.reuse, R188, R8 ;  /* 0x000000bcc008723c */ /* 0x044ff00000041808 */
[-C--:B------:R-:W-:Y:S08]  /*7990*/  HMMA.16816.F32.BF16 R12, R192, R190.reuse, R12 ;  /* 0x000000bec00c723c */ /* 0x080ff0000004180c */
[C---:B------:R-:W-:Y:S01]  /*79a0*/  HMMA.16816.F32.BF16 R16, R184.reuse, R190, R16 ;  /* 0x000000beb810723c */ /* 0x040fe20000041810 */
[----:B------:R-:W1:Y:S07]  /*79b0*/  LDSM.16.M88.4 R188, [R215+0x1f000] ;  /* 0x01f00000d7bc783b */ /* 0x000e6e0000000200 */
[-C--:B------:R-:W-:Y:S08]  /*79c0*/  HMMA.16816.F32.BF16 R20, R184, R196.reuse, R20 ;  /* 0x000000c4b814723c */ /* 0x080ff00000041814 */
[C---:B------:R-:W-:Y:S08]  /*79d0*/  HMMA.16816.F32.BF16 R24, R192.reuse, R196, R24 ;  /* 0x000000c4c018723c */ /* 0x040ff00000041818 */
[-C--:B------:R-:W-:Y:S01]  /*79e0*/  HMMA.16816.F32.BF16 R28, R192, R198.reuse, R28 ;  /* 0x000000c6c01c723c */ /* 0x080fe2000004181c */
[----:B------:R-:W2:Y:S07]  /*79f0*/  LDSM.16.MT88.4 R192, [R205+0x6000] ;  /* 0x00600000cdc0783b */ /* 0x000eae0000004200 */
[----:B------:R-:W-:Y:S01]  /*7a00*/  HMMA.16816.F32.BF16 R32, R184, R198, R32 ;  /* 0x000000c6b820723c */ /* 0x000fe20000041820 */
[----:B------:R-:W-:Y:S05]  /*7a10*/  LDSM.16.MT88.4 R184, [R205+0x2800] ;  /* 0x00280000cdb8783b */ /* 0x000fea0000004200 */
[----:B------:R-:W-:Y:S02]  /*7a20*/  LDSM.16.M88.4 R196, [R209+0x1f000] ;  /* 0x01f00000d1c4783b */ /* 0x000fe40000000200 */
[-C--:B---3--:R-:W-:Y:S08]  /*7a30*/  HMMA.16816.F32.BF16 R4, R164, R172.reuse, R4 ;  /* 0x000000aca404723c */ /* 0x088ff00000041804 */
[C---:B------:R-:W-:Y:S08]  /*7a40*/  HMMA.16816.F32.BF16 R8, R200.reuse, R172, R8 ;  /* 0x000000acc808723c */ /* 0x040ff00000041808 */
[-C--:B------:R-:W-:Y:S08]  /*7a50*/  HMMA.16816.F32.BF16 R12, R200, R174.reuse, R12 ;  /* 0x000000aec80c723c */ /* 0x080ff0000004180c */
[C---:B------:R-:W-:Y:S01]  /*7a60*/  HMMA.16816.F32.BF16 R16, R164.reuse, R174, R16 ;  /* 0x000000aea410723c */ /* 0x040fe20000041810 */
[----:B------:R-:W3:Y:S07]  /*7a70*/  LDSM.16.M88.4 R172, [R209+0x1e000] ;  /* 0x01e00000d1ac783b */ /* 0x000eee0000000200 */
[-C--:B------:R-:W-:Y:S08]  /*7a80*/  HMMA.16816.F32.BF16 R20, R164, R176.reuse, R20 ;  /* 0x000000b0a414723c */ /* 0x080ff00000041814 */
[C---:B------:R-:W-:Y:S08]  /*7a90*/  HMMA.16816.F32.BF16 R24, R200.reuse, R176, R24 ;  /* 0x000000b0c818723c */ /* 0x040ff00000041818 */
[-C--:B------:R-:W-:Y:S01]  /*7aa0*/  HMMA.16816.F32.BF16 R28, R200, R178.reuse, R28 ;  /* 0x000000b2c81c723c */ /* 0x080fe2000004181c */
[----:B------:R-:W2:Y:S07]  /*7ab0*/  LDSM.16.MT88.4 R200, [R205+0x6800] ;  /* 0x00680000cdc8783b */ /* 0x000eae0000004200 */
[----:B------:R-:W-:Y:S01]  /*7ac0*/  HMMA.16816.F32.BF16 R32, R164, R178, R32 ;  /* 0x000000b2a420723c */ /* 0x000fe20000041820 */
[----:B------:R-:W-:Y:S05]  /*7ad0*/  LDSM.16.M88.4 R164, [R204+0x1e000] ;  /* 0x01e00000cca4783b */ /* 0x000fea0000000200 */
[----:B------:R-:W3:Y:S02]  /*7ae0*/  LDSM.16.MT88.4 R176, [R205+0x3000] ;  /* 0x00300000cdb0783b */ /* 0x000ee40000004200 */
[-C--:B------:R-:W-:Y:S08]  /*7af0*/  HMMA.16816.F32.BF16 R4, R168, R180.reuse, R4 ;  /* 0x000000b4a804723c */ /* 0x080ff00000041804 */
[C---:B-1----:R-:W-:Y:S08]  /*7b00*/  HMMA.16816.F32.BF16 R8, R188.reuse, R180, R8 ;  /* 0x000000b4bc08723c */ /* 0x042ff00000041808 */
[-C--:B------:R-:W-:Y:S08]  /*7b10*/  HMMA.16816.F32.BF16 R12, R188, R182.reuse, R12 ;  /* 0x000000b6bc0c723c */ /* 0x080ff0000004180c */
[C---:B------:R-:W-:Y:S01]  /*7b20*/  HMMA.16816.F32.BF16 R16, R168.reuse, R182, R16 ;  /* 0x000000b6a810723c */ /* 0x040fe20000041810 */
[----:B------:R-:W1:Y:S07]  /*7b30*/  LDSM.16.M88.4 R180, [R204+0x1f000] ;  /* 0x01f00000ccb4783b */ /* 0x000e6e0000000200 */
[-C--:B--2---:R-:W-:Y:S08]  /*7b40*/  HMMA.16816.F32.BF16 R20, R168, R192.reuse, R20 ;  /* 0x000000c0a814723c */ /* 0x084ff00000041814 */
[C---:B------:R-:W-:Y:S08]  /*7b50*/  HMMA.16816.F32.BF16 R24, R188.reuse, R192, R24 ;  /* 0x000000c0bc18723c */ /* 0x040ff00000041818 */
[-C--:B------:R-:W-:Y:S01]  /*7b60*/  HMMA.16816.F32.BF16 R28, R188, R194.reuse, R28 ;  /* 0x000000c2bc1c723c */ /* 0x080fe2000004181c */
[----:B------:R-:W2:Y:S07]  /*7b70*/  LDSM.16.MT88.4 R188, [R205+0x7000] ;  /* 0x00700000cdbc783b */ /* 0x000eae0000004200 */
[----:B------:R-:W-:Y:S01]  /*7b80*/  HMMA.16816.F32.BF16 R32, R168, R194, R32 ;  /* 0x000000c2a820723c */ /* 0x000fe20000041820 */
[----:B------:R-:W-:Y:S05]  /*7b90*/  LDSM.16.M88.4 R168, [R3+0x1e000] ;  /* 0x01e0000003a8783b */ /* 0x000fea0000000200 */
[----:B------:R4:W-:Y:S02]  /*7ba0*/  LDSM.16.M88.4 R192, [R3+0x1f000] ;  /* 0x01f0000003c0783b */ /* 0x0009e40000000200 */
[-C--:B---3--:R-:W-:Y:S08]  /*7bb0*/  HMMA.16816.F32.BF16 R4, R172, R184.reuse, R4 ;  /* 0x000000b8ac04723c */ /* 0x088ff00000041804 */
[C---:B------:R-:W-:Y:S08]  /*7bc0*/  HMMA.16816.F32.BF16 R8, R196.reuse, R184, R8 ;  /* 0x000000b8c408723c */ /* 0x040ff00000041808 */
[-C--:B------:R-:W-:Y:S04]  /*7bd0*/  HMMA.16816.F32.BF16 R12, R196, R186.reuse, R12 ;  /* 0x000000bac40c723c */ /* 0x080fe8000004180c */
[----:B----4-:R-:W-:Y:S01]  /*7be0*/  @P1 IADD3.X R3, R0, UR11, RZ, P0, !PT ;  /* 0x0000000b00031c10 */ /* 0x010fe200087fe4ff */
[----:B------:R-:W-:Y:S01]  /*7bf0*/  IMAD.U32 R0, RZ, RZ, UR7 ;  /* 0x00000007ff007e24 */ /* 0x000fe2000f8e00ff */
[----:B------:R-:W-:Y:S02]  /*7c00*/  @UP3 UIADD3.X UR11, UR11, -0x1, URZ, UP1, !UPT ;  /* 0xffffffff0b0b3890 */ /* 0x000fe40008ffe43f */
[C---:B------:R-:W-:Y:S01]  /*7c10*/  HMMA.16816.F32.BF16 R16, R172.reuse, R186, R16 ;  /* 0x000000baac10723c */ /* 0x040fe20000041810 */
[----:B------:R-:W3:Y:S05]  /*7c20*/  LDSM.16.MT88.4 R184, [R205+0x3800] ;  /* 0x00380000cdb8783b */ /* 0x000eea0000004200 */
[----:B------:R4:W5:Y:S02]  /*7c30*/  @P1 LDG.E R247, [R2.64] ;  /* 0x0000000c02f71981 */ /* 0x000964000c1e1900 */
[-C--:B------:R-:W-:Y:S03]  /*7c40*/  HMMA.16816.F32.BF16 R20, R172, R200.reuse, R20 ;  /* 0x000000c8ac14723c */ /* 0x080fe60000041814 */
[----:B------:R4:W5:Y:S05]  /*7c50*/  @P1 LDG.E R248, [R2.64+0x20] ;  /* 0x0000200c02f81981 */ /* 0x00096a000c1e1900 */
[C---:B------:R-:W-:Y:S01]  /*7c60*/  HMMA.16816.F32.BF16 R24, R196.reuse, R200, R24 ;  /* 0x000000c8c418723c */ /* 0x040fe20000041818 */
[----:B------:R4:W5:Y:S05]  /*7c70*/  @P1 LDG.E R245, [R2.64+0x80] ;  /* 0x0000800c02f51981 */ /* 0x00096a000c1e1900 */
[----:B------:R4:W5:Y:S02]  /*7c80*/  @P1 LDG.E R246, [R2.64+0xa0] ;  /* 0x0000a00c02f61981 */ /* 0x000964000c1e1900 */
[-C--:B------:R-:W-:Y:S03]  /*7c90*/  HMMA.16816.F32.BF16 R28, R196, R202.reuse, R28 ;  /* 0x000000cac41c723c */ /* 0x080fe6000004181c */
[----:B------:R-:W2:Y:S05]  /*7ca0*/  LDSM.16.MT88.4 R196, [R205+0x7800] ;  /* 0x00780000cdc4783b */ /* 0x000eaa0000004200 */
[----:B------:R-:W-:Y:S08]  /*7cb0*/  HMMA.16816.F32.BF16 R32, R172, R202, R32 ;  /* 0x000000caac20723c */ /* 0x000ff00000041820 */
[-C--:B------:R-:W-:Y:S01]  /*7cc0*/  HMMA.16816.F32.BF16 R4, R164, R176.reuse, R4 ;  /* 0x000000b0a404723c */ /* 0x080fe20000041804 */
[----:B----4-:R-:W-:Y:S07]  /*7cd0*/  IMAD.U32 R2, RZ, RZ, UR7 ;  /* 0x00000007ff027e24 */ /* 0x010fee000f8e00ff */
[C---:B-1----:R-:W-:Y:S04]  /*7ce0*/  HMMA.16816.F32.BF16 R8, R180.reuse, R176, R8 ;  /* 0x000000b0b408723c */ /* 0x042fe80000041808 */
[-C--:B------:R-:W-:Y:S04]  /*7cf0*/  LEA R2, P0, R2, R222.reuse, 0x2 ;  /* 0x000000de02027211 */ /* 0x080fe800078010ff */
[-C--:B------:R-:W-:Y:S04]  /*7d00*/  HMMA.16816.F32.BF16 R12, R180, R178.reuse, R12 ;  /* 0x000000b2b40c723c */ /* 0x080fe8000004180c */
[-C--:B------:R-:W-:Y:S01]  /*7d10*/  LEA.HI.X.SX32 R3, R0, R223.reuse, 0x2, P0 ;  /* 0x000000df00037211 */ /* 0x080fe200000f16ff */
[----:B------:R-:W-:Y:S03]  /*7d20*/  IMAD.U32 R0, RZ, RZ, UR5 ;  /* 0x00000005ff007e24 */ /* 0x000fe6000f8e00ff */
[C---:B------:R-:W-:Y:S08]  /*7d30*/  HMMA.16816.F32.BF16 R16, R164.reuse, R178, R16 ;  /* 0x000000b2a410723c */ /* 0x040ff00000041810 */
[-C--:B--2---:R-:W-:Y:S08]  /*7d40*/  HMMA.16816.F32.BF16 R20, R164, R188.reuse, R20 ;  /* 0x000000bca414723c */ /* 0x084ff00000041814 */
[C---:B------:R-:W-:Y:S08]  /*7d50*/  HMMA.16816.F32.BF16 R24, R180.reuse, R188, R24 ;  /* 0x000000bcb418723c */ /* 0x040ff00000041818 */
[-C--:B------:R-:W-:Y:S08]  /*7d60*/  HMMA.16816.F32.BF16 R28, R180, R190.reuse, R28 ;  /* 0x000000beb41c723c */ /* 0x080ff0000004181c */
[----:B------:R-:W-:Y:S07]  /*7d70*/  HMMA.16816.F32.BF16 R32, R164, R190, R32 ;  /* 0x000000bea420723c */ /* 0x000fee0000041820 */
[----:B------:R-:W-:Y:S01]  /*7d80*/  IMAD.U32 R164, RZ, RZ, UR9 ;  /* 0x00000009ffa47e24 */ /* 0x000fe2000f8e00ff */
[-C--:B---3--:R-:W-:Y:S01]  /*7d90*/  HMMA.16816.F32.BF16 R4, R168, R184.reuse, R4 ;  /* 0x000000b8a804723c */ /* 0x088fe20000041804 */
[----:B------:R-:W-:Y:S03]  /*7da0*/  IMAD.U32 R165, RZ, RZ, UR9 ;  /* 0x00000009ffa57e24 */ /* 0x000fe6000f8e00ff */
[----:B------:R-:W-:Y:S01]  /*7db0*/  IMAD.U32 R166, RZ, RZ, UR8 ;  /* 0x00000008ffa67e24 */ /* 0x000fe2000f8e00ff */
[-C--:B------:R-:W-:Y:S03]  /*7dc0*/  LEA R164, P1, R164, R222.reuse, 0x2 ;  /* 0x000000dea4a47211 */ /* 0x080fe600078210ff */
[C---:B------:R-:W-:Y:S04]  /*7dd0*/  HMMA.16816.F32.BF16 R8, R192.reuse, R184, R8 ;  /* 0x000000b8c008723c */ /* 0x040fe80000041808 */
[-C--:B------:R-:W-:Y:S04]  /*7de0*/  LEA.HI.X.SX32 R165, R165, R223.reuse, 0x2, P1 ;  /* 0x000000dfa5a57211 */ /* 0x080fe800008f16ff */
[-C--:B------:R-:W-:Y:S07]  /*7df0*/  HMMA.16816.F32.BF16 R12, R192, R186.reuse, R12 ;  /* 0x000000bac00c723c */ /* 0x080fee000004180c */
[----:B------:R1:W-:Y:S01]  /*7e00*/  RED.E.ADD.F32.FTZ.RN.STRONG.GPU [R222.64], R4 ;  /* 0x00000004de00798e */ /* 0x0003e2000c10e78c */
[C---:B------:R-:W-:Y:S04]  /*7e10*/  HMMA.16816.F32.BF16 R16, R168.reuse, R186, R16 ;  /* 0x000000baa810723c */ /* 0x040fe80000041810 */
[----:B------:R-:W-:Y:S04]  /*7e20*/  RED.E.ADD.F32.FTZ.RN.STRONG.GPU [R2.64], R5 ;  /* 0x000000050200798e */ /* 0x000fe8000c10e78c */
[-C--:B------:R-:W-:Y:S01]  /*7e30*/  HMMA.16816.F32.BF16 R20, R168, R196.reuse, R20 ;  /* 0x000000c4a814723c */ /* 0x080fe20000041814 */
[----:B------:R2:W-:Y:S07]  /*7e40*/  RED.E.ADD.F32.FTZ.RN.STRONG.GPU [R164.64], R6 ;  /* 0x00000006a400798e */ /* 0x0005ee000c10e78c */
[C---:B------:R-:W-:Y:S08]  /*7e50*/  HMMA.16816.F32.BF16 R24, R192.reuse, R196, R24 ;  /* 0x000000c4c018723c */ /* 0x040ff00000041818 */
[-C--:B------:R-:W-:Y:S01]  /*7e60*/  HMMA.16816.F32.BF16 R28, R192, R198.reuse, R28 ;  /* 0x000000c6c01c723c */ /* 0x080fe2000004181c */
[----:B-1----:R-:W-:Y:S01]  /*7e70*/  IMAD.U32 R4, RZ, RZ, UR5 ;  /* 0x00000005ff047e24 */ /* 0x002fe2000f8e00ff */
[----:B------:R-:W-:Y:S02]  /*7e80*/  UIMAD UR5, UR4, 0x30, URZ ;  /* 0x00000030040578a4 */ /* 0x000fe4000f8e023f */
[----:B------:R-:W-:Y:S04]  /*7e90*/  UIMAD UR4, UR4, 0x38, URZ ;  /* 0x00000038040478a4 */ /* 0x000fe8000f8e023f */
[----:B------:R-:W-:Y:S01]  /*7ea0*/  HMMA.16816.F32.BF16 R32, R168, R198, R32 ;  /* 0x000000c6a820723c */ /* 0x000fe20000041820 */
[----:B------:R-:W-:Y:S03]  /*7eb0*/  LDSM.16.MT88.4 R168, [R207+0x2800] ;  /* 0x00280000cfa8783b */ /* 0x000fe60000004200 */
[-C--:B------:R-:W-:Y:S01]  /*7ec0*/  LEA R4, P0, R4, R222.reuse, 0x2 ;  /* 0x000000de04047211 */ /* 0x080fe200078010ff */
[----:B--2---:R-:W-:Y:S02]  /*7ed0*/  IMAD.U32 R164, RZ, RZ, UR6 ;  /* 0x00000006ffa47e24 */ /* 0x004fe4000f8e00ff */
[----:B------:R-:W-:Y:S01]  /*7ee0*/  IMAD.U32 R6, RZ, RZ, UR5 ;  /* 0x00000005ff067e24 */ /* 0x000fe2000f8e00ff */
[-C--:B------:R-:W-:Y:S01]  /*7ef0*/  LEA.HI.X.SX32 R5, R0, R223.reuse, 0x2, P0 ;  /* 0x000000df00057211 */ /* 0x080fe200000f16ff */
[----:B------:R-:W-:Y:S03]  /*7f00*/  IMAD.U32 R0, RZ, RZ, UR8 ;  /* 0x00000008ff007e24 */ /* 0x000fe6000f8e00ff */
[-C--:B------:R-:W-:Y:S01]  /*7f10*/  LEA R166, P0, R166, R222.reuse, 0x2 ;  /* 0x000000dea6a67211 */ /* 0x080fe200078010ff */
[----:B------:R1:W-:Y:S01]  /*7f20*/  RED.E.ADD.F32.FTZ.RN.STRONG.GPU [R4.64], R7 ;  /* 0x000000070400798e */ /* 0x0003e2000c10e78c */
[-C--:B------:R-:W-:Y:S02]  /*7f30*/  LEA R164, P2, R164, R222.reuse, 0x2 ;  /* 0x000000dea4a47211 */ /* 0x080fe400078410ff */
[-C--:B------:R-:W-:Y:S01]  /*7f40*/  LEA.HI.X.SX32 R167, R0, R223.reuse, 0x2, P0 ;  /* 0x000000df00a77211 */ /* 0x080fe200000f16ff */
[----:B------:R-:W-:Y:S01]  /*7f50*/  IMAD.U32 R0, RZ, RZ, UR4 ;  /* 0x00000004ff007e24 */ /* 0x000fe2000f8e00ff */
[-C--:B------:R-:W-:Y:S03]  /*7f60*/  LEA R6, P1, R6, R222.reuse, 0x2 ;  /* 0x000000de06067211 */ /* 0x080fe600078210ff */
[----:B------:R2:W-:Y:S01]  /*7f70*/  RED.E.ADD.F32.FTZ.RN.STRONG.GPU [R166.64], R8 ;  /* 0x00000008a600798e */ /* 0x0005e2000c10e78c */
[----:B-1----:R-:W-:Y:S02]  /*7f80*/  IMAD.U32 R7, RZ, RZ, UR6 ;  /* 0x00000006ff077e24 */ /* 0x002fe4000f8e00ff */
[----:B------:R-:W-:Y:S01]  /*7f90*/  IMAD.U32 R5, RZ, RZ, UR5 ;  /* 0x00000005ff057e24 */ /* 0x000fe2000f8e00ff */
[----:B------:R-:W-:Y:S01]  /*7fa0*/  UIADD3 UR5, UR9, 0x20, URZ ;  /* 0x0000002009057890 */ /* 0x000fe2000fffe03f */
[----:B------:R-:W-:Y:S01]  /*7fb0*/  IMAD.U32 R4, RZ, RZ, UR4 ;  /* 0x00000004ff047e24 */ /* 0x000fe2000f8e00ff */
[-C--:B------:R-:W-:Y:S02]  /*7fc0*/  LEA.HI.X.SX32 R165, R7, R223.reuse, 0x2, P2 ;  /* 0x000000df07a57211 */ /* 0x080fe400010f16ff */
[-C--:B------:R-:W-:Y:S01]  /*7fd0*/  LEA.HI.X.SX32 R7, R5, R223.reuse, 0x2, P1 ;  /* 0x000000df05077211 */ /* 0x080fe200008f16ff */
[----:B------:R-:W-:Y:S01]  /*7fe0*/  UIADD3 UR4, UR7, UR5, URZ ;  /* 0x0000000507047290 */ /* 0x000fe2000fffe03f */
[-C--:B------:R-:W-:Y:S01]  /*7ff0*/  LEA R4, P0, R4, R222.reuse, 0x2 ;  /* 0x000000de04047211 */ /* 0x080fe200078010ff */
[----:B------:R1:W-:Y:S01]  /*8000*/  RED.E.ADD.F32.FTZ.RN.STRONG.GPU [R164.64], R9 ;  /* 0x00000009a400798e */ /* 0x0003e2000c10e78c */
[----:B--2---:R-:W-:Y:S01]  /*8010*/  IMAD.U32 R8, RZ, RZ, UR5 ;  /* 0x00000005ff087e24 */ /* 0x004fe2000f8e00ff */
[----:B------:R-:W-:Y:S01]  /*8020*/  UIADD3 UR6, UR7, UR4, URZ ;  /* 0x0000000407067290 */ /* 0x000fe2000fffe03f */
[-C--:B------:R-:W-:Y:S01]  /*8030*/  LEA.HI.X.SX32 R5, R0, R223.reuse, 0x2, P0 ;  /* 0x000000df00057211 */ /* 0x080fe200000f16ff */
[----:B------:R-:W-:Y:S01]  /*8040*/  IMAD.U32 R0, RZ, RZ, UR5 ;  /* 0x00000005ff007e24 */ /* 0x000fe2000f8e00ff */
[----:B------:R2:W-:Y:S01]  /*8050*/  RED.E.ADD.F32.FTZ.RN.STRONG.GPU [R6.64], R10 ;  /* 0x0000000a0600798e */ /* 0x0005e2000c10e78c */
[-C--:B------:R-:W-:Y:S01]  /*8060*/  LEA R8, P0, R8, R222.reuse, 0x2 ;  /* 0x000000de08087211 */ /* 0x080fe200078010ff */
[----:B------:R-:W-:Y:S03]  /*8070*/  UIADD3 UR5, UR7, UR6, URZ ;  /* 0x0000000607057290 */ /* 0x000fe6000fffe03f */
[----:B------:R3:W-:Y:S05]  /*8080*/  RED.E.ADD.F32.FTZ.RN.STRONG.GPU [R4.64], R11 ;  /* 0x0000000b0400798e */ /* 0x0007ea000c10e78c */
[----:B------:R-:W-:Y:S05]  /*8090*/  RED.E.ADD.F32.FTZ.RN.STRONG.GPU [R222.64+0x80], R16 ;  /* 0x00008010de00798e */ /* 0x000fea000c10e78c */
[----:B------:R-:W-:Y:S01]  /*80a0*/  RED.E.ADD.F32.FTZ.RN.STRONG.GPU [R2.64+0x80], R17 ;  /* 0x000080110200798e */ /* 0x000fe2000c10e78c */
[-C--:B-1----:R-:W-:Y:S01]  /*80b0*/  LEA.HI.X.SX32 R9, R0, R223.reuse, 0x2, P0 ;  /* 0x000000df00097211 */ /* 0x082fe200000f16ff */
[----:B------:R-:W-:Y:S02]  /*80c0*/  IMAD.U32 R0, RZ, RZ, UR6 ;  /* 0x00000006ff007e24 */ /* 0x000fe4000f8e00ff */
[----:B--2---:R-:W-:Y:S02]  /*80d0*/  IMAD.U32 R6, RZ, RZ, UR4 ;  /* 0x00000004ff067e24 */ /* 0x004fe4000f8e00ff */
[----:B------:R1:W-:Y:S01]  /*80e0*/  RED.E.ADD.F32.FTZ.RN.STRONG.GPU [R8.64], R18 ;  /* 0x000000120800798e */ /* 0x0003e2000c10e78c */
[----:B---3--:R-:W-:Y:S02]  /*80f0*/  IMAD.U32 R5, RZ, RZ, UR4 ;  /* 0x00000004ff057e24 */ /* 0x008fe4000f8e00ff */
[-C--:B------:R-:W-:Y:S01]  /*8100*/  LEA R6, P1, R6, R222.reuse, 0x2 ;  /* 0x000000de06067211 */ /* 0x080fe200078210ff */
[----:B------:R-:W-:Y:S01]  /*8110*/  IMAD.U32 R4, RZ, RZ, UR6 ;  /* 0x00000006ff047e24 */ /* 0x000fe2000f8e00ff */
[----:B------:R-:W-:Y:S02]  /*8120*/  UIADD3 UR4, UR7, UR5, URZ ;  /* 0x0000000507047290 */ /* 0x000fe4000fffe03f */
[-C--:B------:R-:W-:Y:S02]  /*8130*/  LEA.HI.X.SX32 R7, R5, R223.reuse, 0x2, P1 ;  /* 0x000000df05077211 */ /* 0x080fe400008f16ff */
[-C--:B------:R-:W-:Y:S01]  /*8140*/  LEA R4, P0, R4, R222.reuse, 0x2 ;  /* 0x000000de04047211 */ /* 0x080fe200078010ff */
[----:B------:R-:W-:Y:S02]  /*8150*/  UIADD3 UR6, UR7, UR4, URZ ;  /* 0x0000000407067290 */ /* 0x000fe4000fffe03f */
[----:B------:R2:W-:Y:S01]  /*8160*/  RED.E.ADD.F32.FTZ.RN.STRONG.GPU [R6.64], R19 ;  /* 0x000000130600798e */ /* 0x0005e2000c10e78c */
[-C--:B------:R-:W-:Y:S01]  /*8170*/  LEA.HI.X.SX32 R5, R0, R223.reuse, 0x2, P0 ;  /* 0x000000df00057211 */ /* 0x080fe200000f16ff */
[----:B------:R-:W-:Y:S04]  /*8180*/  IMAD.U32 R0, RZ, RZ, UR5 ;  /* 0x00000005ff007e24 */ /* 0x000fe8000f8e00ff */
[----:B------:R3:W-:Y:S01]  /*8190*/  RED.E.ADD.F32.FTZ.RN.STRONG.GPU [R4.64], R12 ;  /* 0x0000000c0400798e */ /* 0x0007e2000c10e78c */
[----:B-1----:R-:W-:Y:S05]  /*81a0*/  IMAD.U32 R8, RZ, RZ, UR5 ;  /* 0x00000005ff087e24 */ /* 0x002fea000f8e00ff */
[-C--:B------:R-:W-:Y:S04]  /*81b0*/  LEA R8, P0, R8, R222.reuse, 0x2 ;  /* 0x000000de08087211 */ /* 0x080fe800078010ff */
[-C--:B------:R-:W-:Y:S01]  /*81c0*/  LEA.HI.X.SX32 R9, R0, R223.reuse, 0x2, P0 ;  /* 0x000000df00097211 */ /* 0x080fe200000f16ff */
[----:B------:R-:W-:Y:S02]  /*81d0*/  IMAD.U32 R0, RZ, RZ, UR6 ;  /* 0x00000006ff007e24 */ /* 0x000fe4000f8e00ff */
[----:B--2---:R-:W-:Y:S02]  /*81e0*/  IMAD.U32 R6, RZ, RZ, UR4 ;  /* 0x00000004ff067e24 */ /* 0x004fe4000f8e00ff */
[----:B------:R-:W-:Y:S03]  /*81f0*/  RED.E.ADD.F32.FTZ.RN.STRONG.GPU [R8.64], R13 ;  /* 0x0000000d0800798e */ /* 0x000fe6000c10e78c */
[-C--:B------:R-:W-:Y:S01]  /*8200*/  LEA R6, P1, R6, R222.reuse, 0x2 ;  /* 0x000000de06067211 */ /* 0x080fe200078210ff */
[----:B---3--:R-:W-:Y:S01]  /*8210*/  IMAD.U32 R5, RZ, RZ, UR4 ;  /* 0x00000004ff057e24 */ /* 0x008fe2000f8e00ff */
[----:B------:R-:W-:Y:S01]  /*8220*/  UIADD3 UR4, UR9, 0x40, URZ ;  /* 0x0000004009047890 */ /* 0x000fe2000fffe03f */
[----:B------:R-:W-:Y:S03]  /*8230*/  IMAD.U32 R4, RZ, RZ, UR6 ;  /* 0x00000006ff047e24 */ /* 0x000fe6000f8e00ff */
[-C--:B------:R-:W-:Y:S01]  /*8240*/  LEA.HI.X.SX32 R7, R5, R223.reuse, 0x2, P1 ;  /* 0x000000df05077211 */ /* 0x080fe200008f16ff */
[----:B------:R-:W-:Y:S01]  /*8250*/  UIADD3 UR5, UR7, UR4, URZ ;  /* 0x0000000407057290 */ /* 0x000fe2000fffe03f */
[-C--:B------:R-:W-:Y:S03]  /*8260*/  LEA R4, P0, R4, R222.reuse, 0x2 ;  /* 0x000000de04047211 */ /* 0x080fe600078010ff */
[----:B------:R1:W-:Y:S01]  /*8270*/  RED.E.ADD.F32.FTZ.RN.STRONG.GPU [R6.64], R14 ;  /* 0x0000000e0600798e */ /* 0x0003e2000c10e78c */
[-C--:B------:R-:W-:Y:S01]  /*8280*/  LEA.HI.X.SX32 R5, R0, R223.reuse, 0x2, P0 ;  /* 0x000000df00057211 */ /* 0x080fe200000f16ff */
[----:B------:R-:W-:Y:S04]  /*8290*/  IMAD.U32 R0, RZ, RZ, UR4 ;  /* 0x00000004ff007e24 */ /* 0x000fe8000f8e00ff */
[----:B------:R2:W-:Y:S05]  /*82a0*/  RED.E.ADD.F32.FTZ.RN.STRONG.GPU [R4.64], R15 ;  /* 0x0000000f0400798e */ /* 0x0005ea000c10e78c */
[----:B------:R-:W-:Y:S05]  /*82b0*/  RED.E.ADD.F32.FTZ.RN.STRONG.GPU [R222.64+0x100], R20 ;  /* 0x00010014de00798e */ /* 0x000fea000c10e78c */
[----:B------:R-:W-:Y:S05]  /*82c0*/  RED.E.ADD.F32.FTZ.RN.STRONG.GPU [R2.64+0x100], R21 ;  /* 0x000100150200798e */ /* 0x000fea000c10e78c */
[----:B------:R-:W-:Y:S01]  /*82d0*/  LDSM.16.MT88.4 R12, [R206+0x1e000] ;  /* 0x01e00000ce0c783b */ /* 0x000fe20000004200 */
[----:B-1----:R-:W-:Y:S01]  /*82e0*/  IMAD.U32 R6, RZ, RZ, UR4 ;  /* 0x00000004ff067e24 */ /* 0x002fe2000f8e00ff */
[----:B------:R-:W-:Y:S04]  /*82f0*/  UIADD3 UR4, UR7, UR5, URZ ;  /* 0x0000000507047290 */ /* 0x000fe8000fffe03f */
[-C--:B------:R-:W-:Y:S01]  /*8300*/  LEA R6, P0, R6, R222.reuse, 0x2 ;  /* 0x000000de06067211 */ /* 0x080fe200078010ff */
[----:B--2---:R-:W-:Y:S02]  /*8310*/  IMAD.U32 R4, RZ, RZ, UR5 ;  /* 0x00000005ff047e24 */ /* 0x004fe4000f8e00ff */
[----:B------:R-:W-:Y:S01]  /*8320*/  IMAD.U32 R5, RZ, RZ, UR5 ;  /* 0x00000005ff057e24 */ /* 0x000fe2000f8e00ff */
[-C--:B------:R-:W-:Y:S01]  /*8330*/  LEA.HI.X.SX32 R7, R0, R223.reuse, 0x2, P0 ;  /* 0x000000df00077211 */ /* 0x080fe200000f16ff */
[----:B------:R-:W-:Y:S01]  /*8340*/  UIADD3 UR5, UR7, UR4, URZ ;  /* 0x0000000407057290 */ /* 0x000fe2000fffe03f */
[-C--:B------:R-:W-:Y:S01]  /*8350*/  LEA R4, P0, R4, R222.reuse, 0x2 ;  /* 0x000000de04047211 */ /* 0x080fe200078010ff */
[----:B------:R-:W-:Y:S02]  /*8360*/  IMAD.U32 R10, RZ, RZ, UR4 ;  /* 0x00000004ff0a7e24 */ /* 0x000fe4000f8e00ff */
[----:B------:R1:W-:Y:S01]  /*8370*/  RED.E.ADD.F32.FTZ.RN.STRONG.GPU [R6.64], R22 ;  /* 0x000000160600798e */ /* 0x0003e2000c10e78c */
[-C--:B------:R-:W-:Y:S01]  /*8380*/  LEA.HI.X.SX32 R5, R5, R223.reuse, 0x2, P0 ;  /* 0x000000df05057211 */ /* 0x080fe200000f16ff */
[----:B------:R-:W-:Y:S01]  /*8390*/  IMAD.U32 R0, RZ, RZ, UR4 ;  /* 0x00000004ff007e24 */ /* 0x000fe2000f8e00ff */
[----:B------:R-:W-:Y:S01]  /*83a0*/  UIADD3 UR4, UR7, UR5, URZ ;  /* 0x0000000507047290 */ /* 0x000fe2000fffe03f */
[-C--:B------:R-:W-:Y:S01]  /*83b0*/  LEA R10, P0, R10, R222.reuse, 0x2 ;  /* 0x000000de0a0a7211 */ /* 0x080fe200078010ff */
[----:B------:R-:W-:Y:S01]  /*83c0*/  IMAD.U32 R9, RZ, RZ, UR5 ;  /* 0x00000005ff097e24 */ /* 0x000fe2000f8e00ff */
[----:B------:R2:W-:Y:S01]  /*83d0*/  RED.E.ADD.F32.FTZ.RN.STRONG.GPU [R4.64], R23 ;  /* 0x000000170400798e */ /* 0x0005e2000c10e78c */
[----:B------:R-:W-:Y:S01]  /*83e0*/  UIADD3 UR5, UR7, UR4, URZ ;  /* 0x0000000407057290 */ /* 0x000fe2000fffe03f */
[-C--:B------:R-:W-:Y:S02]  /*83f0*/  LEA.HI.X.SX32 R11, R0, R223.reuse, 0x2, P0 ;  /* 0x000000df000b7211 */ /* 0x080fe400000f16ff */
[CC--:B------:R-:W-:Y:S01]  /*8400*/  LEA R8, P1, R9.reuse, R222.reuse, 0x2 ;  /* 0x000000de09087211 */ /* 0x0c0fe200078210ff */
[----:B------:R-:W-:Y:S02]  /*8410*/  LDSM.16.MT88.4 R20, [R207+0x2000] ;  /* 0x00200000cf14783b */ /* 0x000fe40000004200 */
[----:B------:R-:W-:Y:S01]  /*8420*/  IMAD.U32 R0, RZ, RZ, UR5 ;  /* 0x00000005ff007e24 */ /* 0x000fe2000f8e00ff */
[-C--:B------:R-:W-:Y:S01]  /*8430*/  LEA.HI.X.SX32 R9, R9, R223.reuse, 0x2, P1 ;  /* 0x000000df09097211 */ /* 0x080fe200008f16ff */
[----:B------:R-:W-:Y:S01]  /*8440*/  UIADD3 UR5, UR9, 0x60, URZ ;  /* 0x0000006009057890 */ /* 0x000fe2000fffe03f */
[----:B------:R-:W-:Y:S05]  /*8450*/  RED.E.ADD.F32.FTZ.RN.STRONG.GPU [R10.64], R24 ;  /* 0x000000180a00798e */ /* 0x000fea000c10e78c */
[----:B------:R-:W-:Y:S01]  /*8460*/  RED.E.ADD.F32.FTZ.RN.STRONG.GPU [R8.64], R25 ;  /* 0x000000190800798e */ /* 0x000fe2000c10e78c */
[----:B-1----:R-:W-:Y:S01]  /*8470*/  IMAD.U32 R7, RZ, RZ, UR4 ;  /* 0x00000004ff077e24 */ /* 0x002fe2000f8e00ff */
[----:B------:R-:W-:Y:S04]  /*8480*/  UIADD3 UR4, UR7, UR5, URZ ;  /* 0x0000000507047290 */ /* 0x000fe8000fffe03f */
[CC--:B------:R-:W-:Y:S01]  /*8490*/  LEA R6, P0, R7.reuse, R222.reuse, 0x2 ;  /* 0x000000de07067211 */ /* 0x0c0fe200078010ff */
[----:B------:R-:W-:Y:S03]  /*84a0*/  UIADD3 UR6, UR7, UR4, URZ ;  /* 0x0000000407067290 */ /* 0x000fe6000fffe03f */
[-C--:B------:R-:W-:Y:S02]  /*84b0*/  LEA.HI.X.SX32 R7, R7, R223.reuse, 0x2, P0 ;  /* 0x000000df07077211 */ /* 0x080fe400000f16ff */
[CC--:B--2---:R-:W-:Y:S03]  /*84c0*/  LEA R4, P0, R0.reuse, R222.reuse, 0x2 ;  /* 0x000000de00047211 */ /* 0x0c4fe600078010ff */
[----:B------:R1:W-:Y:S01]  /*84d0*/  RED.E.ADD.F32.FTZ.RN.STRONG.GPU [R6.64], R26 ;  /* 0x0000001a0600798e */ /* 0x0003e2000c10e78c */
[-C--:B------:R-:W-:Y:S01]  /*84e0*/  LEA.HI.X.SX32 R5, R0, R223.reuse, 0x2, P0 ;  /* 0x000000df00057211 */ /* 0x080fe200000f16ff */
[----:B------:R-:W-:Y:S01]  /*84f0*/  IMAD.U32 R0, RZ, RZ, UR5 ;  /* 0x00000005ff007e24 */ /* 0x000fe2000f8e00ff */
[----:B------:R-:W-:Y:S03]  /*8500*/  UIADD3 UR5, UR7, UR6, URZ ;  /* 0x0000000607057290 */ /* 0x000fe6000fffe03f */
[----:B------:R2:W-:Y:S05]  /*8510*/  RED.E.ADD.F32.FTZ.RN.STRONG.GPU [R4.64], R27 ;  /* 0x0000001b0400798e */ /* 0x0005ea000c10e78c */
[----:B------:R-:W-:Y:S05]  /*8520*/  RED.E.ADD.F32.FTZ.RN.STRONG.GPU [R222.64+0x180], R32 ;  /* 0x00018020de00798e */ /* 0x000fea000c10e78c */
[----:B------:R3:W-:Y:S01]  /*8530*/  RED.E.ADD.F32.FTZ.RN.STRONG.GPU [R2.64+0x180], R33 ;  /* 0x000180210200798e */ /* 0x0007e2000c10e78c */
[----:B-1----:R-:W-:Y:S01]  /*8540*/  IMAD.U32 R6, RZ, RZ, UR4 ;  /* 0x00000004ff067e24 */ /* 0x002fe2000f8e00ff */
[----:B------:R-:W-:Y:S01]  /*8550*/  UIADD3 UR4, UR7, UR5, URZ ;  /* 0x0000000507047290 */ /* 0x000fe2000fffe03f */
[----:B------:R-:W-:Y:S01]  /*8560*/  IMAD.U32 R7, RZ, RZ, UR5 ;  /* 0x00000005ff077e24 */ /* 0x000fe2000f8e00ff */
[CC--:B--2---:R-:W-:Y:S04]  /*8570*/  LEA R4, P0, R0.reuse, R222.reuse, 0x2 ;  /* 0x000000de00047211 */ /* 0x0c4fe800078010ff */
[-C--:B------:R-:W-:Y:S01]  /*8580*/  LEA.HI.X.SX32 R5, R0, R223.reuse, 0x2, P0 ;  /* 0x000000df00057211 */ /* 0x080fe200000f16ff */
[----:B------:R-:W-:Y:S01]  /*8590*/  IMAD.U32 R0, RZ, RZ, UR6 ;  /* 0x00000006ff007e24 */ /* 0x000fe2000f8e00ff */
[CC--:B------:R-:W-:Y:S01]  /*85a0*/  LEA R10, P0, R6.reuse, R222.reuse, 0x2 ;  /* 0x000000de060a7211 */ /* 0x0c0fe200078010ff */
[----:B------:R-:W-:Y:S02]  /*85b0*/  UIADD3 UR6, UR7, UR4, URZ ;  /* 0x0000000407067290 */ /* 0x000fe4000fffe03f */
[----:B------:R1:W-:Y:S01]  /*85c0*/  RED.E.ADD.F32.FTZ.RN.STRONG.GPU [R4.64], R34 ;  /* 0x000000220400798e */ /* 0x0003e2000c10e78c */
[-C--:B------:R-:W-:Y:S02]  /*85d0*/  LEA.HI.X.SX32 R11, R6, R223.reuse, 0x2, P0 ;  /* 0x000000df060b7211 */ /* 0x080fe400000f16ff */
[CC--:B------:R-:W-:Y:S01]  /*85e0*/  LEA R8, P0, R0.reuse, R222.reuse, 0x2 ;  /* 0x000000de00087211 */ /* 0x0c0fe200078010ff */
[----:B---3--:R-:W-:Y:S01]  /*85f0*/  IMAD.U32 R3, RZ, RZ, UR6 ;  /* 0x00000006ff037e24 */ /* 0x008fe2000f8e00ff */
[CC--:B------:R-:W-:Y:S01]  /*8600*/  LEA R6, P2, R7.reuse, R222.reuse, 0x2 ;  /* 0x000000de07067211 */ /* 0x0c0fe200078410ff */
[----:B------:R-:W-:Y:S01]  /*8610*/  RED.E.ADD.F32.FTZ.RN.STRONG.GPU [R10.64], R35 ;  /* 0x000000230a00798e */ /* 0x000fe2000c10e78c */
[-C--:B------:R-:W-:Y:S01]  /*8620*/  LEA.HI.X.SX32 R9, R0, R223.reuse, 0x2, P0 ;  /* 0x000000df00097211 */ /* 0x080fe200000f16ff */
[----:B------:R-:W-:Y:S01]  /*8630*/  IMAD.IADD R0, R208, 0x1, R207 ;  /* 0x00000001d0007824 */ /* 0x000fe200078e02cf */
[-C--:B------:R-:W-:Y:S02]  /*8640*/  LEA.HI.X.SX32 R7, R7, R223.reuse, 0x2, P2 ;  /* 0x000000df07077211 */ /* 0x080fe400010f16ff */
[----:B------:R-:W-:Y:S01]  /*8650*/  LDSM.16.MT88.4 R32, [R206+0x1e800] ;  /* 0x01e80000ce20783b */ /* 0x000fe20000004200 */
[CC--:B------:R-:W-:Y:S04]  /*8660*/  LEA R2, P0, R3.reuse, R222.reuse, 0x2 ;  /* 0x000000de03027211 */ /* 0x0c0fe800078010ff */
[----:B------:R-:W-:Y:S01]  /*8670*/  RED.E.ADD.F32.FTZ.RN.STRONG.GPU [R8.64], R28 ;  /* 0x0000001c0800798e */ /* 0x000fe2000c10e78c */
[-C--:B------:R-:W-:Y:S02]  /*8680*/  LEA.HI.X.SX32 R3, R3, R223.reuse, 0x2, P0 ;  /* 0x000000df03037211 */ /* 0x080fe400000f16ff */
[----:B------:R-:W-:Y:S02]  /*8690*/  PLOP3.LUT P0, PT, PT, PT, UP2, 0x80, 0x0 ;  /* 0x000000000000781c */ /* 0x000fe40003f0f028 */
[----:B------:R-:W-:Y:S05]  /*86a0*/  RED.E.ADD.F32.FTZ.RN.STRONG.GPU [R6.64], R29 ;  /* 0x0000001d0600798e */ /* 0x000fea000c10e78c */
[----:B------:R-:W-:Y:S01]  /*86b0*/  LDSM.16.MT88.4 R8, [R207] ;  /* 0x00000000cf08783b */ /* 0x000fe20000004200 */
[----:B-1----:R-:W-:Y:S01]  /*86c0*/  IMAD.U32 R5, RZ, RZ, UR4 ;  /* 0x00000004ff057e24 */ /* 0x002fe2000f8e00ff */
[----:B------:R-:W-:Y:S03]  /*86d0*/  ULOP3.LUT UR4, UR10, 0x1, URZ, 0xc0, !UPT ;  /* 0x000000010a047892 */ /* 0x000fe6000f8ec03f */
[----:B------:R-:W-:Y:S01]  /*86e0*/  LDSM.16.MT88.4 R16, [R0] ;  /* 0x000000000010783b */ /* 0x000fe20000004200 */
[C---:B------:R-:W-:Y:S01]  /*86f0*/  LEA R4, P1, R5.reuse, R222, 0x2 ;  /* 0x000000de05047211 */ /* 0x040fe200078210ff */
[----:B------:R-:W-:Y:S02]  /*8700*/  UISETP.NE.U32.AND UP0, UPT, UR4, 0x1, UPT ;  /* 0x000000010400788c */ /* 0x000fe4000bf05070 */
[----:B------:R-:W-:Y:S01]  /*8710*/  UIADD3 UR4, UR10, -0x1, URZ ;  /* 0xffffffff0a047890 */ /* 0x000fe2000fffe03f */
[----:B------:R-:W-:Y:S01]  /*8720*/  LEA.HI.X.SX32 R5, R5, R223, 0x2, P1 ;  /* 0x000000df05057211 */ /* 0x000fe200008f16ff */
[----:B------:R-:W-:Y:S02]  /*8730*/  LDSM.16.MT88.4 R24, [R0+0x2000] ;  /* 0x002000000018783b */ /* 0x000fe40000004200 */
[----:B------:R-:W-:Y:S01]  /*8740*/  PLOP3.LUT P1, PT, PT, PT, UP0, 0x80, 0x0 ;  /* 0x000000000000781c */ /* 0x000fe20003f2f008 */
[----:B------:R-:W-:Y:S02]  /*8750*/  @UP3 UIADD3 UR16, UP0, UR16, -0x100, URZ ;  /* 0xffffff0010103890 */ /* 0x000fe4000ff1e03f */
[----:B------:R-:W-:Y:S01]  /*8760*/  RED.E.ADD.F32.FTZ.RN.STRONG.GPU [R4.64], R30 ;  /* 0x0000001e0400798e */ /* 0x000fe2000c10e78c */
[----:B------:R-:W-:Y:S02]  /*8770*/  UMOV UR10, UR4 ;  /* 0x00000004000a7c82 */ /* 0x000fe40008000000 */
[----:B------:R-:W-:Y:S02]  /*8780*/  @UP3 UIADD3.X UR15, UR15, -0x1, URZ, UP0, !UPT ;  /* 0xffffffff0f0f3890 */ /* 0x000fe400087fe43f */
[----:B------:R-:W1:Y:S05]  /*8790*/  LDSM.16.MT88.4 R4, [R206+0x1c000] ;  /* 0x01c00000ce04783b */ /* 0x000e6a0000004200 */
[----:B------:R-:W-:Y:S05]  /*87a0*/  LDSM.16.MT88.4 R164, [R0+0x800] ;  /* 0x0008000000a4783b */ /* 0x000fea0000004200 */
[----:B------:R-:W-:Y:S05]  /*87b0*/  LDSM.16.MT88.4 R172, [R0+0x2800] ;  /* 0x0028000000ac783b */ /* 0x000fea0000004200 */
[----:B------:R-:W-:Y:S05]  /*87c0*/  RED.E.ADD.F32.FTZ.RN.STRONG.GPU [R2.64], R31 ;  /* 0x0000001f0200798e */ /* 0x000fea000c10e78c */
[----:B------:R-:W-:Y:S01]  /*87d0*/  LDSM.16.MT88.4 R28, [R207+0x800] ;  /* 0x00080000cf1c783b */ /* 0x000fe20000004200 */
        /* <DEDUP_REMOVED lines=43> */
[----:B------:R-:W1:Y:S02]  /*8a90*/  LDSM.16.MT88.4 R172, [R207+0x3800] ;  /* 0x00380000cfac783b */ /* 0x000e640000004200 */
[-C--:B--2---:R-:W-:Y:S08]  /*8aa0*/  HMMA.16816.F32.BF16 R100, R4, R12.reuse, R100 ;  /* 0x0000000c0464723c */ /* 0x084ff00000041864 */
[C---:B------:R-:W-:Y:S08]  /*8ab0*/  HMMA.16816.F32.BF16 R104, R16.reuse, R12, R104 ;  /* 0x0000000c1068723c */ /* 0x040ff00000041868 */
[-C--:B------:R-:W-:Y:S08]  /*8ac0*/  HMMA.16816.F32.BF16 R108, R16, R14.reuse, R108 ;  /* 0x0000000e106c723c */ /* 0x080ff0000004186c */
[C---:B------:R-:W-:Y:S01]  /*8ad0*/  HMMA.16816.F32.BF16 R112, R4.reuse, R14, R112 ;  /* 0x0000000e0470723c */ /* 0x040fe20000041870 */
[----:B------:R2:W1:Y:S07]  /*8ae0*/  LDSM.16.MT88.4 R12, [R0+0x3800] ;  /* 0x00380000000c783b */ /* 0x00046e0000004200 */
[-C--:B------:R-:W-:Y:S08]  /*8af0*/  HMMA.16816.F32.BF16 R116, R4, R20.reuse, R116 ;  /* 0x000000140474723c */ /* 0x080ff00000041874 */
[C---:B------:R-:W-:Y:S08]  /*8b00*/  HMMA.16816.F32.BF16 R120, R16.reuse, R20, R120 ;  /* 0x000000141078723c */ /* 0x040ff00000041878 */
[-C--:B------:R-:W-:Y:S04]  /*8b10*/  HMMA.16816.F32.BF16 R124, R16, R22.reuse, R124 ;  /* 0x00000016107c723c */ /* 0x080fe8000004187c */
[C---:B--2---:R-:W-:Y:S02]  /*8b20*/  IADD3 R0, R207.reuse, -0x4000, RZ ;  /* 0xffffc000cf007810 */ /* 0x044fe40007ffe0ff */
[----:B------:R-:W-:Y:S02]  /*8b30*/  @P1 IADD3 R0, R207, 0x4000, RZ ;  /* 0x00004000cf001810 */ /* 0x000fe40007ffe0ff */
[C---:B------:R-:W-:Y:S04]  /*8b40*/  HMMA.16816.F32.BF16 R128, R4.reuse, R22, R128 ;  /* 0x000000160480723c */ /* 0x040fe80000041880 */
[----:B------:R-:W-:Y:S04]  /*8b50*/  IMAD.MOV.U32 R207, RZ, RZ, R0 ;  /* 0x000000ffffcf7224 */ /* 0x000fe800078e0000 */
        /* <DEDUP_REMOVED lines=27> */
[----:B------:R-:W4:Y:S04]  /*8d10*/  LDL R181, [R1+0x28] ;  /* 0x0000280001b57983 */ /* 0x000f280000100800 */
[----:B------:R-:W4:Y:S04]  /*8d20*/  LDL R177, [R1+0xc] ;  /* 0x00000c0001b17983 */ /* 0x000f280000100800 */
[----:B------:R-:W4:Y:S04]  /*8d30*/  LDL R176, [R1+0x1c] ;  /* 0x00001c0001b07983 */ /* 0x000f280000100800 */
[----:B------:R-:W4:Y:S01]  /*8d40*/  LDL R180, [R1+0x24] ;  /* 0x0000240001b47983 */ /* 0x000f220000100800 */
[----:B------:R-:W-:-:S02]  /*8d50*/  FMUL.FTZ R100, R100, c[0x0][0x2e0] ;  /* 0x0000b80064647a20 */ /* 0x000fc40000410000 */
[----:B------:R-:W-:Y:S02]  /*8d60*/  FMUL.FTZ R32, R101, c[0x0][0x2e0] ;  /* 0x0000b80065207a20 */ /* 0x000fe40000410000 */
[----:B------:R-:W-:Y:S02]  /*8d70*/  FMUL.FTZ R102, R102, c[0x0][0x2e0] ;  /* 0x0000b80066667a20 */ /* 0x000fe40000410000 */
[----:B------:R-:W-:Y:S02]  /*8d80*/  FMUL.FTZ R31, R103, c[0x0][0x2e0] ;  /* 0x0000b800671f7a20 */ /* 0x000fe40000410000 */
[----:B------:R-:W-:Y:S02]  /*8d90*/  FMUL.FTZ R112, R112, c[0x0][0x2e0] ;  /* 0x0000b80070707a20 */ /* 0x000fe40000410000 */
[----:B------:R-:W-:Y:S02]  /*8da0*/  FMUL.FTZ R28, R113, c[0x0][0x2e0] ;  /* 0x0000b800711c7a20 */ /* 0x000fe40000410000 */
[----:B------:R-:W-:-:S02]  /*8db0*/  FMUL.FTZ R114, R114, c[0x0][0x2e0] ;  /* 0x0000b80072727a20 */ /* 0x000fc40000410000 */
[----:B------:R-:W-:Y:S01]  /*8dc0*/  FMUL.FTZ R27, R115, c[0x0][0x2e0] ;  /* 0x0000b800731b7a20 */ /* 0x000fe20000410000 */
[----:B------:R-:W-:Y:S01]  /*8dd0*/  F2FP.BF16.PACK_AB R32, R32, R100 ;  /* 0x000000642020723e */ /* 0x000fe200000010ff */
[----:B------:R-:W-:Y:S01]  /*8de0*/  BAR.SYNC.DEFER_BLOCKING 0x0 ;  /* 0x0000000000007b1d */ /* 0x000fe20000010000 */
[----:B------:R-:W-:Y:S02]  /*8df0*/  FMUL.FTZ R104, R104, c[0x0][0x2e0] ;  /* 0x0000b80068687a20 */ /* 0x000fe40000410000 */
[----:B------:R-:W-:Y:S01]  /*8e00*/  FMUL.FTZ R30, R105, c[0x0][0x2e0] ;  /* 0x0000b800691e7a20 */ /* 0x000fe20000410000 */
[----:B------:R-:W-:Y:S01]  /*8e10*/  F2FP.BF16.PACK_AB R31, R31, R102 ;  /* 0x000000661f1f723e */ /* 0x000fe200000010ff */
[----:B------:R-:W-:Y:S02]  /*8e20*/  FMUL.FTZ R106, R106, c[0x0][0x2e0] ;  /* 0x0000b8006a6a7a20 */ /* 0x000fe40000410000 */
[----:B------:R-:W-:Y:S01]  /*8e30*/  FMUL.FTZ R29, R107, c[0x0][0x2e0] ;  /* 0x0000b8006b1d7a20 */ /* 0x000fe20000410000 */
[----:B------:R-:W-:Y:S01]  /*8e40*/  F2FP.BF16.PACK_AB R28, R28, R112 ;  /* 0x000000701c1c723e */ /* 0x000fe200000010ff */
[----:B------:R-:W-:-:S02]  /*8e50*/  FMUL.FTZ R108, R108, c[0x0][0x2e0] ;  /* 0x0000b8006c6c7a20 */ /* 0x000fc40000410000 */
[----:B------:R-:W-:Y:S01]  /*8e60*/  FMUL.FTZ R26, R109, c[0x0][0x2e0] ;  /* 0x0000b8006d1a7a20 */ /* 0x000fe20000410000 */
[----:B------:R-:W-:Y:S01]  /*8e70*/  F2FP.BF16.PACK_AB R27, R27, R114 ;  /* 0x000000721b1b723e */ /* 0x000fe200000010ff */
        /* <DEDUP_REMOVED lines=74> */
[----:B------:R-:W-:Y:S02]  /*9320*/  F2FP.BF16.PACK_AB R6, R6, R152 ;  /* 0x000000980606723e */ /* 0x000fe400000010ff */
[----:B------:R-:W-:Y:S02]  /*9330*/  F2FP.BF16.PACK_AB R36, R37, R36 ;  /* 0x000000242524723e */ /* 0x000fe400000010ff */
[----:B------:R-:W-:Y:S02]  /*9340*/  F2FP.BF16.PACK_AB R38, R39, R38 ;  /* 0x000000262726723e */ /* 0x000fe400000010ff */
[----:B------:R-:W-:-:S02]  /*9350*/  F2FP.BF16.PACK_AB R48, R49, R48 ;  /* 0x000000303130723e */ /* 0x000fc400000010ff */
[----:B------:R-:W-:Y:S02]  /*9360*/  F2FP.BF16.PACK_AB R50, R51, R50 ;  /* 0x000000323332723e */ /* 0x000fe400000010ff */
[----:B------:R-:W-:Y:S02]  /*9370*/  F2FP.BF16.PACK_AB R40, R41, R40 ;  /* 0x000000282928723e */ /* 0x000fe400000010ff */
        /* <DEDUP_REMOVED lines=24> */
[----:B------:R-:W-:Y:S01]  /*9500*/  F2FP.BF16.PACK_AB R90, R91, R90 ;  /* 0x0000005a5b5a723e */ /* 0x000fe200000010ff */
[----:B------:R-:W-:Y:S01]  /*9510*/  UISETP.NE.AND UP0, UPT, UR26, -0x1, UPT ;  /* 0xffffffff1a00788c */ /* 0x000fe2000bf05270 */
[----:B------:R-:W-:Y:S01]  /*9520*/  F2FP.BF16.PACK_AB R5, R5, R154 ;  /* 0x0000009a0505723e */ /* 0x000fe200000010ff */
[----:B------:R-:W-:Y:S01]  /*9530*/  ULDC.64 UR8, c[0x0][0x3a0] ;  /* 0x0000e80000087ab9 */ /* 0x000fe20000000a00 */
[----:B------:R-:W-:Y:S02]  /*9540*/  F2FP.BF16.PACK_AB R2, R2, R156 ;  /* 0x0000009c0202723e */ /* 0x000fe400000010ff */
[----:B------:R-:W-:-:S02]  /*9550*/  F2FP.BF16.PACK_AB R0, R0, R158 ;  /* 0x0000009e0000723e */ /* 0x000fc400000010ff */
[----:B------:R-:W-:Y:S02]  /*9560*/  F2FP.BF16.PACK_AB R92, R93, R92 ;  /* 0x0000005c5d5c723e */ /* 0x000fe400000010ff */
[----:B------:R-:W-:Y:S02]  /*9570*/  F2FP.BF16.PACK_AB R94, R95, R94 ;  /* 0x0000005e5f5e723e */ /* 0x000fe400000010ff */
[----:B------:R-:W-:Y:S01]  /*9580*/  PLOP3.LUT P0, PT, PT, PT, UP0, 0x80, 0x0 ;  /* 0x000000000000781c */ /* 0x000fe20003f0f008 */
[----:B------:R-:W-:-:S04]  /*9590*/  @UP0 UIADD3 UR6, UR21, UR26, URZ ;  /* 0x0000001a15060290 */ /* 0x000fc8000fffe03f */
[----:B------:R-:W-:Y:S01]  /*95a0*/  @UP0 UIMAD.WIDE.U32 UR4, UR6, UR8, URZ ;  /* 0x00000008060402a5 */ /* 0x000fe2000f8e003f */
[----:B--2---:R1:W-:Y:S04]  /*95b0*/  STS [R179], R32 ;  /* 0x00000020b3007388 */ /* 0x0043e80000000800 */
[----:B------:R1:W-:Y:S04]  /*95c0*/  STS [R179+0x400], R31 ;  /* 0x0004001fb3007388 */ /* 0x0003e80000000800 */
[----:B---3--:R1:W-:Y:S04]  /*95d0*/  STS [R178], R28 ;  /* 0x0000001cb2007388 */ /* 0x0083e80000000800 */
[----:B----4-:R1:W-:Y:S04]  /*95e0*/  STS [R181], R27 ;  /* 0x0000001bb5007388 */ /* 0x0103e80000000800 */
[----:B------:R1:W-:Y:S04]  /*95f0*/  STS [R179+0x2000], R30 ;  /* 0x0020001eb3007388 */ /* 0x0003e80000000800 */
[----:B------:R1:W-:Y:S04]  /*9600*/  STS [R179+0x2400], R29 ;  /* 0x0024001db3007388 */ /* 0x0003e80000000800 */
[----:B------:R1:W-:Y:S04]  /*9610*/  STS [R178+0x2000], R26 ;  /* 0x0020001ab2007388 */ /* 0x0003e80000000800 */
[----:B------:R1:W-:Y:S04]  /*9620*/  STS [R178+0x2400], R25 ;  /* 0x00240019b2007388 */ /* 0x0003e80000000800 */
[----:B------:R1:W-:Y:S04]  /*9630*/  STS [R177], R24 ;  /* 0x00000018b1007388 */ /* 0x0003e80000000800 */
[----:B------:R1:W-:Y:S04]  /*9640*/  STS [R177+0x400], R23 ;  /* 0x00040017b1007388 */ /* 0x0003e80000000800 */
[----:B------:R1:W-:Y:S04]  /*9650*/  STS [R176], R20 ;  /* 0x00000014b0007388 */ /* 0x0003e80000000800 */
[----:B------:R1:W-:Y:S04]  /*9660*/  STS [R180], R19 ;  /* 0x00000013b4007388 */ /* 0x0003e80000000800 */
        /* <DEDUP_REMOVED lines=51> */
[----:B------:R1:W-:Y:S01]  /*99a0*/  STS [R176+0xe400], R94 ;  /* 0x00e4005eb0007388 */ /* 0x0003e20000000800 */
[----:B------:R-:W-:-:S02]  /*99b0*/  @UP0 UIMAD UR14, UR6, UR9, UR5 ;  /* 0x00000009060e02a4 */ /* 0x000fc4000f8e0205 */
        /* <DEDUP_REMOVED lines=14> */
.L_x_189:
        /* <DEDUP_REMOVED lines=18> */
.L_x_190:
[----:B------:R-:W-:Y:S01]  /*9bc0*/  BAR.SYNC.DEFER_BLOCKING 0x0 ;  /* 0x0000000000007b1d */ /* 0x000fe20000010000 */
[----:B-1----:R-:W-:Y:S01]  /*9bd0*/  IMAD.SHL.U32 R4, R249, 0x2, RZ ;  /* 0x00000002f9047824 */ /* 0x002fe200078e00ff */
[----:B------:R-:W-:Y:S01]  /*9be0*/  USHF.L.U32 UR5, UR20, 0x7, URZ ;  /* 0x0000000714057899 */ /* 0x000fe2000800063f */
[--C-:B------:R-:W-:Y:S01]  /*9bf0*/  SHF.R.S32.HI R9, RZ, 0x1f, R234.reuse ;  /* 0x0000001fff097819 */ /* 0x100fe200000114ea */
[----:B------:R-:W-:Y:S02]  /*9c00*/  IMAD.MOV.U32 R8, RZ, RZ, R234 ;  /* 0x000000ffff087224 */ /* 0x000fe400078e00ea */
[----:B------:R-:W1:Y:S01]  /*9c10*/  S2R R6, SR_TID.X ;  /* 0x0000000000067919 */ /* 0x000e620000002100 */
[----:B------:R-:W-:Y:S01]  /*9c20*/  USHF.R.S32.HI UR8, URZ, 0x1f, UR5 ;  /* 0x0000001f3f087899 */ /* 0x000fe20008011405 */
[----:B------:R-:W-:Y:S01]  /*9c30*/  IMAD.U32 R11, RZ, RZ, UR5 ;  /* 0x00000005ff0b7e24 */ /* 0x000fe2000f8e00ff */
[----:B------:R-:W-:Y:S01]  /*9c40*/  ULDC.64 UR6, c[0x0][0x3a0] ;  /* 0x0000e80000067ab9 */ /* 0x000fe20000000a00 */
[----:B------:R-:W-:Y:S01]  /*9c50*/  BSSY B0, `(.L_x_191) ;  /* 0x0000030000007945 */ /* 0x000fe20003800000 */
[----:B------:R-:W-:Y:S01]  /*9c60*/  UIMAD UR4, UR8, UR6, URZ ;  /* 0x00000006080472a4 */ /* 0x000fe2000f8e023f */
[----:B------:R-:W-:-:S03]  /*9c70*/  IMAD.WIDE.U32 R2, R11, c[0x0][0x3a0], R8 ;  /* 0x0000e8000b027a25 */ /* 0x000fc600078e0008 */
[----:B------:R-:W-:Y:S02]  /*9c80*/  UIMAD UR4, UR5, UR7, UR4 ;  /* 0x00000007050472a4 */ /* 0x000fe4000f8e0204 */
[----:B------:R-:W-:Y:S01]  /*9c90*/  IADD3 R2, P0, R2, UR11, RZ ;  /* 0x0000000b02027c10 */ /* 0x000fe2000ff1e0ff */
[----:B------:R-:W-:Y:S02]  /*9ca0*/  ULDC.64 UR6, c[0x0][0x3b8] ;  /* 0x0000ee0000067ab9 */ /* 0x000fe40000000a00 */
[----:B------:R-:W-:Y:S01]  /*9cb0*/  UIMAD UR6, UR58, UR6, URZ ;  /* 0x000000063a0672a4 */ /* 0x000fe2000f8e023f */
[----:B------:R-:W-:Y:S01]  /*9cc0*/  IMAD.U32 R5, RZ, RZ, UR4 ;  /* 0x00000004ff057e24 */ /* 0x000fe2000f8e00ff */
[----:B------:R-:W-:Y:S01]  /*9cd0*/  UIMAD UR4, UR20, -0x80, UR17 ;  /* 0xffffff80140478a4 */ /* 0x000fe2000f8e0211 */
[----:B------:R2:W3:Y:S01]  /*9ce0*/  LDS.128 R24, [R4+0xd000] ;  /* 0x00d0000004187984 */ /* 0x0004e20000000c00 */
[----:B------:R-:W-:Y:S02]  /*9cf0*/  UIMAD UR6, UR35, UR7, UR6 ;  /* 0x00000007230672a4 */ /* 0x000fe4000f8e0206 */
[----:B------:R-:W-:Y:S01]  /*9d00*/  IADD3.X R3, R3, UR14, R5, P0, !PT ;  /* 0x0000000e03037c10 */ /* 0x000fe200087fe405 */
[----:B------:R-:W-:Y:S01]  /*9d10*/  IMAD.U32 R5, RZ, RZ, UR35 ;  /* 0x00000023ff057e24 */ /* 0x000fe2000f8e00ff */
[----:B------:R2:W4:Y:S01]  /*9d20*/  LDS.128 R32, [R4+0xe000] ;  /* 0x00e0000004207984 */ /* 0x0005220000000c00 */
[----:B-1----:R-:W-:-:S02]  /*9d30*/  SHF.R.S32.HI R0, RZ, 0x1f, R6 ;  /* 0x0000001fff007819 */ /* 0x002fc40000011406 */
[----:B------:R-:W-:Y:S01]  /*9d40*/  IMAD.WIDE.U32 R2, R5, c[0x0][0x3b8], R2 ;  /* 0x0000ee0005027a25 */ /* 0x000fe200078e0002 */
[----:B------:R2:W1:Y:S01]  /*9d50*/  LDS.128 R40, [R4+0xf000] ;  /* 0x00f0000004287984 */ /* 0x0004620000000c00 */
[----:B------:R-:W-:-:S03]  /*9d60*/  LEA.HI R0, R0, R6, RZ, 0x3 ;  /* 0x0000000600007211 */ /* 0x000fc600078f18ff */
[----:B------:R2:W1:Y:S01]  /*9d70*/  LDS.128 R20, [R4+0x11000] ;  /* 0x0110000004147984 */ /* 0x0004620000000c00 */
[----:B------:R-:W-:Y:S02]  /*9d80*/  IADD3 R10, R3, UR6, RZ ;  /* 0x00000006030a7c10 */ /* 0x000fe4000fffe0ff */
[----:B------:R-:W-:Y:S01]  /*9d90*/  SHF.R.S32.HI R0, RZ, 0x3, R0 ;  /* 0x00000003ff007819 */ /* 0x000fe20000011400 */
[----:B------:R2:W1:Y:S03]  /*9da0*/  LDS.128 R28, [R4+0x12000] ;  /* 0x01200000041c7984 */ /* 0x0004660000000c00 */
[----:B------:R-:W-:Y:S01]  /*9db0*/  ISETP.GE.AND P5, PT, R0, UR4, PT ;  /* 0x0000000400007c0c */ /* 0x000fe2000bfa6270 */
[----:B------:R2:W1:Y:S01]  /*9dc0*/  LDS.128 R36, [R4+0x13000] ;  /* 0x0130000004247984 */ /* 0x0004620000000c00 */
[----:B------:R-:W-:-:S03]  /*9dd0*/  SHF.R.S32.HI R77, RZ, 0x1f, R0 ;  /* 0x0000001fff4d7819 */ /* 0x000fc60000011400 */
[----:B------:R2:W1:Y:S04]  /*9de0*/  LDS.128 R48, [R4+0x14000] ;  /* 0x0140000004307984 */ /* 0x0004680000000c00 */
[----:B------:R2:W1:Y:S04]  /*9df0*/  LDS.128 R56, [R4+0x15000] ;  /* 0x0150000004387984 */ /* 0x0004680000000c00 */
[----:B------:R2:W1:Y:S04]  /*9e00*/  LDS.128 R64, [R4+0x16000] ;  /* 0x0160000004407984 */ /* 0x0004680000000c00 */
[----:B------:R2:W1:Y:S04]  /*9e10*/  LDS.128 R72, [R4+0x17000] ;  /* 0x0170000004487984 */ /* 0x0004680000000c00 */
[----:B------:R2:W1:Y:S04]  /*9e20*/  LDS.128 R44, [R4+0x18000] ;  /* 0x01800000042c7984 */ /* 0x0004680000000c00 */
[----:B------:R2:W1:Y:S04]  /*9e30*/  LDS.128 R52, [R4+0x19000] ;  /* 0x0190000004347984 */ /* 0x0004680000000c00 */
[----:B------:R2:W1:Y:S04]  /*9e40*/  LDS.128 R60, [R4+0x1a000] ;  /* 0x01a00000043c7984 */ /* 0x0004680000000c00 */
[----:B------:R2:W1:Y:S01]  /*9e50*/  LDS.128 R68, [R4+0x1b000] ;  /* 0x01b0000004447984 */ /* 0x0004620000000c00 */
[----:B------:R-:W-:Y:S05]  /*9e60*/  @P5 BRA `(.L_x_192) ;  /* 0x000000e000005947 */ /* 0x000fea0003800000 */
[----:B---34-:R-:W-:Y:S01]  /*9e70*/  ISETP.GE.AND P1, PT, R234, c[0x0][0x220], PT ;  /* 0x00008800ea007a0c */ /* 0x018fe20003f26270 */
[----:B------:R-:W-:Y:S01]  /*9e80*/  LDS.128 R12, [R4+0x10000] ;  /* 0x01000000040c7984 */ /* 0x000fe20000000c00 */
[----:B------:R-:W-:Y:S01]  /*9e90*/  MOV R5, R10 ;  /* 0x0000000a00057202 */ /* 0x000fe20000000f00 */
[----:B------:R-:W-:Y:S01]  /*9ea0*/  IMAD R76, R77, c[0x0][0x3a0], RZ ;  /* 0x0000e8004d4c7a24 */ /* 0x000fe200078e02ff */
[----:B------:R-:W-:-:S09]  /*9eb0*/  ISETP.GE.AND P0, PT, R240, c[0x0][0x220], PT ;  /* 0x00008800f0007a0c */ /* 0x000fd20003f06270 */
[----:B------:R3:W4:Y:S02]  /*9ec0*/  @!P1 LDS.128 R16, [R4+0xc000] ;  /* 0x00c0000004109984 */ /* 0x0007240000000c00 */
[----:B--23--:R-:W-:-:S04]  /*9ed0*/  IMAD.MOV.U32 R4, RZ, RZ, R2 ;  /* 0x000000ffff047224 */ /* 0x00cfc800078e0002 */
[----:B------:R-:W-:-:S04]  /*9ee0*/  IMAD.WIDE.U32 R6, R0, c[0x0][0x3a0], R4 ;  /* 0x0000e80000067a25 */ /* 0x000fc800078e0004 */
[----:B------:R-:W-:-:S04]  /*9ef0*/  IMAD R4, R0, c[0x0][0x3a4], R76 ;  /* 0x0000e90000047a24 */ /* 0x000fc800078e024c */
[----:B------:R-:W-:Y:S01]  /*9f00*/  IMAD.IADD R5, R4, 0x1, R7 ;  /* 0x0000000104057824 */ /* 0x000fe200078e0207 */
[----:B------:R-:W-:-:S04]  /*9f10*/  LEA R4, P2, R6, c[0x0][0x340], 0x1 ;  /* 0x0000d00006047a11 */ /* 0x000fc800078408ff */
[----:B------:R-:W-:-:S05]  /*9f20*/  LEA.HI.X R5, R6, c[0x0][0x344], R5, 0x1, P2 ;  /* 0x0000d10006057a11 */ /* 0x000fca00010f0c05 */
[----:B----4-:R2:W-:Y:S04]  /*9f30*/  @!P1 STG.E.128 [R4.64], R16 ;  /* 0x0000001004009986 */ /* 0x0105e8000c101d0c */
[----:B------:R2:W-:Y:S02]  /*9f40*/  @!P0 STG.E.128 [R4.64+0x80], R12 ;  /* 0x0000800c04008986 */ /* 0x0005e4000c101d0c */
.L_x_192:
[----:B---34-:R-:W-:Y:S05]  /*9f50*/  BSYNC B0 ;  /* 0x0000000000007941 */ /* 0x018fea0003800000 */
.L_x_191:
[----:B--2---:R-:W-:Y:S01]  /*9f60*/  IADD3 R4, R0, 0x20, RZ ;  /* 0x0000002000047810 */ /* 0x004fe20007ffe0ff */
[----:B------:R-:W-:Y:S03]  /*9f70*/  BSSY B0, `(.L_x_193) ;  /* 0x0000011000007945 */ /* 0x000fe60003800000 */
[----:B------:R-:W-:-:S13]  /*9f80*/  ISETP.GE.AND P4, PT, R4, UR4, PT ;  /* 0x0000000404007c0c */ /* 0x000fda000bf86270 */
[----:B------:R-:W-:Y:S05]  /*9f90*/  @P4 BRA `(.L_x_194) ;  /* 0x000000e000004947 */ /* 0x000fea0003800000 */
[----:B------:R-:W-:Y:S01]  /*9fa0*/  IADD3 R4, P0, R0, 0x20, RZ ;  /* 0x0000002000047810 */ /* 0x000fe20007f1e0ff */
[----:B------:R-:W-:Y:S01]  /*9fb0*/  IMAD.MOV.U32 R6, RZ, RZ, R2 ;  /* 0x000000ffff067224 */ /* 0x000fe200078e0002 */
[----:B------:R-:W-:Y:S02]  /*9fc0*/  MOV R7, R10 ;  /* 0x0000000a00077202 */ /* 0x000fe40000000f00 */
[----:B------:R-:W-:Y:S01]  /*9fd0*/  ISETP.GE.AND P1, PT, R234, c[0x0][0x220], PT ;  /* 0x00008800ea007a0c */ /* 0x000fe20003f26270 */
        /* <DEDUP_REMOVED lines=8> */
[----:B------:R2:W-:Y:S04]  /*a060*/  @!P1 STG.E.128 [R4.64], R24 ;  /* 0x0000001804009986 */ /* 0x0005e8000c101d0c */
[----:B-1----:R2:W-:Y:S02]  /*a070*/  @!P0 STG.E.128 [R4.64+0x80], R20 ;  /* 0x0000801404008986 */ /* 0x0025e4000c101d0c */
.L_x_194:
[----:B------:R-:W-:Y:S05]  /*a080*/  BSYNC B0 ;  /* 0x0000000000007941 */ /* 0x000fea0003800000 */
.L_x_193:
        /* <DEDUP_REMOVED lines=18> */
.L_x_196:
[----:B------:R-:W-:Y:S05]  /*a1b0*/  BSYNC B0 ;  /* 0x0000000000007941 */ /* 0x000fea0003800000 */
.L_x_195:
[----:B--2---:R-:W-:Y:S01]  /*a1c0*/  IADD3 R4, R0, 0x60, RZ ;  /* 0x0000006000047810 */ /* 0x004fe20007ffe0ff */
[----:B------:R-:W-:Y:S03]  /*a1d0*/  BSSY B0, `(.L_x_197) ;  /* 0x0000011000007945 */ /* 0x000fe60003800000 */
[----:B------:R-:W-:-:S13]  /*a1e0*/  ISETP.GE.AND P2, PT, R4, UR4, PT ;  /* 0x0000000404007c0c */ /* 0x000fda000bf46270 */
        /* <DEDUP_REMOVED lines=13> */
[----:B-1----:R1:W-:Y:S04]  /*a2c0*/  @!P1 STG.E.128 [R2.64], R40 ;  /* 0x0000002802009986 */ /* 0x0023e8000c101d0c */
[----:B------:R1:W-:Y:S02]  /*a2d0*/  @!P0 STG.E.128 [R2.64+0x80], R36 ;  /* 0x0000802402008986 */ /* 0x0003e4000c101d0c */
.L_x_198:
[----:B------:R-:W-:Y:S05]  /*a2e0*/  BSYNC B0 ;  /* 0x0000000000007941 */ /* 0x000fea0003800000 */
.L_x_197:
        /* <DEDUP_REMOVED lines=25> */
[----:B------:R1:W-:Y:S04]  /*a480*/  @!P1 STG.E.128 [R4.64], R48 ;  /* 0x0000003004009986 */ /* 0x0003e8000c101d0c */
[----:B------:R1:W-:Y:S02]  /*a490*/  @!P0 STG.E.128 [R4.64+0x80], R44 ;  /* 0x0000802c04008986 */ /* 0x0003e4000c101d0c */
.L_x_200:
[----:B------:R-:W-:Y:S05]  /*a4a0*/  BSYNC B0 ;  /* 0x0000000000007941 */ /* 0x000fea0003800000 */
.L_x_199:
[----:B------:R-:W-:Y:S01]  /*a4b0*/  BSSY B0, `(.L_x_201) ;  /* 0x0000010000007945 */ /* 0x000fe20003800000 */
[----:B------:R-:W-:Y:S05]  /*a4c0*/  @P4 BRA `(.L_x_202) ;  /* 0x000000e000004947 */ /* 0x000fea0003800000 */
[----:B-1----:R-:W-:Y:S01]  /*a4d0*/  IADD3 R4, P0, R0, 0x20, RZ ;  /* 0x0000002000047810 */ /* 0x002fe20007f1e0ff */
        /* <DEDUP_REMOVED lines=12> */
[----:B------:R1:W-:Y:S02]  /*a5a0*/  @!P0 STG.E.128 [R4.64+0x80], R52 ;  /* 0x0000803404008986 */ /* 0x0003e4000c101d0c */
.L_x_202:
[----:B------:R-:W-:Y:S05]  /*a5b0*/  BSYNC B0 ;  /* 0x0000000000007941 */ /* 0x000fea0003800000 */
.L_x_201:
        /* <DEDUP_REMOVED lines=16> */
.L_x_204:
[----:B------:R-:W-:Y:S05]  /*a6c0*/  BSYNC B0 ;  /* 0x0000000000007941 */ /* 0x000fea0003800000 */
.L_x_203:
        /* <DEDUP_REMOVED lines=14> */
.L_x_159:
[----:B------:R-:W-:Y:S05]  /*a7b0*/  BSYNC B1 ;  /* 0x0000000000017941 */ /* 0x000fea0003800000 */
.L_x_137:
[----:B------:R-:W-:Y:S02]  /*a7c0*/  ULDC UR5, c[0x0][0x218] ;  /* 0x0000860000057ab9 */ /* 0x000fe40000000800 */
[----:B------:R-:W-:-:S04]  /*a7d0*/  UIADD3 UR5, UR5, 0x7f, URZ ;  /* 0x0000007f05057890 */ /* 0x000fc8000fffe03f */
[----:B------:R-:W-:-:S04]  /*a7e0*/  USHF.R.S32.HI UR4, URZ, 0x1f, UR5 ;  /* 0x0000001f3f047899 */ /* 0x000fc80008011405 */
[----:B------:R-:W-:-:S03]  /*a7f0*/  ULEA.HI UR4, UR4, UR5, URZ, 0x7 ;  /* 0x0000000504047291 */ /* 0x000fc6000f8f383f */
[----:B------:R-:W-:Y:S02]  /*a800*/  ULDC UR5, c[0x0][0xc] ;  /* 0x0000030000057ab9 */ /* 0x000fe40000000800 */
[----:B------:R-:W-:Y:S02]  /*a810*/  UIADD3 UR20, UR20, UR5, URZ ;  /* 0x0000000514147290 */ /* 0x000fe4000fffe03f */
[----:B------:R-:W-:-:S04]  /*a820*/  USHF.R.S32.HI UR4, URZ, 0x7, UR4 ;  /* 0x000000073f047899 */ /* 0x000fc80008011404 */
[----:B------:R-:W-:-:S06]  /*a830*/  UISETP.GE.AND UP0, UPT, UR20, UR4, UPT ;  /* 0x000000041400728c */ /* 0x000fcc000bf06270 */
[----:B------:R-:W-:-:S13]  /*a840*/  PLOP3.LUT P0, PT, PT, PT, UP0, 0x80, 0x0 ;  /* 0x000000000000781c */ /* 0x000fda0003f0f008 */
[----:B------:R-:W-:Y:S01]  /*a850*/  @P0 CALL.REL.NOINC `(.L_x_205) ;  /* 0x0000001000000944 */ /* 0x000fe20003c00000 */
[----:B------:R-:W-:Y:S05]  /*a860*/  BRA `(.L_x_206) ;  /* 0xffff640000007947 */ /* 0x000fea000383ffff */
.L_x_205:
[----:B------:R-:W-:Y:S05]  /*a870*/  EXIT ;  /* 0x000000000000794d */ /* 0x000fea0003800000 */
.L_x_207:
        /* <DEDUP_REMOVED lines=16> */
.L_x_1066:


//--------------------- .text._ZN5flash44flash_bwd_dq_dk_dv_loop_seqk_parallel_kernelI23Flash_bwd_kernel_traitsILi128ELi64ELi128ELi8ELi2ELi4ELi2ELb0ELb0EN7cutlass10bfloat16_tE19Flash_kernel_traitsILi128ELi64ELi128ELi8ES3_EELb0ELb1ELb0ELb0ELb1ELb1ELb0EEEvNS_16Flash_bwd_paramsE --------------------------
	.section	.text._ZN5flash44flash_bwd_dq_dk_dv_loop_seqk_parallel_kernelI23Flash_bwd_kernel_traitsILi128ELi64ELi128ELi8ELi2ELi4ELi2ELb0ELb0EN7cutlass10bfloat16_tE19Flash_kernel_traitsILi128ELi64ELi128ELi8ES3_EELb0ELb1ELb0ELb0ELb1ELb1ELb0EEEvNS_16Flash_bwd_paramsE,"ax",@progbits
	.sectioninfo	@"SHI_REGISTERS=255"
	.align	128
        .global         _ZN5flash44flash_bwd_dq_dk_dv_loop_seqk_parallel_kernelI23Flash_bwd_kernel_traitsILi128ELi64ELi128ELi8ELi2ELi4ELi2ELb0ELb0EN7cutlass10bfloat16_tE19Flash_kernel_traitsILi128ELi64ELi128ELi8ES3_EELb0ELb1ELb0ELb0ELb1ELb1ELb0EEEvNS_16Flash_bwd_paramsE
        .type           _ZN5flash44flash_bwd_dq_dk_dv_loop_seqk_parallel_kernelI23Flash_bwd_kernel_traitsILi128ELi64ELi128ELi8ELi2ELi4ELi2ELb0ELb0EN7cutlass10bfloat16_tE19Flash_kernel_traitsILi128ELi64ELi128ELi8ES3_EELb0ELb1ELb0ELb0ELb1ELb1ELb0EEEvNS_16Flash_bwd_paramsE,@function
        .size           _ZN5flash44flash_bwd_dq_dk_dv_loop_seqk_parallel_kernelI23Flash_bwd_kernel_traitsILi128ELi64ELi128ELi8ELi2ELi4ELi2ELb0ELb0EN7cutlass10bfloat16_tE19Flash_kernel_traitsILi128ELi64ELi128ELi8ES3_EELb0ELb1ELb0ELb0ELb1ELb1ELb0EEEvNS_16Flash_bwd_paramsE,(.L_x_1067 - _ZN5flash44flash_bwd_dq_dk_dv_loop_seqk_parallel_kernelI23Flash_bwd_kernel_traitsILi128ELi64ELi128ELi8ELi2ELi4ELi2ELb0ELb0EN7cutlass10bfloat16_tE19Flash_kernel_traitsILi128ELi64ELi128ELi8ES3_EELb0ELb1ELb0ELb0ELb1ELb1ELb0EEEvNS_16Flash_bwd_paramsE)
        .other          _ZN5flash44flash_bwd_dq_dk_dv_loop_seqk_parallel_kernelI23Flash_bwd_kernel_traitsILi128ELi64ELi128ELi8ELi2ELi4ELi2ELb0ELb0EN7cutlass10bfloat16_tE19Flash_kernel_traitsILi128ELi64ELi128ELi8ES3_EELb0ELb1ELb0ELb0ELb1ELb1ELb0EEEvNS_16Flash_bwd_paramsE,@"STO_CUDA_ENTRY STV_DEFAULT"
_ZN5flash44flash_bwd_dq_dk_dv_loop_seqk_parallel_kernelI23Flash_bwd_kernel_traitsILi128ELi64ELi128ELi8ELi2ELi4ELi2ELb0ELb0EN7cutlass10bfloat16_tE19Flash_kernel_traitsILi128ELi64ELi128ELi8ES3_EELb0ELb1ELb0ELb0ELb1ELb1ELb0EEEvNS_16Flash_bwd_paramsE:
.text._ZN5flash44flash_bwd_dq_dk_dv_loop_seqk_parallel_kernelI23Flash_bwd_kernel_traitsILi128ELi64ELi128ELi8ELi2ELi4ELi2ELb0ELb0EN7cutlass10bfloat16_tE19Flash_kernel_traitsILi128ELi64ELi128ELi8ES3_EELb0ELb1ELb0ELb0ELb1ELb1ELb0EEEvNS_16Flash_bwd_paramsE:
        /* <DEDUP_REMOVED lines=12> */
[----:B------:R-:W-:Y:S01]  /*00c0*/  IMAD.MOV.U32 R221, RZ, RZ, -0x10 ;  /* 0xfffffff0ffdd7424 */ /* 0x000fe200078e00ff */
[----:B------:R-:W-:Y:S02]  /*00d0*/  ULDC UR34, c[0x0][0x22c] ;  /* 0x00008b0000227ab9 */ /* 0x000fe40000000800 */
[----:B------:R-:W-:Y:S02]  /*00e0*/  ULDC UR23, c[0x0][0x1c0] ;  /* 0x0000700000177ab9 */ /* 0x000fe40000000800 */
[----:B------:R-:W-:Y:S02]  /*00f0*/  UIMAD UR26, UR34, UR23, URZ ;  /* 0x00000017221a72a4 */ /* 0x000fe4000f8e023f */
[----:B------:R-:W-:Y:S02]  /*0100*/  UMOV UR4, 0x80 ;  /* 0x0000008000047882 */ /* 0x000fe40000000000 */
[----:B------:R-:W-:-:S02]  /*0110*/  ULDC UR5, c[0x0][0x210] ;  /* 0x0000840000057ab9 */ /* 0x000fc40000000800 */
[----:B------:R-:W-:Y:S02]  /*0120*/  ULDC UR28, c[0x0][0x234] ;  /* 0x00008d00001c7ab9 */ /* 0x000fe40000000800 */
[----:B------:R-:W-:Y:S02]  /*0130*/  ULDC UR27, c[0x0][0x224] ;  /* 0x00008900001b7ab9 */ /* 0x000fe40000000800 */
[----:B------:R-:W-:Y:S02]  /*0140*/  UIMAD UR28, UR4, UR5, UR28 ;  /* 0x00000005041c72a4 */ /* 0x000fe4000f8e021c */
[----:B------:R-:W-:Y:S02]  /*0150*/  UIADD3 UR27, UR4, UR27, URZ ;  /* 0x0000001b041b7290 */ /* 0x000fe4000fffe03f */
[----:B------:R-:W-:Y:S02]  /*0160*/  USHF.R.S32.HI UR4, URZ, 0x1f, UR34 ;  /* 0x0000001f3f047899 */ /* 0x000fe40008011422 */
[----:B------:R-:W-:Y:S01]  /*0170*/  USHF.L.U32 UR25, UR26, 0x6, URZ ;  /* 0x000000061a197899 */ /* 0x000fe2000800063f */
[----:B-1----:R-:W-:Y:S01]  /*0180*/  SHF.R.S32.HI R14, RZ, 0x1f, R15 ;  /* 0x0000001fff0e7819 */ /* 0x002fe2000001140f */
[----:B------:R-:W-:-:S02]  /*0190*/  UIMAD.WIDE.U32 UR34, UR34, UR23, URZ ;  /* 0x00000017222272a5 */ /* 0x000fc4000f8e003f */
[----:B------:R-:W-:Y:S01]  /*01a0*/  ULDC.64 UR36, c[0x0][0x118] ;  /* 0x0000460000247ab9 */ /* 0x000fe20000000a00 */
[CC--:B------:R-:W-:Y:S01]  /*01b0*/  LEA.HI R5, R14.reuse, R15.reuse, RZ, 0x5 ;  /* 0x0000000f0e057211 */ /* 0x0c0fe200078f28ff */
[----:B------:R-:W-:Y:S01]  /*01c0*/  ULDC UR18, c[0x0][0x1c0] ;  /* 0x0000700000127ab9 */ /* 0x000fe20000000800 */
[CC--:B------:R-:W-:Y:S01]  /*01d0*/  LEA.HI R8, R14.reuse, R15.reuse, RZ, 0x4 ;  /* 0x0000000f0e087211 */ /* 0x0c0fe200078f20ff */
[----:B------:R-:W-:Y:S01]  /*01e0*/  ULDC UR17, c[0x0][0x224] ;  /* 0x0000890000117ab9 */ /* 0x000fe20000000800 */
[--C-:B------:R-:W-:Y:S01]  /*01f0*/  SHF.R.S32.HI R6, RZ, 0x5, R5.reuse ;  /* 0x00000005ff067819 */ /* 0x100fe20000011405 */
[----:B------:R-:W-:Y:S01]  /*0200*/  UMOV UR20, 0x4 ;  /* 0x0000000400147882 */ /* 0x000fe20000000000 */
[----:B------:R-:W-:Y:S01]  /*0210*/  SHF.R.S32.HI R0, RZ, 0x1f, R5 ;  /* 0x0000001fff007819 */ /* 0x000fe20000011405 */
[----:B------:R-:W-:Y:S01]  /*0220*/  ULDC.64 UR32, c[0x0][0x200] ;  /* 0x0000800000207ab9 */ /* 0x000fe20000000a00 */
[----:B------:R-:W-:Y:S01]  /*0230*/  LEA.HI R18, R14, R15, RZ, 0x2 ;  /* 0x0000000f0e127211 */ /* 0x000fe200078f10ff */
[----:B------:R-:W-:Y:S01]  /*0240*/  ULDC.64 UR30, c[0x0][0x3c8] ;  /* 0x0000f200001e7ab9 */ /* 0x000fe20000000a00 */
[-C--:B------:R-:W-:Y:S01]  /*0250*/  LEA.HI R0, R0, R6.reuse, RZ, 0x2 ;  /* 0x0000000600007211 */ /* 0x080fe200078f10ff */
[----:B------:R-:W-:Y:S01]  /*0260*/  ULDC UR16, c[0x0][0x224] ;  /* 0x0000890000107ab9 */ /* 0x000fe20000000800 */
[----:B------:R-:W-:Y:S01]  /*0270*/  SHF.R.S32.HI R7, RZ, 0x4, R8 ;  /* 0x00000004ff077819 */ /* 0x000fe20000011408 */
[----:B------:R-:W-:Y:S01]  /*0280*/  ULDC UR15, c[0x0][0x22c] ;  /* 0x00008b00000f7ab9 */ /* 0x000fe20000000800 */
[----:B------:R-:W-:Y:S01]  /*0290*/  LEA.HI R4, R5, R6, RZ, 0x1 ;  /* 0x0000000605047211 */ /* 0x000fe200078f08ff */
[----:B------:R-:W-:Y:S01]  /*02a0*/  ULDC UR14, c[0x0][0x214] ;  /* 0x00008500000e7ab9 */ /* 0x000fe20000000800 */
[--C-:B------:R-:W-:Y:S01]  /*02b0*/  SHF.R.S32.HI R11, RZ, 0x2, R18.reuse ;  /* 0x00000002ff0b7819 */ /* 0x100fe20000011412 */
[----:B------:R-:W-:Y:S01]  /*02c0*/  ULDC UR13, c[0x0][0x2e8] ;  /* 0x0000ba00000d7ab9 */ /* 0x000fe20000000800 */
[----:B------:R-:W-:Y:S01]  /*02d0*/  SHF.R.S32.HI R2, RZ, 0x1f, R18 ;  /* 0x0000001fff027819 */ /* 0x000fe20000011412 */
[----:B------:R-:W-:Y:S01]  /*02e0*/  UMOV UR22, 0x6 ;  /* 0x0000000600167882 */ /* 0x000fe20000000000 */
[----:B------:R-:W-:Y:S01]  /*02f0*/  LOP3.LUT R0, R0, 0xfffffffc, RZ, 0xc0, !PT ;  /* 0xfffffffc00007812 */ /* 0x000fe200078ec0ff */
[----:B------:R-:W-:Y:S01]  /*0300*/  ULDC UR12, c[0x0][0x214] ;  /* 0x00008500000c7ab9 */ /* 0x000fe20000000800 */
[----:B------:R-:W-:Y:S01]  /*0310*/  LEA.HI R3, R8, R7, RZ, 0x1 ;  /* 0x0000000708037211 */ /* 0x000fe200078f08ff */
[----:B------:R-:W-:Y:S01]  /*0320*/  UMOV UR21, 0xffffc000 ;  /* 0xffffc00000157882 */ /* 0x000fe20000000000 */
[----:B------:R-:W-:Y:S01]  /*0330*/  LOP3.LUT R4, R4, 0xfffffffe, RZ, 0xc0, !PT ;  /* 0xfffffffe04047812 */ /* 0x000fe200078ec0ff */
[----:B------:R-:W-:Y:S01]  /*0340*/  IMAD.IADD R10, R6, 0x1, -R0 ;  /* 0x00000001060a7824 */ /* 0x000fe200078e0a00 */
[----:B------:R-:W-:Y:S01]  /*0350*/  LEA.HI R2, R2, R11, RZ, 0x3 ;  /* 0x0000000b02027211 */ /* 0x000fe200078f18ff */
[----:B------:R-:W-:Y:S01]  /*0360*/  UIMAD UR23, UR4, UR23, URZ ;  /* 0x00000017041772a4 */ /* 0x000fe2000f8e023f */
[----:B------:R-:W-:Y:S01]  /*0370*/  LOP3.LUT R3, R3, 0xfffffffe, RZ, 0xc0, !PT ;  /* 0xfffffffe03037812 */ /* 0x000fe200078ec0ff */
[----:B------:R-:W-:Y:S01]  /*0380*/  IMAD.IADD R13, R6, 0x1, -R4 ;  /* 0x00000001060d7824 */ /* 0x000fe200078e0a04 */
[----:B------:R-:W-:Y:S01]  /*0390*/  LOP3.LUT R0, R2, 0xfffffff8, RZ, 0xc0, !PT ;  /* 0xfffffff802007812 */ /* 0x000fe200078ec0ff */
[----:B------:R-:W-:Y:S01]  /*03a0*/  USHF.R.S32.HI UR24, URZ, 0x1f, UR25 ;  /* 0x0000001f3f187899 */ /* 0x000fe20008011419 */
[----:B------:R-:W-:Y:S01]  /*03b0*/  LEA.HI R6, R14, R15, RZ, 0x3 ;  /* 0x0000000f0e067211 */ /* 0x000fe200078f18ff */
[----:B------:R-:W-:Y:S01]  /*03c0*/  IMAD.IADD R9, R7, 0x1, -R3 ;  /* 0x0000000107097824 */ /* 0x000fe200078e0a03 */
[----:B------:R-:W-:Y:S01]  /*03d0*/  LOP3.LUT R2, R5, 0xffffffe0, RZ, 0xc0, !PT ;  /* 0xffffffe005027812 */ /* 0x000fe200078ec0ff */
[----:B------:R-:W-:Y:S01]  /*03e0*/  IMAD.IADD R7, R11, 0x1, -R0 ;  /* 0x000000010b077824 */ /* 0x000fe200078e0a00 */
[----:B------:R-:W-:Y:S01]  /*03f0*/  SHF.R.S32.HI R3, RZ, 0x3, R6 ;  /* 0x00000003ff037819 */ /* 0x000fe20000011406 */
[----:B------:R-:W-:Y:S01]  /*0400*/  UMOV UR19, 0x6 ;  /* 0x0000000600137882 */ /* 0x000fe20000000000 */
[----:B------:R-:W-:Y:S01]  /*0410*/  LOP3.LUT R0, R6, 0xfffffff8, RZ, 0xc0, !PT ;  /* 0xfffffff806007812 */ /* 0x000fe200078ec0ff */
[----:B------:R-:W-:Y:S01]  /*0420*/  IMAD.IADD R4, R15, 0x1, -R2 ;  /* 0x000000010f047824 */ /* 0x000fe200078e0a02 */
[----:B------:R-:W-:Y:S01]  /*0430*/  LOP3.LUT R2, R8, 0xfffffff0, RZ, 0xc0, !PT ;  /* 0xfffffff008027812 */ /* 0x000fe200078ec0ff */
[----:B------:R-:W-:-:S02]  /*0440*/  IMAD.SHL.U32 R3, R3, 0x40, RZ ;  /* 0x0000004003037824 */ /* 0x000fc400078e00ff */
[C---:B------:R-:W-:Y:S01]  /*0450*/  IMAD.IADD R0, R15.reuse, 0x1, -R0 ;  /* 0x000000010f007824 */ /* 0x040fe200078e0a00 */
[----:B------:R-:W-:Y:S01]  /*0460*/  SHF.R.S32.HI R5, RZ, 0x1f, R4 ;  /* 0x0000001fff057819 */ /* 0x000fe20000011404 */
[----:B------:R-:W-:Y:S01]  /*0470*/  IMAD.IADD R2, R15, 0x1, -R2 ;  /* 0x000000010f027824 */ /* 0x000fe200078e0a02 */
[----:B------:R-:W-:Y:S01]  /*0480*/  LOP3.LUT R3, R3, 0x1c0, RZ, 0xc0, !PT ;  /* 0x000001c003037812 */ /* 0x000fe200078ec0ff */
[----:B------:R-:W-:Y:S01]  /*0490*/  IMAD.SHL.U32 R20, R0, 0x8, RZ ;  /* 0x0000000800147824 */ /* 0x000fe200078e00ff */
[----:B------:R-:W-:Y:S02]  /*04a0*/  LEA.HI R17, R5, R4, RZ, 0x2 ;  /* 0x0000000405117211 */ /* 0x000fe400078f10ff */
[----:B------:R-:W-:Y:S02]  /*04b0*/  SHF.R.S32.HI R5, RZ, 0x1f, R2 ;  /* 0x0000001fff057819 */ /* 0x000fe40000011402 */
[----:B------:R-:W-:Y:S01]  /*04c0*/  SHF.R.U32.HI R4, RZ, 0x3, R3 ;  /* 0x00000003ff047819 */ /* 0x000fe20000011603 */
[----:B------:R-:W-:Y:S01]  /*04d0*/  STL [R1+0x30], R20 ;  /* 0x0000301401007387 */ /* 0x000fe20000100800 */
[----:B------:R-:W-:-:S02]  /*04e0*/  LOP3.LUT R3, R3, 0x38, R20, 0xf8, !PT ;  /* 0x0000003803037812 */ /* 0x000fc400078ef814 */
[----:B------:R-:W-:Y:S01]  /*04f0*/  LEA.HI R11, R5, R2, RZ, 0x3 ;  /* 0x00000002050b7211 */ /* 0x000fe200078f18ff */
[----:B------:R-:W-:Y:S01]  /*0500*/  IMAD.SHL.U32 R5, R9, 0x200, RZ ;  /* 0x0000020009057824 */ /* 0x000fe200078e00ff */
[----:B------:R-:W-:Y:S02]  /*0510*/  LOP3.LUT R12, R3, R4, RZ, 0x3c, !PT ;  /* 0x00000004030c7212 */ /* 0x000fe400078e3cff */
[----:B------:R-:W-:Y:S02]  /*0520*/  LOP3.LUT R3, R11, 0xfffffff8, RZ, 0xc0, !PT ;  /* 0xfffffff80b037812 */ /* 0x000fe400078ec0ff */
[C---:B------:R-:W-:Y:S02]  /*0530*/  LOP3.LUT P4, RZ, R0.reuse, 0x2, RZ, 0xc0, !PT ;  /* 0x0000000200ff7812 */ /* 0x040fe4000788c0ff */
[C---:B------:R-:W-:Y:S01]  /*0540*/  LOP3.LUT P3, RZ, R0.reuse, 0x4, RZ, 0xc0, !PT ;  /* 0x0000000400ff7812 */ /* 0x040fe2000786c0ff */
[----:B------:R-:W-:Y:S01]  /*0550*/  IMAD.SHL.U32 R0, R0, 0x40, RZ ;  /* 0x0000004000007824 */ /* 0x000fe200078e00ff */
[----:B------:R-:W-:Y:S01]  /*0560*/  LEA.HI R4, R14, R15, RZ, 0x6 ;  /* 0x0000000f0e047211 */ /* 0x000fe200078f30ff */
[----:B------:R-:W-:Y:S01]  /*0570*/  IMAD.IADD R16, R2, 0x1, -R3 ;  /* 0x0000000102107824 */ /* 0x000fe200078e0a03 */
[----:B------:R-:W-:Y:S01]  /*0580*/  LOP3.LUT R3, R7, 0x1, RZ, 0xc0, !PT ;  /* 0x0000000107037812 */ /* 0x000fe200078ec0ff */
[----:B------:R-:W-:Y:S01]  /*0590*/  IMAD.SHL.U32 R2, R10, 0x10, RZ ;  /* 0x000000100a027824 */ /* 0x000fe200078e00ff */
[----:B------:R-:W-:-:S02]  /*05a0*/  LOP3.LUT R0, R0, 0x1c0, RZ, 0xc0, !PT ;  /* 0x000001c000007812 */ /* 0x000fc400078ec0ff */
[----:B------:R-:W-:Y:S02]  /*05b0*/  SHF.R.S32.HI R4, RZ, 0x6, R4 ;  /* 0x00000006ff047819 */ /* 0x000fe40000011404 */
[C---:B------:R-:W-:Y:S02]  /*05c0*/  LOP3.LUT R206, R0.reuse, 0x8, R6, 0xf8, !PT ;  /* 0x0000000800ce7812 */ /* 0x040fe400078ef806 */
[----:B------:R-:W-:Y:S02]  /*05d0*/  LOP3.LUT R2, R0, 0x30, R2, 0xf8, !PT ;  /* 0x0000003000027812 */ /* 0x000fe400078ef802 */
        /* <DEDUP_REMOVED lines=13> */
[----:B------:R-:W-:Y:S01]  /*06b0*/  IMAD R7, R4, 0x200, R12 ;  /* 0x0000020004077824 */ /* 0x000fe200078e020c */
[----:B------:R-:W-:Y:S01]  /*06c0*/  LOP3.LUT R200, R0, 0x18, R6, 0xf8, !PT ;  /* 0x0000001800c87812 */ /* 0x000fe200078ef806 */
[----:B------:R-:W-:Y:S01]  /*06d0*/  IMAD.SHL.U32 R206, R206, 0x2, RZ ;  /* 0x00000002cece7824 */ /* 0x000fe200078e00ff */
[----:B------:R-:W-:Y:S01]  /*06e0*/  LEA.HI R0, R14, R15, RZ, 0x7 ;  /* 0x0000000f0e007211 */ /* 0x000fe200078f38ff */
[C---:B------:R-:W-:Y:S01]  /*06f0*/  IMAD.IADD R2, R15.reuse, 0x1, -R2 ;  /* 0x000000010f027824 */ /* 0x040fe200078e0a02 */
[----:B------:R-:W-:Y:S01]  /*0700*/  STL [R1], R7 ;  /* 0x0000000701007387 */ /* 0x000fe20000100800 */
[----:B------:R-:W-:Y:S01]  /*0710*/  IMAD.SHL.U32 R15, R15, 0x2, RZ ;  /* 0x000000020f0f7824 */ /* 0x000fe200078e00ff */
[----:B------:R-:W-:Y:S01]  /*0720*/  SHF.R.S32.HI R0, RZ, 0x7, R0 ;  /* 0x00000007ff007819 */ /* 0x000fe20000011400 */
[----:B------:R-:W-:Y:S01]  /*0730*/  IMAD.SHL.U32 R2, R2, 0x2, RZ ;  /* 0x0000000202027824 */ /* 0x000fe200078e00ff */
[----:B------:R-:W-:Y:S01]  /*0740*/  SEL R221, R221, 0x10, !P0 ;  /* 0x00000010dddd7807 */ /* 0x000fe20004000000 */
[----:B------:R-:W-:-:S02]  /*0750*/  IMAD.SHL.U32 R201, R201, 0x2, RZ ;  /* 0x00000002c9c97824 */ /* 0x000fc400078e00ff */
[--C-:B------:R-:W-:Y:S02]  /*0760*/  IMAD R8, R10, 0x400, R2.reuse ;  /* 0x000004000a087824 */ /* 0x100fe400078e0202 */
[----:B------:R-:W-:Y:S02]  /*0770*/  IMAD R6, R0, 0x1000, R2 ;  /* 0x0000100000067824 */ /* 0x000fe400078e0202 */
[----:B------:R-:W-:Y:S02]  /*0780*/  IMAD.SHL.U32 R2, R4, 0x20, RZ ;  /* 0x0000002004027824 */ /* 0x000fe400078e00ff */
[----:B------:R-:W-:Y:S01]  /*0790*/  IMAD.SHL.U32 R3, R0, 0x8, RZ ;  /* 0x0000000800037824 */ /* 0x000fe200078e00ff */
[----:B------:R-:W-:Y:S01]  /*07a0*/  LOP3.LUT R0, R5, 0x1c0, RZ, 0xc0, !PT ;  /* 0x000001c005007812 */ /* 0x000fe200078ec0ff */
[----:B------:R-:W-:Y:S01]  /*07b0*/  IMAD R6, R13, 0x400, R6 ;  /* 0x000004000d067824 */ /* 0x000fe200078e0206 */
[----:B------:R-:W-:Y:S02]  /*07c0*/  LOP3.LUT R4, R2, 0x6, R15, 0xf8, !PT ;  /* 0x0000000602047812 */ /* 0x000fe400078ef80f */
[----:B------:R-:W-:-:S02]  /*07d0*/  LOP3.LUT R5, R0, 0x20, R2, 0xf8, !PT ;  /* 0x0000002000057812 */ /* 0x000fc400078ef802 */
[----:B------:R-:W-:Y:S01]  /*07e0*/  LOP3.LUT R3, R3, 0x8, RZ, 0xc0, !PT ;  /* 0x0000000803037812 */ /* 0x000fe200078ec0ff */
[----:B------:R1:W-:Y:S01]  /*07f0*/  STL [R1+0x20], R4 ;  /* 0x0000200401007387 */ /* 0x0003e20000100800 */
[----:B------:R-:W-:-:S04]  /*0800*/  SHF.R.U32.HI R2, RZ, 0x3, R0 ;  /* 0x00000003ff027819 */ /* 0x000fc80000011600 */
[----:B------:R-:W-:Y:S02]  /*0810*/  LOP3.LUT R0, R2, R0, R3, 0x1e, !PT ;  /* 0x0000000002007212 */ /* 0x000fe400078e1e03 */
[----:B------:R-:W-:Y:S01]  /*0820*/  LOP3.LUT R5, R5, R2, RZ, 0x3c, !PT ;  /* 0x0000000205057212 */ /* 0x000fe200078e3cff */
[----:B------:R-:W-:Y:S02]  /*0830*/  IMAD.SHL.U32 R2, R9, 0x8, RZ ;  /* 0x0000000809027824 */ /* 0x000fe400078e00ff */
[----:B------:R-:W-:Y:S02]  /*0840*/  IMAD.IADD R8, R8, 0x1, R0 ;  /* 0x0000000108087824 */ /* 0x000fe400078e0200 */
[----:B------:R-:W-:Y:S02]  /*0850*/  IMAD.SHL.U32 R0, R11, 0x40, RZ ;  /* 0x000000400b007824 */ /* 0x000fe400078e00ff */
[----:B------:R-:W-:Y:S01]  /*0860*/  IMAD.IADD R6, R5, 0x1, R6 ;  /* 0x0000000105067824 */ /* 0x000fe200078e0206 */
[----:B------:R-:W-:-:S02]  /*0870*/  SHF.R.S32.HI R5, RZ, 0x2, R17 ;  /* 0x00000002ff057819 */ /* 0x000fc40000011411 */
[----:B------:R-:W-:Y:S01]  /*0880*/  LOP3.LUT R0, R0, 0xfffffe00, RZ, 0xc0, !PT ;  /* 0xfffffe0000007812 */ /* 0x000fe200078ec0ff */
[----:B------:R-:W-:Y:S02]  /*0890*/  IMAD.SHL.U32 R213, R6, 0x2, RZ ;  /* 0x0000000206d57824 */ /* 0x000fe400078e00ff */
[C---:B------:R-:W-:Y:S02]  /*08a0*/  IMAD R10, R13.reuse, 0x10, R5 ;  /* 0x000000100d0a7824 */ /* 0x040fe400078e0205 */
[----:B------:R-:W-:Y:S02]  /*08b0*/  IMAD R5, R13, 0x400, R0 ;  /* 0x000004000d057824 */ /* 0x000fe400078e0200 */
[----:B------:R-:W-:Y:S01]  /*08c0*/  IMAD.IADD R222, R213, 0x1, R221 ;  /* 0x00000001d5de7824 */ /* 0x000fe200078e02dd */
[----:B------:R-:W-:Y:S01]  /*08d0*/  STL [R1+0x2c], R10 ;  /* 0x00002c0a01007387 */ /* 0x000fe20000100800 */
[----:B-1----:R-:W-:-:S05]  /*08e0*/  IMAD.SHL.U32 R4, R9, 0x10, RZ ;  /* 0x0000001009047824 */ /* 0x002fca00078e00ff */
[----:B------:R-:W-:Y:S01]  /*08f0*/  LOP3.LUT R7, R3, 0x10, R4, 0xf8, !PT ;  /* 0x0000001003077812 */ /* 0x000fe200078ef804 */
[----:B------:R-:W-:-:S05]  /*0900*/  IMAD.SHL.U32 R3, R16, 0x40, RZ ;  /* 0x0000004010037824 */ /* 0x000fca00078e00ff */
[----:B------:R-:W-:-:S04]  /*0910*/  LOP3.LUT R3, R3, 0x1c0, RZ, 0xc0, !PT ;  /* 0x000001c003037812 */ /* 0x000fc800078ec0ff */
[----:B------:R-:W-:Y:S02]  /*0920*/  LOP3.LUT R2, R3, 0x8, R2, 0xf8, !PT ;  /* 0x0000000803027812 */ /* 0x000fe400078ef802 */
[----:B------:R-:W-:-:S04]  /*0930*/  SHF.R.U32.HI R4, RZ, 0x3, R3 ;  /* 0x00000003ff047819 */ /* 0x000fc80000011603 */
[----:B------:R-:W-:Y:S02]  /*0940*/  LOP3.LUT R212, R2, R4, RZ, 0x3c, !PT ;  /* 0x0000000402d47212 */ /* 0x000fe400078e3cff */
[C-C-:B------:R-:W-:Y:S02]  /*0950*/  LOP3.LUT R2, R4.reuse, R7, R3.reuse, 0x1e, !PT ;  /* 0x0000000704027212 */ /* 0x140fe400078e1e03 */
[----:B------:R-:W-:Y:S01]  /*0960*/  LOP3.LUT R200, R4, R200, R3, 0x1e, !PT ;  /* 0x000000c804c87212 */ /* 0x000fe200078e1e03 */
[----:B------:R-:W-:Y:S01]  /*0970*/  IMAD.IADD R212, R5, 0x1, R212 ;  /* 0x0000000105d47824 */ /* 0x000fe200078e02d4 */
[-C--:B------:R-:W-:Y:S01]  /*0980*/  LOP3.LUT R210, R2, R0.reuse, RZ, 0xfc, !PT ;  /* 0x0000000002d27212 */ /* 0x080fe200078efcff */
[----:B------:R-:W-:Y:S01]  /*0990*/  IMAD.MOV.U32 R5, RZ, RZ, 0x1 ;  /* 0x00000001ff057424 */ /* 0x000fe200078e00ff */
[----:B------:R-:W-:Y:S01]  /*09a0*/  LOP3.LUT R200, R200, R0, RZ, 0xfc, !PT ;  /* 0x00000000c8c87212 */ /* 0x000fe200078efcff */
[----:B------:R-:W-:Y:S01]  /*09b0*/  IMAD.MOV.U32 R4, RZ, RZ, 0x20 ;  /* 0x00000020ff047424 */ /* 0x000fe200078e00ff */
[C---:B------:R-:W-:Y:S01]  /*09c0*/  IADD3 R0, R10.reuse, -0x40, RZ ;  /* 0xffffffc00a007810 */ /* 0x040fe20007ffe0ff */
[----:B------:R-:W-:Y:S01]  /*09d0*/  IMAD.MOV.U32 R2, RZ, RZ, 0x40 ;  /* 0x00000040ff027424 */ /* 0x000fe200078e00ff */
[----:B------:R-:W-:-:S02]  /*09e0*/  IADD3 R5, R10, -c[0x0][0x214], R5 ;  /* 0x800085000a057a10 */ /* 0x000fc40007ffe005 */
[----:B------:R-:W-:Y:S02]  /*09f0*/  SHF.R.S32.HI R3, RZ, 0x1f, R0 ;  /* 0x0000001fff037819 */ /* 0x000fe40000011400 */
[----:B------:R-:W-:Y:S01]  /*0a00*/  SEL R207, R4, 0xffffffe0, !P4 ;  /* 0xffffffe004cf7807 */ /* 0x000fe20006000000 */
[----:B------:R1:W-:Y:S01]  /*0a10*/  STL [R1+0x1c], R5 ;  /* 0x00001c0501007387 */ /* 0x0003e20000100800 */
[C---:B------:R-:W-:Y:S01]  /*0a20*/  SHF.L.U64.HI R3, R0.reuse, 0x2, R3 ;  /* 0x0000000200037819 */ /* 0x040fe20000010203 */
[----:B------:R-:W-:Y:S01]  /*0a30*/  IMAD.SHL.U32 R0, R0, 0x4, RZ ;  /* 0x0000000400007824 */ /* 0x000fe200078e00ff */
[----:B------:R-:W-:Y:S01]  /*0a40*/  SEL R208, R2, 0xffffffc0, !P3 ;  /* 0xffffffc002d07807 */ /* 0x000fe20005800000 */
[----:B------:R-:W-:Y:S01]  /*0a50*/  IMAD.IADD R207, R206, 0x1, R207 ;  /* 0x00000001cecf7824 */ /* 0x000fe200078e02cf */
[----:B------:R-:W-:Y:S01]  /*0a60*/  SEL R4, R4, 0xffffffe0, !P1 ;  /* 0xffffffe004047807 */ /* 0x000fe20004800000 */
[----:B------:R2:W-:Y:S01]  /*0a70*/  STL [R1+0x18], R3 ;  /* 0x0000180301007387 */ /* 0x0005e20000100800 */
[----:B------:R-:W-:Y:S01]  /*0a80*/  LEA R7, R8, 0xc000, 0x1 ;  /* 0x0000c00008077811 */ /* 0x000fe200078e08ff */
[----:B------:R-:W-:Y:S01]  /*0a90*/  IMAD.IADD R209, R206, 0x1, R208 ;  /* 0x00000001ced17824 */ /* 0x000fe200078e02d0 */
[----:B------:R-:W-:Y:S01]  /*0aa0*/  SEL R2, R2, 0xffffffc0, !P2 ;  /* 0xffffffc002027807 */ /* 0x000fe20005000000 */
[----:B------:R3:W-:Y:S01]  /*0ab0*/  STL [R1+0x14], R0 ;  /* 0x0000140001007387 */ /* 0x0007e20000100800 */
[----:B------:R-:W-:Y:S01]  /*0ac0*/  IMAD.IADD R220, R213, 0x1, R4 ;  /* 0x00000001d5dc7824 */ /* 0x000fe200078e0204 */
[----:B------:R-:W-:Y:S01]  /*0ad0*/  LEA R200, R200, 0xc000, 0x1 ;  /* 0x0000c000c8c87811 */ /* 0x000fe200078e08ff */
[----:B------:R-:W-:Y:S01]  /*0ae0*/  IMAD.IADD R208, R208, 0x1, R207 ;  /* 0x00000001d0d07824 */ /* 0x000fe200078e02cf */
[----:B------:R-:W-:Y:S01]  /*0af0*/  STL [R1+0xc], R7 ;  /* 0x00000c0701007387 */ /* 0x000fe20000100800 */
[----:B------:R-:W-:-:S02]  /*0b00*/  IMAD.IADD R221, R221, 0x1, R220 ;  /* 0x00000001dddd7824 */ /* 0x000fc400078e02dc */
[----:B-1----:R-:W-:-:S04]  /*0b10*/  IMAD.IADD R5, R4, 0x1, R7 ;  /* 0x0000000104057824 */ /* 0x002fc800078e0207 */
[--C-:B------:R-:W-:Y:S01]  /*0b20*/  IMAD.IADD R4, R5, 0x1, R2.reuse ;  /* 0x0000000105047824 */ /* 0x100fe200078e0202 */
[----:B------:R-:W-:Y:S01]  /*0b30*/  STL [R1+0x24], R5 ;  /* 0x0000240501007387 */ /* 0x000fe20000100800 */
[C---:B--2---:R-:W-:Y:S02]  /*0b40*/  IADD3 R3, R7.reuse, 0x420, RZ ;  /* 0x0000042007037810 */ /* 0x044fe40007ffe0ff */
[C---:B------:R-:W-:Y:S01]  /*0b50*/  @P1 IADD3 R3, R7.reuse, 0x3e0, RZ ;  /* 0x000003e007031810 */ /* 0x040fe20007ffe0ff */
[----:B---3--:R-:W-:-:S05]  /*0b60*/  IMAD.IADD R0, R7, 0x1, R2 ;  /* 0x0000000107007824 */ /* 0x008fca00078e0202 */
[----:B------:R1:W-:Y:S04]  /*0b70*/  STL [R1+0x10], R0 ;  /* 0x0000100001007387 */ /* 0x0003e80000100800 */
[----:B------:R2:W-:Y:S04]  /*0b80*/  STL [R1+0x3c], R3 ;  /* 0x00003c0301007387 */ /* 0x0005e80000100800 */
[----:B------:R2:W-:Y:S01]  /*0b90*/  STL [R1+0x28], R4 ;  /* 0x0000280401007387 */ /* 0x0005e20000100800 */
[----:B-1----:R-:W-:-:S05]  /*0ba0*/  IMAD.IADD R0, R2, 0x1, R3 ;  /* 0x0000000102007824 */ /* 0x002fca00078e0203 */
[----:B------:R2:W-:Y:S02]  /*0bb0*/  STL [R1+0x38], R0 ;  /* 0x0000380001007387 */ /* 0x0005e40000100800 */
.L_x_216:
[----:B------:R-:W-:Y:S01]  /*0bc0*/  ULDC.64 UR4, c[0x0][0x258] ;  /* 0x0000960000047ab9 */ /* 0x000fe20000000a00 */
[----:B------:R-:W-:Y:S01]  /*0bd0*/  ISETP.NE.U32.AND P1, PT, RZ, c[0x0][0x250], PT ;  /* 0x00009400ff007a0c */ /* 0x000fe20003f25070 */
[----:B------:R-:W-:Y:S02]  /*0be0*/  UISETP.NE.U32.AND UP1, UPT, URZ, UR4, UPT ;  /* 0x000000043f00728c */ /* 0x000fe4000bf25070 */
[----:B------:R-:W-:Y:S01]  /*0bf0*/  ULDC.64 UR6, c[0x0][0x258] ;  /* 0x0000960000067ab9 */ /* 0x000fe20000000a00 */
[----:B------:R-:W-:Y:S01]  /*0c00*/  ISETP.NE.AND.EX P1, PT, RZ, c[0x0][0x254], PT, P1 ;  /* 0x00009500ff007a0c */ /* 0x000fe20003f25310 */
[----:B------:R-:W-:-:S06]  /*0c10*/  UISETP.NE.AND.EX UP1, UPT, URZ, UR5, UPT, UP1 ;  /* 0x000000053f00728c */ /* 0x000fcc000bf25310 */
[----:B------:R-:W-:-:S05]  /*0c20*/  PLOP3.LUT P0, PT, PT, PT, UP1, 0x80, 0x0 ;  /* 0x000000000000781c */ /* 0x000fca0003f0f018 */
[----:B------:R-:W-:Y:S01]  /*0c30*/  @UP1 UMOV UR4, 0x4 ;  /* 0x0000000400041882 */ /* 0x000fe20000000000 */
[----:B-1----:R-:W1:Y:S01]  /*0c40*/  @P1 S2R R5, SR_CTAID.Y ;  /* 0x0000000000051919 */ /* 0x002e620000002600 */
[----:B--2---:R-:W-:-:S06]  /*0c50*/  @P1 IMAD.MOV.U32 R4, RZ, RZ, 0x4 ;  /* 0x00000004ff041424 */ /* 0x004fcc00078e00ff */
[----:B------:R-:W2:Y:S01]  /*0c60*/  @P0 S2R R0, SR_CTAID.Y ;  /* 0x0000000000000919 */ /* 0x000ea20000002600 */
[----:B-1----:R-:W-:-:S06]  /*0c70*/  @P1 IMAD.WIDE R4, R5, R4, c[0x0][0x250] ;  /* 0x0000940005041625 */ /* 0x002fcc00078e0204 */
[----:B------:R-:W3:Y:S01]  /*0c80*/  @P1 LDG.E R4, [R4.64] ;  /* 0x0000002404041981 */ /* 0x000ee2000c1e1900 */
[----:B--2---:R-:W1:Y:S02]  /*0c90*/  @P0 R2UR UR5, R0 ;  /* 0x00000000000503c2 */ /* 0x004e6400000e0000 */
[----:B-1----:R-:W-:-:S06]  /*0ca0*/  @UP1 UIMAD.WIDE UR4, UR5, UR4, UR6 ;  /* 0x00000004050412a5 */ /* 0x002fcc000f8e0206 */
[----:B------:R-:W-:Y:S02]  /*0cb0*/  IMAD.U32 R2, RZ, RZ, UR4 ;  /* 0x00000004ff027e24 */ /* 0x000fe4000f8e00ff */
[----:B------:R-:W-:Y:S01]  /*0cc0*/  IMAD.U32 R3, RZ, RZ, UR5 ;  /* 0x00000005ff037e24 */ /* 0x000fe2000f8e00ff */
[----:B------:R-:W-:Y:S02]  /*0cd0*/  UMOV UR41, URZ ;  /* 0x0000003f00297c82 */ /* 0x000fe40008000000 */
[----:B------:R-:W-:Y:S02]  /*0ce0*/  ULDC.64 UR4, c[0x0][0x268] ;  /* 0x00009a0000047ab9 */ /* 0x000fe40000000a00 */
[----:B------:R-:W2:Y:S01]  /*0cf0*/  @P0 LDG.E R0, [R2.64] ;  /* 0x0000002402000981 */ /* 0x000ea2000c1e1900 */
[----:B------:R-:W-:-:S04]  /*0d00*/  @!UP1 UISETP.NE.U32.AND UP0, UPT, URZ, UR4, UPT ;  /* 0x000000043f00928c */ /* 0x000fc8000bf05070 */
[----:B------:R-:W-:-:S03]  /*0d10*/  @!UP1 UISETP.NE.AND.EX UP0, UPT, URZ, UR5, UPT, UP0 ;  /* 0x000000053f00928c */ /* 0x000fc6000bf05300 */
[----:B------:R-:W-:Y:S02]  /*0d20*/  ULDC.64 UR4, c[0x0][0x218] ;  /* 0x0000860000047ab9 */ /* 0x000fe40000000a00 */
[----:B------:R-:W-:Y:S02]  /*0d30*/  @!UP1 USEL UR5, URZ, UR5, !UP0 ;  /* 0x000000053f059287 */ /* 0x000fe4000c000000 */
[----:B------:R-:W-:Y:S01]  /*0d40*/  USHF.L.U32 UR38, UR29, 0x7, URZ ;  /* 0x000000071d267899 */ /* 0x000fe2000800063f */
[----:B---3--:R-:W1:Y:S08]  /*0d50*/  @P1 R2UR UR41, R4 ;  /* 0x00000000042913c2 */ /* 0x008e7000000e0000 */
[----:B--2---:R-:W1:Y:S02]  /*0d60*/  @P0 R2UR UR39, R0 ;  /* 0x00000000002703c2 */ /* 0x004e6400000e0000 */
[----:B-1----:R-:W-:-:S02]  /*0d70*/  @UP1 UIADD3 UR39, UR39, -UR41, URZ ;  /* 0x8000002927271290 */ /* 0x002fc4000fffe03f */
[----:B------:R-:W-:-:S04]  /*0d80*/  @!UP1 UIADD3 UR39, UR5, UR4, -UR41 ;  /* 0x0000000405279290 */ /* 0x000fc8000fffe829 */
[----:B------:R-:W-:-:S06]  /*0d90*/  UISETP.GE.AND UP0, UPT, UR38, UR39, UPT ;  /* 0x000000272600728c */ /* 0x000fcc000bf06270 */
[----:B------:R-:W-:-:S13]  /*0da0*/  PLOP3.LUT P0, PT, PT, PT, UP0, 0x80, 0x0 ;  /* 0x000000000000781c */ /* 0x000fda0003f0f008 */
[----:B-----5:R-:W-:Y:S05]  /*0db0*/  @P0 BRA `(.L_x_208) ;  /* 0x000068b000000947 */ /* 0x020fea0003800000 */
[----:B------:R-:W-:Y:S01]  /*0dc0*/  IABS R4, c[0x0][0x1c8] ;  /* 0x0000720000047a13 */ /* 0x000fe20000000000 */
[----:B------:R-:W1:Y:S01]  /*0dd0*/  S2R R5, SR_CTAID.Z ;  /* 0x0000000000057919 */ /* 0x000e620000002700 */
[----:B------:R-:W2:Y:S01]  /*0de0*/  S2UR UR42, SR_CTAID.Z ;  /* 0x00000000002a79c3 */ /* 0x000ea20000002700 */
[----:B------:R-:W-:Y:S01]  /*0df0*/  ULDC UR10, c[0x0][0x1c8] ;  /* 0x00007200000a7ab9 */ /* 0x000fe20000000800 */
[----:B------:R-:W3:Y:S01]  /*0e00*/  I2F.RP R2, R4 ;  /* 0x0000000400027306 */ /* 0x000ee20000209400 */
[----:B------:R-:W-:Y:S01]  /*0e10*/  ULDC UR11, c[0x0][0x214] ;  /* 0x00008500000b7ab9 */ /* 0x000fe20000000800 */
[----:B------:R-:W-:Y:S01]  /*0e20*/  ISETP.NE.AND P2, PT, RZ, c[0x0][0x1c8], PT ;  /* 0x00007200ff007a0c */ /* 0x000fe20003f45270 */
[----:B------:R-:W-:Y:S02]  /*0e30*/  ULDC.U8 UR6, c[0x0][0x328] ;  /* 0x0000ca0000067ab9 */ /* 0x000fe40000000000 */
[----:B------:R-:W-:Y:S01]  /*0e40*/  UIADD3 UR11, UR11, 0x3f, URZ ;  /* 0x0000003f0b0b7890 */ /* 0x000fe2000fffe03f */
[----:B------:R-:W4:Y:S01]  /*0e50*/  S2UR UR43, SR_CTAID.Y ;  /* 0x00000000002b79c3 */ /* 0x000f220000002600 */
[----:B------:R-:W-:-:S02]  /*0e60*/  ULDC.64 UR4, c[0x0][0x240] ;  /* 0x0000900000047ab9 */ /* 0x000fc40000000a00 */
[----:B------:R-:W-:Y:S02]  /*0e70*/  UISETP.NE.AND UP0, UPT, UR6, URZ, UPT ;  /* 0x0000003f0600728c */ /* 0x000fe4000bf05270 */
[----:B------:R-:W-:Y:S02]  /*0e80*/  UISETP.NE.U32.AND UP1, UPT, URZ, UR4, UPT ;  /* 0x000000043f00728c */ /* 0x000fe4000bf25070 */
[----:B------:R-:W-:Y:S02]  /*0e90*/  USHF.R.S32.HI UR47, URZ, 0x1f, UR11 ;  /* 0x0000001f3f2f7899 */ /* 0x000fe4000801140b */
[----:B------:R-:W-:Y:S01]  /*0ea0*/  UISETP.NE.AND.EX UP1, UPT, URZ, UR5, UPT, UP1 ;  /* 0x000000053f00728c */ /* 0x000fe2000bf25310 */
[----:B---3--:R-:W3:Y:S01]  /*0eb0*/  MUFU.RCP R2, R2 ;  /* 0x0000000200027308 */ /* 0x008ee20000001000 */
[----:B------:R-:W-:Y:S02]  /*0ec0*/  ULEA.HI UR47, UR47, UR11, URZ, 0x6 ;  /* 0x0000000b2f2f7291 */ /* 0x000fe4000f8f303f */
[----:B------:R-:W-:Y:S01]  /*0ed0*/  ULDC UR4, c[0x0][0x214] ;  /* 0x0000850000047ab9 */ /* 0x000fe20000000800 */
[----:B-1----:R-:W-:Y:S01]  /*0ee0*/  IABS R5, R5 ;  /* 0x0000000500057213 */ /* 0x002fe20000000000 */
[----:B--2---:R-:W-:-:S02]  /*0ef0*/  ULOP3.LUT UR10, UR42, UR10, URZ, 0x3c, !UPT ;  /* 0x0000000a2a0a7292 */ /* 0x004fc4000f8e3c3f */
[----:B------:R-:W-:Y:S02]  /*0f00*/  ULDC UR8, c[0x0][0x22c] ;  /* 0x00008b0000087ab9 */ /* 0x000fe40000000800 */
[----:B------:R-:W-:Y:S02]  /*0f10*/  ULDC UR5, c[0x0][0x1c0] ;  /* 0x0000700000057ab9 */ /* 0x000fe40000000800 */
[----:B------:R-:W-:Y:S01]  /*0f20*/  ISETP.LE.AND P1, PT, RZ, UR10, PT ;  /* 0x0000000aff007c0c */ /* 0x000fe2000bf23270 */
[----:B------:R-:W-:Y:S02]  /*0f30*/  UIMAD UR8, UR42, UR8, URZ ;  /* 0x000000082a0872a4 */ /* 0x000fe4000f8e023f */
[----:B----4-:R-:W-:Y:S01]  /*0f40*/  UIMAD.WIDE UR52, UR43, 0x80, URZ ;  /* 0x000000802b3478a5 */ /* 0x010fe2000f8e023f */
[----:B---3--:R-:W-:Y:S01]  /*0f50*/  IADD3 R2, R2, 0xffffffe, RZ ;  /* 0x0ffffffe02027810 */ /* 0x008fe20007ffe0ff */
[----:B------:R-:W-:Y:S02]  /*0f60*/  @UP0 UIMAD UR6, UR43, UR4, URZ ;  /* 0x000000042b0602a4 */ /* 0x000fe4000f8e023f */
[----:B------:R-:W-:Y:S01]  /*0f70*/  USEL UR50, UR52, URZ, UP1 ;  /* 0x0000003f34327287 */ /* 0x000fe20008800000 */
[----:B------:R-:W1:Y:S01]  /*0f80*/  F2I.FTZ.U32.TRUNC.NTZ R3, R2 ;  /* 0x0000000200037305 */ /* 0x000e62000021f000 */
[----:B------:R-:W-:-:S02]  /*0f90*/  ULOP3.LUT UR52, UR47, 0xffffffc0, URZ, 0xc0, !UPT ;  /* 0xffffffc02f347892 */ /* 0x000fc4000f8ec03f */
[----:B------:R-:W-:Y:S02]  /*0fa0*/  @!UP0 UIMAD UR5, UR43, UR5, UR42 ;  /* 0x000000052b0582a4 */ /* 0x000fe4000f8e022a */
[----:B------:R-:W-:Y:S02]  /*0fb0*/  UIADD3 UR52, UR52, -0x40, URZ ;  /* 0xffffffc034347890 */ /* 0x000fe4000fffe03f */
[----:B------:R-:W-:Y:S02]  /*0fc0*/  ULDC.U8 UR7, c[0x0][0x3d0] ;  /* 0x0000f40000077ab9 */ /* 0x000fe40000000000 */
[----:B------:R-:W-:Y:S02]  /*0fd0*/  ULDC UR46, c[0x0][0x234] ;  /* 0x00008d00002e7ab9 */ /* 0x000fe40000000800 */
[----:B------:R-:W-:Y:S02]  /*0fe0*/  ULDC UR51, c[0x0][0x1c0] ;  /* 0x0000700000337ab9 */ /* 0x000fe40000000800 */
[----:B------:R-:W-:-:S02]  /*0ff0*/  USEL UR48, UR53, URZ, UP1 ;  /* 0x0000003f35307287 */ /* 0x000fc40008800000 */
[----:B------:R-:W-:Y:S01]  /*1000*/  @UP0 UIMAD UR46, UR42, UR46, UR6 ;  /* 0x0000002e2a2e02a4 */ /* 0x000fe2000f8e0206 */
[--C-:B-1----:R-:W-:Y:S01]  /*1010*/  IMAD.MOV R0, RZ, RZ, -R3.reuse ;  /* 0x000000ffff007224 */ /* 0x102fe200078e0a03 */
[----:B------:R-:W-:Y:S01]  /*1020*/  USHF.R.S32.HI UR9, URZ, 0x1f, UR41 ;  /* 0x0000001f3f097899 */ /* 0x000fe20008011429 */
[----:B------:R-:W-:Y:S01]  /*1030*/  IMAD.MOV.U32 R2, RZ, RZ, RZ ;  /* 0x000000ffff027224 */ /* 0x000fe200078e00ff */
[----:B------:R-:W-:Y:S01]  /*1040*/  USHF.R.S32.HI UR40, URZ, 0x1f, UR38 ;  /* 0x0000001f3f287899 */ /* 0x000fe20008011426 */
[----:B------:R-:W-:Y:S01]  /*1050*/  IMAD R0, R0, R4, RZ ;  /* 0x0000000400007224 */ /* 0x000fe200078e02ff */
[----:B------:R-:W-:Y:S02]  /*1060*/  USHF.R.S32.HI UR49, URZ, 0x1f, UR43 ;  /* 0x0000001f3f317899 */ /* 0x000fe4000801142b */
[----:B------:R-:W-:Y:S01]  /*1070*/  USHF.R.S32.HI UR44, URZ, 0x1f, UR42 ;  /* 0x0000001f3f2c7899 */ /* 0x000fe2000801142a */
[----:B------:R-:W-:Y:S01]  /*1080*/  IMAD.HI.U32 R0, R3, R0, R2 ;  /* 0x0000000003007227 */ /* 0x000fe200078e0002 */
[----:B------:R-:W-:-:S02]  /*1090*/  USHF.R.S32.HI UR51, URZ, 0x1f, UR51 ;  /* 0x0000001f3f337899 */ /* 0x000fc40008011433 */
[----:B------:R-:W-:Y:S01]  /*10a0*/  USHF.R.S32.HI UR54, URZ, 0x1f, UR8 ;  /* 0x0000001f3f367899 */ /* 0x000fe20008011408 */
[----:B------:R-:W-:Y:S01]  /*10b0*/  IMAD.MOV.U32 R3, RZ, RZ, R5 ;  /* 0x000000ffff037224 */ /* 0x000fe200078e0005 */
[----:B------:R-:W-:Y:S02]  /*10c0*/  USHF.R.S32.HI UR47, URZ, 0x6, UR47 ;  /* 0x000000063f2f7899 */ /* 0x000fe4000801142f */
[----:B------:R-:W-:Y:S01]  /*10d0*/  @!UP0 UIMAD UR46, UR5, UR4, URZ ;  /* 0x00000004052e82a4 */ /* 0x000fe2000f8e023f */
[----:B------:R-:W-:Y:S01]  /*10e0*/  IMAD.HI.U32 R0, R0, R3, RZ ;  /* 0x0000000300007227 */ /* 0x000fe200078e00ff */
[----:B------:R-:W-:-:S03]  /*10f0*/  USHF.R.S32.HI UR53, URZ, 0x1f, UR52 ;  /* 0x0000001f3f357899 */ /* 0x000fc60008011434 */
[----:B------:R-:W-:-:S04]  /*1100*/  IMAD.MOV R2, RZ, RZ, -R0 ;  /* 0x000000ffff027224 */ /* 0x000fc800078e0a00 */
[C---:B------:R-:W-:Y:S02]  /*1110*/  IMAD R2, R4.reuse, R2, R3 ;  /* 0x0000000204027224 */ /* 0x040fe400078e0203 */
[----:B------:R-:W1:Y:S03]  /*1120*/  S2R R3, SR_CTAID.X ;  /* 0x0000000000037919 */ /* 0x000e660000002500 */
[----:B------:R-:W-:-:S13]  /*1130*/  ISETP.GT.U32.AND P3, PT, R4, R2, PT ;  /* 0x000000020400720c */ /* 0x000fda0003f64070 */
[----:B------:R-:W-:Y:S01]  /*1140*/  @!P3 IMAD.IADD R2, R2, 0x1, -R4 ;  /* 0x000000010202b824 */ /* 0x000fe200078e0a04 */
[----:B------:R-:W-:Y:S02]  /*1150*/  @!P3 IADD3 R0, R0, 0x1, RZ ;  /* 0x000000010000b810 */ /* 0x000fe40007ffe0ff */
[----:B------:R-:W-:Y:S02]  /*1160*/  ISETP.NE.AND P3, PT, RZ, UR7, PT ;  /* 0x00000007ff007c0c */ /* 0x000fe4000bf65270 */
[----:B------:R-:W-:Y:S01]  /*1170*/  ISETP.GE.U32.AND P0, PT, R2, R4, PT ;  /* 0x000000040200720c */ /* 0x000fe20003f06070 */
[----:B-1----:R-:W-:-:S04]  /*1180*/  IMAD.WIDE.U32 R10, R3, c[0x0][0x3d8], RZ ;  /* 0x0000f600030a7a25 */ /* 0x002fc800078e00ff */
[----:B------:R-:W-:Y:S01]  /*1190*/  IMAD R2, R3, c[0x0][0x3dc], R11 ;  /* 0x0000f70003027a24 */ /* 0x000fe200078e020b */
[----:B------:R-:W-:-:S04]  /*11a0*/  SEL R10, R10, RZ, P3 ;  /* 0x000000ff0a0a7207 */ /* 0x000fc80001800000 */
[----:B------:R-:W-:-:S03]  /*11b0*/  SEL R19, R2, RZ, P3 ;  /* 0x000000ff02137207 */ /* 0x000fc60001800000 */
[----:B------:R-:W-:Y:S02]  /*11c0*/  @P0 IADD3 R0, R0, 0x1, RZ ;  /* 0x0000000100000810 */ /* 0x000fe40007ffe0ff */
[----:B------:R-:W-:-:S03]  /*11d0*/  PLOP3.LUT P0, PT, PT, PT, UP0, 0x80, 0x0 ;  /* 0x000000000000781c */ /* 0x000fc60003f0f008 */
[----:B------:R-:W-:Y:S01]  /*11e0*/  @!P1 IMAD.MOV R0, RZ, RZ, -R0 ;  /* 0x000000ffff009224 */ /* 0x000fe200078e0a00 */
[----:B------:R-:W-:-:S04]  /*11f0*/  @!P2 LOP3.LUT R0, RZ, c[0x0][0x1c8], RZ, 0x33, !PT ;  /* 0x00007200ff00aa12 */ /* 0x000fc800078e33ff */
[----:B------:R-:W-:-:S05]  /*1200*/  SHF.R.S32.HI R18, RZ, 0x1f, R0 ;  /* 0x0000001fff127819 */ /* 0x000fca0000011400 */
[----:B------:R-:W-:Y:S05]  /*1210*/  @!P0 BRA `(.L_x_209) ;  /* 0x0000003000008947 */ /* 0x000fea0003800000 */
[----:B------:R-:W-:-:S04]  /*1220*/  UIMAD UR45, UR27, UR43, URZ ;  /* 0x0000002b1b2d72a4 */ /* 0x000fc8000f8e023f */
[----:B------:R-:W-:Y:S01]  /*1230*/  UIMAD UR45, UR28, UR42, UR45 ;  /* 0x0000002a1c2d72a4 */ /* 0x000fe2000f8e022d */
[----:B------:R-:W-:Y:S05]  /*1240*/  BRA `(.L_x_210) ;  /* 0x0000002000007947 */ /* 0x000fea0003800000 */
.L_x_209:
[----:B------:R-:W-:-:S04]  /*1250*/  UIMAD UR45, UR43, UR18, UR42 ;  /* 0x000000122b2d72a4 */ /* 0x000fc8000f8e022a */
[----:B------:R-:W-:Y:S02]  /*1260*/  UIMAD UR45, UR45, UR17, URZ ;  /* 0x000000112d2d72a4 */ /* 0x000fe4000f8e023f */
.L_x_210:
[----:B------:R-:W2:Y:S04]  /*1270*/  LDL.64 R2, [R1+0x30] ;  /* 0x0000300001027983 */ /* 0x000ea80000100a00 */
[----:B------:R1:W2:Y:S01]  /*1280*/  LDL.64 R14, [R1+0x30] ;  /* 0x00003000010e7983 */ /* 0x0002a20000100a00 */
[----:B------:R-:W-:Y:S01]  /*1290*/  UIADD3 UR41, UP0, UR38, UR41, URZ ;  /* 0x0000002926297290 */ /* 0x000fe2000ff1e03f */
[----:B------:R-:W-:Y:S01]  /*12a0*/  IMAD.U32 R16, RZ, RZ, UR8 ;  /* 0x00000008ff107e24 */ /* 0x000fe2000f8e00ff */
[----:B------:R-:W-:Y:S01]  /*12b0*/  ULDC.64 UR10, c[0x0][0x198] ;  /* 0x00006600000a7ab9 */ /* 0x000fe20000000a00 */
[----:B------:R-:W3:Y:S01]  /*12c0*/  S2R R22, SR_TID.X ;  /* 0x0000000000167919 */ /* 0x000ee20000002100 */
[----:B------:R-:W-:Y:S01]  /*12d0*/  UIADD3.X UR40, UR9, UR40, URZ, UP0, !UPT ;  /* 0x0000002809287290 */ /* 0x000fe200087fe43f */
[----:B------:R-:W-:Y:S01]  /*12e0*/  IMAD.U32 R17, RZ, RZ, UR54 ;  /* 0x00000036ff117e24 */ /* 0x000fe2000f8e00ff */
[----:B------:R-:W-:Y:S01]  /*12f0*/  ULDC.64 UR4, c[0x0][0x368] ;  /* 0x0000da0000047ab9 */ /* 0x000fe20000000a00 */
[----:B------:R-:W4:Y:S01]  /*1300*/  S2R R23, SR_CTAID.Y ;  /* 0x0000000000177919 */ /* 0x000f220000002600 */
[----:B------:R-:W-:Y:S01]  /*1310*/  UIMAD UR9, UR40, UR10, URZ ;  /* 0x0000000a280972a4 */ /* 0x000fe2000f8e023f */
[----:B------:R-:W-:Y:S01]  /*1320*/  IMAD.U32 R4, RZ, RZ, UR41 ;  /* 0x00000029ff047e24 */ /* 0x000fe2000f8e00ff */
[----:B------:R-:W-:-:S02]  /*1330*/  UIMAD UR4, UR49, UR4, URZ ;  /* 0x00000004310472a4 */ /* 0x000fc4000f8e023f */
[----:B------:R-:W-:Y:S02]  /*1340*/  UIMAD UR9, UR41, UR11, UR9 ;  /* 0x0000000b290972a4 */ /* 0x000fe4000f8e0209 */
[----:B------:R-:W-:Y:S02]  /*1350*/  UIMAD UR5, UR43, UR5, UR4 ;  /* 0x000000052b0572a4 */ /* 0x000fe4000f8e0204 */
[----:B------:R-:W-:Y:S02]  /*1360*/  ULDC.64 UR6, c[0x0][0x1a0] ;  /* 0x0000680000067ab9 */ /* 0x000fe40000000a00 */
[----:B------:R-:W-:-:S04]  /*1370*/  UIMAD UR4, UR40, UR6, URZ ;  /* 0x00000006280472a4 */ /* 0x000fc8000f8e023f */
[----:B------:R-:W-:Y:S01]  /*1380*/  UIMAD UR4, UR41, UR7, UR4 ;  /* 0x00000007290472a4 */ /* 0x000fe2000f8e0204 */
[----:B---3--:R-:W-:-:S04]  /*1390*/  SHF.R.S32.HI R21, RZ, 0x1f, R22 ;  /* 0x0000001fff157819 */ /* 0x008fc80000011416 */
[CC--:B------:R-:W-:Y:S02]  /*13a0*/  LEA.HI R9, R21.reuse, R22.reuse, RZ, 0x5 ;  /* 0x0000001615097211 */ /* 0x0c0fe400078f28ff */
[----:B------:R-:W-:Y:S02]  /*13b0*/  LEA.HI R12, R21, R22, RZ, 0x3 ;  /* 0x00000016150c7211 */ /* 0x000fe400078f18ff */
[----:B------:R-:W-:Y:S02]  /*13c0*/  LOP3.LUT R8, R9, 0xffffffe0, RZ, 0xc0, !PT ;  /* 0xffffffe009087812 */ /* 0x000fe400078ec0ff */
[----:B------:R-:W-:Y:S02]  /*13d0*/  SHF.R.S32.HI R9, RZ, 0x5, R9 ;  /* 0x00000005ff097819 */ /* 0x000fe40000011409 */
[----:B------:R-:W-:Y:S01]  /*13e0*/  SHF.R.S32.HI R12, RZ, 0x3, R12 ;  /* 0x00000003ff0c7819 */ /* 0x000fe2000001140c */
[----:B------:R-:W-:-:S03]  /*13f0*/  IMAD.IADD R8, R22, 0x1, -R8 ;  /* 0x0000000116087824 */ /* 0x000fc600078e0a08 */
[----:B------:R-:W-:Y:S01]  /*1400*/  SHF.R.S32.HI R20, RZ, 0x1f, R12 ;  /* 0x0000001fff147819 */ /* 0x000fe2000001140c */
[----:B------:R-:W-:-:S05]  /*1410*/  IMAD R8, R9, UR26, R8 ;  /* 0x0000001a09087c24 */ /* 0x000fca000f8e0208 */
[----:B------:R-:W-:Y:S02]  /*1420*/  IADD3 R16, P1, P0, R8, UR25, R16 ;  /* 0x0000001908107c10 */ /* 0x000fe4000f83e010 */
[----:B------:R-:W-:Y:S02]  /*1430*/  SHF.R.S32.HI R9, RZ, 0x1f, R8 ;  /* 0x0000001fff097819 */ /* 0x000fe40000011408 */
[----:B------:R-:W-:Y:S02]  /*1440*/  IADD3 R8, P2, R12, UR52, RZ ;  /* 0x000000340c087c10 */ /* 0x000fe4000ff5e0ff */
[----:B------:R-:W-:Y:S02]  /*1450*/  IADD3.X R17, R9, UR24, R17, P1, P0 ;  /* 0x0000001809117c10 */ /* 0x000fe40008fe0411 */
[----:B------:R-:W-:Y:S02]  /*1460*/  IADD3.X R9, R20, UR53, RZ, P2, !PT ;  /* 0x0000003514097c10 */ /* 0x000fe400097fe4ff */
[----:B------:R-:W-:-:S03]  /*1470*/  IADD3 R16, P0, R16, R10, RZ ;  /* 0x0000000a10107210 */ /* 0x000fc60007f1e0ff */
[C---:B------:R-:W-:Y:S02]  /*1480*/  IMAD R13, R9.reuse, c[0x0][0x190], RZ ;  /* 0x00006400090d7a24 */ /* 0x040fe400078e02ff */
[----:B------:R-:W-:-:S04]  /*1490*/  IMAD R9, R9, c[0x0][0x370], RZ ;  /* 0x0000dc0009097a24 */ /* 0x000fc800078e02ff */
[----:B------:R-:W-:Y:S01]  /*14a0*/  IMAD R9, R8, c[0x0][0x374], R9 ;  /* 0x0000dd0008097a24 */ /* 0x000fe200078e0209 */
[----:B------:R-:W-:Y:S01]  /*14b0*/  UIMAD UR51, UR51, UR15, UR23 ;  /* 0x0000000f333372a4 */ /* 0x000fe2000f8e0217 */
[----:B------:R-:W-:Y:S01]  /*14c0*/  @P3 BAR.SYNC.DEFER_BLOCKING 0x0 ;  /* 0x0000000000003b1d */ /* 0x000fe20000010000 */
[----:B--2---:R-:W-:Y:S02]  /*14d0*/  IMAD.MOV.U32 R14, RZ, RZ, R2 ;  /* 0x000000ffff0e7224 */ /* 0x004fe400078e0002 */
[----:B------:R-:W-:-:S03]  /*14e0*/  IMAD.U32 R2, RZ, RZ, UR41 ;  /* 0x00000029ff027e24 */ /* 0x000fc6000f8e00ff */
[----:B------:R-:W-:-:S05]  /*14f0*/  SHF.R.S32.HI R15, RZ, 0x1f, R14 ;  /* 0x0000001fff0f7819 */ /* 0x000fca000001140e */
[----:B------:R2:W-:Y:S01]  /*1500*/  STL [R1+0x34], R15 ;  /* 0x0000340f01007387 */ /* 0x0005e20000100800 */
[----:B------:R-:W-:-:S03]  /*1510*/  IMAD.WIDE.U32 R4, R4, c[0x0][0x198], R14 ;  /* 0x0000660004047a25 */ /* 0x000fc600078e000e */
[----:B------:R-:W3:Y:S01]  /*1520*/  LDL R24, [R1] ;  /* 0x0000000001187983 */ /* 0x000ee20000100800 */
[----:B----4-:R-:W-:Y:S01]  /*1530*/  IMAD.WIDE.U32 R6, R23, c[0x0][0x368], R14 ;  /* 0x0000da0017067a25 */ /* 0x010fe200078e000e */
[----:B------:R-:W-:Y:S01]  /*1540*/  IADD3 R5, R5, UR9, RZ ;  /* 0x0000000905057c10 */ /* 0x000fe2000fffe0ff */
[----:B------:R-:W-:Y:S02]  /*1550*/  ULDC.64 UR8, c[0x0][0x180] ;  /* 0x0000600000087ab9 */ /* 0x000fe40000000a00 */
[----:B------:R-:W-:Y:S01]  /*1560*/  UIMAD UR8, UR49, UR8, URZ ;  /* 0x00000008310872a4 */ /* 0x000fe2000f8e023f */
[----:B------:R-:W-:Y:S01]  /*1570*/  IADD3 R7, R7, UR5, RZ ;  /* 0x0000000507077c10 */ /* 0x000fe2000fffe0ff */
[----:B------:R-:W-:Y:S02]  /*1580*/  IMAD.WIDE.U32 R4, R23, c[0x0][0x180], R4 ;  /* 0x0000600017047a25 */ /* 0x000fe400078e0004 */
[----:B------:R-:W-:Y:S02]  /*1590*/  UIMAD UR8, UR43, UR9, UR8 ;  /* 0x000000092b0872a4 */ /* 0x000fe4000f8e0208 */
[----:B------:R-:W-:-:S04]  /*15a0*/  IMAD.WIDE.U32 R10, R8, c[0x0][0x370], R6 ;  /* 0x0000dc00080a7a25 */ /* 0x000fc800078e0006 */
[----:B------:R-:W-:Y:S01]  /*15b0*/  IMAD.IADD R9, R11, 0x1, R9 ;  /* 0x000000010b097824 */ /* 0x000fe200078e0209 */
[----:B------:R-:W-:Y:S01]  /*15c0*/  IADD3 R5, R5, UR8, RZ ;  /* 0x0000000805057c10 */ /* 0x000fe2000fffe0ff */
[----:B------:R-:W-:Y:S02]  /*15d0*/  IMAD R11, R18, c[0x0][0x1b0], RZ ;  /* 0x00006c00120b7a24 */ /* 0x000fe400078e02ff */
[----:B------:R-:W-:Y:S02]  /*15e0*/  IMAD R6, R8, c[0x0][0x194], R13 ;  /* 0x0000650008067a24 */ /* 0x000fe400078e020d */
[C---:B------:R-:W-:Y:S02]  /*15f0*/  IMAD R13, R0.reuse, c[0x0][0x1b4], R11 ;  /* 0x00006d00000d7a24 */ /* 0x040fe400078e020b */
[----:B------:R-:W-:-:S04]  /*1600*/  IMAD.WIDE.U32 R4, R0, c[0x0][0x1b0], R4 ;  /* 0x00006c0000047a25 */ /* 0x000fc800078e0004 */
[----:B------:R-:W-:Y:S02]  /*1610*/  IMAD.IADD R5, R5, 0x1, R13 ;  /* 0x0000000105057824 */ /* 0x000fe400078e020d */
[----:B------:R-:W4:Y:S01]  /*1620*/  LDL R13, [R1+0x2c] ;  /* 0x00002c00010d7983 */ /* 0x000f220000100800 */
[----:B------:R-:W-:-:S04]  /*1630*/  IMAD.WIDE.U32 R2, R2, c[0x0][0x1a0], R14 ;  /* 0x0000680002027a25 */ /* 0x000fc800078e000e */
[----:B--2---:R-:W-:Y:S01]  /*1640*/  IMAD.WIDE.U32 R14, R8, c[0x0][0x190], R14 ;  /* 0x00006400080e7a25 */ /* 0x004fe200078e000e */
[----:B------:R-:W-:Y:S01]  /*1650*/  IADD3 R3, R3, UR4, RZ ;  /* 0x0000000403037c10 */ /* 0x000fe2000fffe0ff */
[----:B------:R-:W-:Y:S02]  /*1660*/  ULDC.64 UR4, c[0x0][0x188] ;  /* 0x0000620000047ab9 */ /* 0x000fe40000000a00 */
[----:B------:R-:W-:Y:S01]  /*1670*/  IMAD.IADD R7, R15, 0x1, R6 ;  /* 0x000000010f077824 */ /* 0x000fe200078e0206 */
[----:B------:R-:W-:Y:S01]  /*1680*/  UIMAD UR4, UR49, UR4, URZ ;  /* 0x00000004310472a4 */ /* 0x000fe2000f8e023f */
[----:B------:R-:W2:Y:S01]  /*1690*/  S2R R15, SR_CTAID.Z ;  /* 0x00000000000f7919 */ /* 0x000ea20000002700 */
[----:B------:R-:W-:Y:S02]  /*16a0*/  IMAD.WIDE.U32 R2, R23, c[0x0][0x188], R2 ;  /* 0x0000620017027a25 */ /* 0x000fe400078e0002 */
[----:B------:R-:W-:-:S06]  /*16b0*/  UIMAD UR4, UR43, UR5, UR4 ;  /* 0x000000052b0472a4 */ /* 0x000fcc000f8e0204 */
[----:B------:R-:W-:Y:S01]  /*16c0*/  IADD3 R3, R3, UR4, RZ ;  /* 0x0000000403037c10 */ /* 0x000fe2000fffe0ff */
[----:B------:R-:W-:Y:S02]  /*16d0*/  ULDC.64 UR4, c[0x0][0x378] ;  /* 0x0000de0000047ab9 */ /* 0x000fe40000000a00 */
[----:B------:R-:W-:Y:S01]  /*16e0*/  UIMAD UR4, UR44, UR4, URZ ;  /* 0x000000042c0472a4 */ /* 0x000fe2000f8e023f */
[----:B------:R-:W-:Y:S01]  /*16f0*/  IMAD.MOV.U32 R8, RZ, RZ, R10 ;  /* 0x000000ffff087224 */ /* 0x000fe200078e000a */
[----:B------:R-:W-:Y:S02]  /*1700*/  UIMAD.WIDE UR54, UR43, UR16, UR52 ;  /* 0x000000102b3672a5 */ /* 0x000fe4000f8e0234 */
[----:B------:R-:W-:-:S03]  /*1710*/  UIMAD UR8, UR42, UR5, UR4 ;  /* 0x000000052a0872a4 */ /* 0x000fc6000f8e0204 */
[----:B------:R-:W-:Y:S01]  /*1720*/  ULDC.64 UR4, c[0x0][0x178] ;  /* 0x00005e0000047ab9 */ /* 0x000fe20000000a00 */
[----:B------:R-:W-:Y:S01]  /*1730*/  IMAD.MOV.U32 R6, RZ, RZ, R14 ;  /* 0x000000ffff067224 */ /* 0x000fe200078e000e */
[----:B------:R-:W-:Y:S01]  /*1740*/  UIADD3 UR50, UP0, UR54, UR50, URZ ;  /* 0x0000003236327290 */ /* 0x000fe2000ff1e03f */
[----:B------:R-:W-:Y:S01]  /*1750*/  IMAD R10, R18, c[0x0][0x1b8], RZ ;  /* 0x00006e00120a7a24 */ /* 0x000fe200078e02ff */
[----:B------:R-:W-:Y:S01]  /*1760*/  UIADD3 UR51, UR35, UR51, URZ ;  /* 0x0000003323337290 */ /* 0x000fe2000fffe03f */
[----:B--2---:R-:W-:Y:S01]  /*1770*/  IMAD.WIDE.U32 R8, R15, c[0x0][0x378], R8 ;  /* 0x0000de000f087a25 */ /* 0x004fe200078e0008 */
[----:B------:R-:W-:Y:S02]  /*1780*/  UIMAD UR4, UR49, UR4, URZ ;  /* 0x00000004310472a4 */ /* 0x000fe4000f8e023f */
[----:B------:R-:W-:Y:S01]  /*1790*/  UIADD3.X UR48, UR55, UR48, URZ, UP0, !UPT ;  /* 0x0000003037307290 */ /* 0x000fe200087fe43f */
[----:B------:R-:W-:Y:S01]  /*17a0*/  IMAD.X R17, R17, 0x1, R19, P0 ;  /* 0x0000000111117824 */ /* 0x000fe200000e0613 */
[----:B------:R-:W-:Y:S01]  /*17b0*/  UIMAD UR51, UR51, UR50, URZ ;  /* 0x00000032333372a4 */ /* 0x000fe2000f8e023f */
[----:B------:R-:W-:Y:S01]  /*17c0*/  IMAD.U32 R18, RZ, RZ, UR34 ;  /* 0x00000022ff127e24 */ /* 0x000fe2000f8e00ff */
[----:B------:R-:W-:Y:S01]  /*17d0*/  UIMAD UR43, UR43, UR5, UR4 ;  /* 0x000000052b2b72a4 */ /* 0x000fe2000f8e0204 */
[----:B------:R-:W-:Y:S01]  /*17e0*/  IMAD R14, R0, c[0x0][0x1bc], R10 ;  /* 0x00006f00000e7a24 */ /* 0x000fe200078e020a */
[----:B------:R-:W-:Y:S01]  /*17f0*/  LEA R218, P1, R8, c[0x0][0x330], 0x1 ;  /* 0x0000cc0008da7a11 */ /* 0x000fe200078208ff */
[----:B------:R-:W-:Y:S01]  /*1800*/  IMAD.WIDE.U32 R2, R0, c[0x0][0x1b8], R2 ;  /* 0x00006e0000027a25 */ /* 0x000fe200078e0002 */
[----:B------:R-:W-:-:S03]  /*1810*/  IADD3 R0, R9, UR8, RZ ;  /* 0x0000000809007c10 */ /* 0x000fc6000fffe0ff */
[----:B------:R-:W-:Y:S01]  /*1820*/  IMAD.WIDE.U32 R6, R23, c[0x0][0x178], R6 ;  /* 0x00005e0017067a25 */ /* 0x000fe200078e0006 */
[----:B------:R-:W-:Y:S02]  /*1830*/  UIMAD UR48, UR48, UR34, UR51 ;  /* 0x00000022303072a4 */ /* 0x000fe4000f8e0233 */
[----:B------:R-:W-:Y:S01]  /*1840*/  ULDC.64 UR4, c[0x0][0x1a8] ;  /* 0x00006a0000047ab9 */ /* 0x000fe20000000a00 */
[----:B------:R-:W-:Y:S01]  /*1850*/  IMAD.WIDE.U32 R10, R18, UR50, R16 ;  /* 0x00000032120a7c25 */ /* 0x000fe2000f8e0010 */
[----:B------:R-:W-:Y:S01]  /*1860*/  UIADD3 UR8, UR47, -0x1, URZ ;  /* 0xffffffff2f087890 */ /* 0x000fe2000fffe03f */
[----:B------:R-:W-:Y:S01]  /*1870*/  LEA.HI.X R219, R8, c[0x0][0x334], R0, 0x1, P1 ;  /* 0x0000cd0008db7a11 */ /* 0x000fe200008f0c00 */
[----:B------:R-:W-:Y:S01]  /*1880*/  UIMAD UR4, UR44, UR4, URZ ;  /* 0x000000042c0472a4 */ /* 0x000fe2000f8e023f */
[----:B------:R-:W-:Y:S01]  /*1890*/  IADD3 R7, R7, UR43, RZ ;  /* 0x0000002b07077c10 */ /* 0x000fe2000fffe0ff */
[----:B------:R-:W-:Y:S02]  /*18a0*/  IMAD.IADD R3, R3, 0x1, R14 ;  /* 0x0000000103037824 */ /* 0x000fe400078e020e */
[----:B------:R-:W-:Y:S01]  /*18b0*/  IMAD R0, R20, c[0x0][0x1a0], RZ ;  /* 0x0000680014007a24 */ /* 0x000fe200078e02ff */
[----:B------:R-:W-:Y:S01]  /*18c0*/  ULEA.HI UR9, UR8, UR8, URZ, 0x1 ;  /* 0x0000000808097291 */ /* 0x000fe2000f8f083f */
[----:B------:R-:W-:Y:S01]  /*18d0*/  IADD3 R9, R11, UR48, RZ ;  /* 0x000000300b097c10 */ /* 0x000fe2000fffe0ff */
[----:B------:R-:W-:Y:S01]  /*18e0*/  UIMAD UR4, UR42, UR5, UR4 ;  /* 0x000000052a0472a4 */ /* 0x000fe2000f8e0204 */
[----:B------:R-:W-:Y:S01]  /*18f0*/  LEA R214, P0, R10, c[0x0][0x350], 0x2 ;  /* 0x0000d4000ad67a11 */ /* 0x000fe200078010ff */
[----:B------:R-:W-:-:S02]  /*1900*/  IMAD R8, R20, c[0x0][0x198], RZ ;  /* 0x0000660014087a24 */ /* 0x000fc400078e02ff */
[C---:B------:R-:W-:Y:S02]  /*1910*/  IMAD R0, R12.reuse, c[0x0][0x1a4], R0 ;  /* 0x000069000c007a24 */ /* 0x040fe400078e0200 */
[----:B------:R-:W-:Y:S01]  /*1920*/  IMAD.WIDE.U32 R2, R12, c[0x0][0x1a0], R2 ;  /* 0x000068000c027a25 */ /* 0x000fe200078e0002 */
[----:B------:R-:W-:-:S03]  /*1930*/  ULOP3.LUT UR9, UR9, 0xfffffffe, URZ, 0xc0, !UPT ;  /* 0xfffffffe09097892 */ /* 0x000fc6000f8ec03f */
[----:B------:R-:W-:Y:S01]  /*1940*/  IMAD.WIDE.U32 R6, R15, c[0x0][0x1a8], R6 ;  /* 0x00006a000f067a25 */ /* 0x000fe200078e0006 */
[----:B------:R-:W-:Y:S01]  /*1950*/  LEA.HI.X R215, R10, c[0x0][0x354], R9, 0x2, P0 ;  /* 0x0000d5000ad77a11 */ /* 0x000fe200000f1409 */
[----:B------:R-:W-:Y:S02]  /*1960*/  UIADD3 UR9, UR8, -UR9, URZ ;  /* 0x8000000908097290 */ /* 0x000fe4000fffe03f */
[----:B------:R-:W-:Y:S01]  /*1970*/  IMAD R8, R12, c[0x0][0x19c], R8 ;  /* 0x000067000c087a24 */ /* 0x000fe200078e0208 */
[----:B------:R-:W-:Y:S01]  /*1980*/  LEA R216, P2, R6, c[0x0][0x160], 0x1 ;  /* 0x0000580006d87a11 */ /* 0x000fe200078408ff */
[----:B------:R-:W-:-:S04]  /*1990*/  IMAD.WIDE.U32 R10, R12, c[0x0][0x198], R4 ;  /* 0x000066000c0a7a25 */ /* 0x000fc800078e0004 */
[----:B------:R-:W-:Y:S01]  /*19a0*/  IMAD.IADD R3, R3, 0x1, R0 ;  /* 0x0000000103037824 */ /* 0x000fe200078e0200 */
[----:B------:R-:W-:Y:S01]  /*19b0*/  IADD3 R0, R7, UR4, RZ ;  /* 0x0000000407007c10 */ /* 0x000fe2000fffe0ff */
[----:B------:R-:W-:Y:S01]  /*19c0*/  IMAD.IADD R5, R11, 0x1, R8 ;  /* 0x000000010b057824 */ /* 0x000fe200078e0208 */
[----:B------:R-:W-:Y:S01]  /*19d0*/  LEA R8, P0, R2, c[0x0][0x170], 0x1 ;  /* 0x00005c0002087a11 */ /* 0x000fe200078008ff */
[----:B------:R-:W-:Y:S01]  /*19e0*/  UISETP.NE.AND UP0, UPT, UR9, 0x1, UPT ;  /* 0x000000010900788c */ /* 0x000fe2000bf05270 */
[----:B------:R-:W-:Y:S01]  /*19f0*/  LEA.HI.X R217, R6, c[0x0][0x164], R0, 0x1, P2 ;  /* 0x0000590006d97a11 */ /* 0x000fe200010f0c00 */
[----:B------:R-:W-:Y:S01]  /*1a00*/  IMAD.MOV.U32 R0, RZ, RZ, c[0x0][0x370] ;  /* 0x0000dc00ff007624 */ /* 0x000fe200078e00ff */
[----:B------:R-:W-:Y:S02]  /*1a10*/  LEA R4, P1, R10, c[0x0][0x168], 0x1 ;  /* 0x00005a000a047a11 */ /* 0x000fe400078208ff */
[----:B------:R-:W-:Y:S01]  /*1a20*/  LEA.HI.X R9, R2, c[0x0][0x174], R3, 0x1, P0 ;  /* 0x00005d0002097a11 */ /* 0x000fe200000f0c03 */
[----:B------:R-:W-:Y:S01]  /*1a30*/  IMAD.MOV.U32 R3, RZ, RZ, c[0x0][0x374] ;  /* 0x0000dd00ff037624 */ /* 0x000fe200078e00ff */
[----:B------:R-:W-:-:S02]  /*1a40*/  LEA.HI.X R5, R10, c[0x0][0x16c], R5, 0x1, P1 ;  /* 0x00005b000a057a11 */ /* 0x000fc400008f0c05 */
[C---:B------:R-:W-:Y:S02]  /*1a50*/  LEA R2, P1, R0.reuse, R218, 0x6 ;  /* 0x000000da00027211 */ /* 0x040fe400078230ff */
[----:B------:R-:W-:Y:S01]  /*1a60*/  PLOP3.LUT P2, PT, PT, PT, UP0, 0x80, 0x0 ;  /* 0x000000000000781c */ /* 0x000fe20003f4f008 */
[----:B------:R-:W-:Y:S01]  /*1a70*/  IMAD.MOV.U32 R11, RZ, RZ, c[0x0][0x190] ;  /* 0x00006400ff0b7624 */ /* 0x000fe200078e00ff */
[----:B------:R-:W-:Y:S01]  /*1a80*/  LEA.HI.X R3, R0, R219, R3, 0x6, P1 ;  /* 0x000000db00037211 */ /* 0x000fe200008f3403 */
[----:B------:R-:W-:Y:S01]  /*1a90*/  IMAD.MOV.U32 R12, RZ, RZ, c[0x0][0x194] ;  /* 0x00006500ff0c7624 */ /* 0x000fe200078e00ff */
[----:B------:R-:W-:Y:S02]  /*1aa0*/  USHF.L.U32 UR4, UR10, 0x6, URZ ;  /* 0x000000060a047899 */ /* 0x000fe4000800063f */
[----:B------:R-:W-:Y:S01]  /*1ab0*/  LEA R6, P0, R11, R216, 0x6 ;  /* 0x000000d80b067211 */ /* 0x000fe200078030ff */
[----:B------:R-:W-:Y:S02]  /*1ac0*/  USHF.L.U64.HI UR10, UR10, UR22, UR11 ;  /* 0x000000160a0a7299 */ /* 0x000fe4000801020b */
[----:B------:R-:W-:-:S02]  /*1ad0*/  USHF.L.U32 UR5, UR6, 0x6, URZ ;  /* 0x0000000606057899 */ /* 0x000fc4000800063f */
[----:B------:R-:W-:Y:S02]  /*1ae0*/  USHF.L.U64.HI UR6, UR6, UR22, UR7 ;  /* 0x0000001606067299 */ /* 0x000fe40008010207 */
[----:B------:R-:W-:Y:S02]  /*1af0*/  UIADD3 UR46, UR52, UR46, URZ ;  /* 0x0000002e342e7290 */ /* 0x000fe4000fffe03f */
[----:B------:R-:W-:Y:S01]  /*1b00*/  UIADD3 UR45, UR52, UR45, URZ ;  /* 0x0000002d342d7290 */ /* 0x000fe2000fffe03f */
[----:B------:R-:W-:Y:S01]  /*1b10*/  IMAD.U32 R19, RZ, RZ, UR35 ;  /* 0x00000023ff137e24 */ /* 0x000fe2000f8e00ff */
        /* <DEDUP_REMOVED lines=64> */
[C---:B---3--:R-:W-:Y:S01]  /*1f20*/  IADD3 R7, R24.reuse, 0x2000, RZ ;  /* 0x0000200018077810 */ /* 0x048fe20007ffe0ff */
[----:B------:R-:W-:-:S03]  /*1f30*/  IMAD.SHL.U32 R0, R24, 0x2, RZ ;  /* 0x0000000218007824 */ /* 0x000fc600078e00ff */
[----:B------:R-:W-:Y:S02]  /*1f40*/  SEL R10, R7, R24, !P2 ;  /* 0x00000018070a7207 */ /* 0x000fe40005000000 */
[----:B------:R-:W-:Y:S01]  /*1f50*/  @!PT LDS RZ, [RZ] ;  /* 0x00000000fffff984 */ /* 0x000fe20000000800 */
[----:B------:R-:W-:Y:S01]  /*1f60*/  @!PT LDS RZ, [RZ] ;  /* 0x00000000fffff984 */ /* 0x000fe20000000800 */
[----:B------:R-:W-:Y:S01]  /*1f70*/  @!PT LDS RZ, [RZ] ;  /* 0x00000000fffff984 */ /* 0x000fe20000000800 */
[----:B------:R2:W-:Y:S01]  /*1f80*/  LDGSTS.E.BYPASS.LTC128B.128 [R0+0x8000], [R218.64] ;  /* 0x08000000da007fae */ /* 0x0005e2000b901d64 */
[----:B------:R-:W-:Y:S02]  /*1f90*/  LEA.HI.X R7, R11, R217, R12, 0x6, P0 ;  /* 0x000000d90b077211 */ /* 0x000fe400000f340c */
[----:B------:R-:W-:Y:S01]  /*1fa0*/  IMAD.SHL.U32 R223, R10, 0x2, RZ ;  /* 0x000000020adf7824 */ /* 0x000fe200078e00ff */
[----:B------:R2:W-:Y:S04]  /*1fb0*/  LDGSTS.E.BYPASS.LTC128B.128 [R0+0xa000], [R218.64+0x80] ;  /* 0x0a000080da007fae */ /* 0x0005e8000b901d64 */
[----:B------:R3:W-:Y:S04]  /*1fc0*/  LDGSTS.E.BYPASS.LTC128B.128 [R0+0x9000], [R2.64] ;  /* 0x0900000002007fae */ /* 0x0007e8000b901d64 */
[----:B------:R3:W-:Y:S04]  /*1fd0*/  LDGSTS.E.BYPASS.LTC128B.128 [R0+0xb000], [R2.64+0x80] ;  /* 0x0b00008002007fae */ /* 0x0007e8000b901d64 */
[----:B------:R1:W-:Y:S04]  /*1fe0*/  LDGSTS.E.BYPASS.LTC128B.128 [R223], [R216.64] ;  /* 0x00000000d8df7fae */ /* 0x0003e8000b901d64 */
[----:B------:R1:W-:Y:S04]  /*1ff0*/  LDGSTS.E.BYPASS.LTC128B.128 [R223+0x2000], [R216.64+0x80] ;  /* 0x02000080d8df7fae */ /* 0x0003e8000b901d64 */
[----:B------:R5:W-:Y:S04]  /*2000*/  LDGSTS.E.BYPASS.LTC128B.128 [R223+0x1000], [R6.64] ;  /* 0x0100000006df7fae */ /* 0x000be8000b901d64 */
[----:B------:R5:W-:Y:S04]  /*2010*/  LDGSTS.E.BYPASS.LTC128B.128 [R223+0x3000], [R6.64+0x80] ;  /* 0x0300008006df7fae */ /* 0x000be8000b901d64 */
[----:B------:R1:W-:Y:S04]  /*2020*/  LDGSTS.E.BYPASS.LTC128B.128 [R0+0xc000], [R4.64] ;  /* 0x0c00000004007fae */ /* 0x0003e8000b901d64 */
[----:B------:R1:W-:Y:S01]  /*2030*/  LDGSTS.E.BYPASS.LTC128B.128 [R0+0x10000], [R4.64+0x80] ;  /* 0x1000008004007fae */ /* 0x0003e2000b901d64 */
[----:B---3--:R-:W-:-:S04]  /*2040*/  IADD3 R2, P0, R4, UR4, RZ ;  /* 0x0000000404027c10 */ /* 0x008fc8000ff1e0ff */
[----:B------:R-:W-:-:S05]  /*2050*/  IADD3.X R3, R5, UR10, RZ, P0, !PT ;  /* 0x0000000a05037c10 */ /* 0x000fca00087fe4ff */
[----:B------:R3:W-:Y:S04]  /*2060*/  LDGSTS.E.BYPASS.LTC128B.128 [R0+0xd000], [R2.64] ;  /* 0x0d00000002007fae */ /* 0x0007e8000b901d64 */
[----:B------:R3:W-:Y:S01]  /*2070*/  LDGSTS.E.BYPASS.LTC128B.128 [R0+0x11000], [R2.64+0x80] ;  /* 0x1100008002007fae */ /* 0x0007e2000b901d64 */
[----:B-----5:R-:W-:-:S04]  /*2080*/  IADD3 R6, P0, R2, UR4, RZ ;  /* 0x0000000402067c10 */ /* 0x020fc8000ff1e0ff */
[----:B------:R-:W-:Y:S02]  /*2090*/  IADD3.X R7, R3, UR10, RZ, P0, !PT ;  /* 0x0000000a03077c10 */ /* 0x000fe400087fe4ff */
[----:B-1----:R-:W-:-:S03]  /*20a0*/  IADD3 R4, P0, R8, UR5, RZ ;  /* 0x0000000508047c10 */ /* 0x002fc6000ff1e0ff */
[----:B------:R1:W-:Y:S01]  /*20b0*/  LDGSTS.E.BYPASS.LTC128B.128 [R0+0xe000], [R6.64] ;  /* 0x0e00000006007fae */ /* 0x0003e2000b901d64 */
[----:B------:R-:W-:-:S03]  /*20c0*/  IADD3.X R5, R9, UR6, RZ, P0, !PT ;  /* 0x0000000609057c10 */ /* 0x000fc600087fe4ff */
[----:B------:R1:W-:Y:S01]  /*20d0*/  LDGSTS.E.BYPASS.LTC128B.128 [R0+0x12000], [R6.64+0x80] ;  /* 0x1200008006007fae */ /* 0x0003e2000b901d64 */
[----:B------:R-:W-:Y:S02]  /*20e0*/  IADD3 R10, P1, R6, UR4, RZ ;  /* 0x00000004060a7c10 */ /* 0x000fe4000ff3e0ff */
[----:B---3--:R-:W-:-:S04]  /*20f0*/  IADD3 R2, P0, R4, UR5, RZ ;  /* 0x0000000504027c10 */ /* 0x008fc8000ff1e0ff */
[----:B------:R-:W-:Y:S02]  /*2100*/  IADD3.X R3, R5, UR6, RZ, P0, !PT ;  /* 0x0000000605037c10 */ /* 0x000fe400087fe4ff */
[----:B-1----:R-:W-:Y:S01]  /*2110*/  IADD3 R6, P0, R2, UR5, RZ ;  /* 0x0000000502067c10 */ /* 0x002fe2000ff1e0ff */
[----:B------:R-:W-:-:S04]  /*2120*/  UIADD3 UR5, -UR39, UR14, UR38 ;  /* 0x0000000e27057290 */ /* 0x000fc8000fffe126 */
[----:B------:R-:W-:-:S04]  /*2130*/  UIADD3 UR5, UR5, -UR13, URZ ;  /* 0x8000000d05057290 */ /* 0x000fc8000fffe03f */
[----:B------:R-:W-:-:S04]  /*2140*/  USHF.R.S32.HI UR4, URZ, 0x1f, UR5 ;  /* 0x0000001f3f047899 */ /* 0x000fc80008011405 */
[----:B------:R-:W-:-:S04]  /*2150*/  ULEA.HI UR4, UR4, UR5, URZ, 0x6 ;  /* 0x0000000504047291 */ /* 0x000fc8000f8f303f */
[----:B------:R-:W-:-:S04]  /*2160*/  USHF.R.S32.HI UR4, URZ, 0x6, UR4 ;  /* 0x000000063f047899 */ /* 0x000fc80008011404 */
[----:B------:R-:W-:Y:S01]  /*2170*/  UISETP.LT.AND UP0, UPT, URZ, UR4, UPT ;  /* 0x000000043f00728c */ /* 0x000fe2000bf01270 */
[----:B------:R-:W-:-:S03]  /*2180*/  IADD3.X R11, R7, UR10, RZ, P1, !PT ;  /* 0x0000000a070b7c10 */ /* 0x000fc60008ffe4ff */
[----:B------:R-:W-:Y:S02]  /*2190*/  USEL UR4, URZ, UR4, !UP0 ;  /* 0x000000043f047287 */ /* 0x000fe4000c000000 */
[----:B------:R2:W-:Y:S02]  /*21a0*/  LDGSTS.E.BYPASS.LTC128B.128 [R0+0xf000], [R10.64] ;  /* 0x0f0000000a007fae */ /* 0x0005e4000b901d64 */
[----:B------:R-:W-:Y:S02]  /*21b0*/  UISETP.GT.AND UP0, UPT, UR47, UR4, UPT ;  /* 0x000000042f00728c */ /* 0x000fe4000bf04270 */
[----:B------:R2:W-:Y:S01]  /*21c0*/  LDGSTS.E.BYPASS.LTC128B.128 [R0+0x13000], [R10.64+0x80] ;  /* 0x130000800a007fae */ /* 0x0005e2000b901d64 */
[----:B------:R-:W-:-:S03]  /*21d0*/  IADD3.X R7, R3, UR6, RZ, P0, !PT ;  /* 0x0000000603077c10 */ /* 0x000fc600087fe4ff */
[----:B------:R2:W-:Y:S01]  /*21e0*/  LDGSTS.E.BYPASS.LTC128B.128 [R0+0x14000], [R8.64] ;  /* 0x1400000008007fae */ /* 0x0005e2000b901d64 */
[----:B------:R-:W-:-:S03]  /*21f0*/  PLOP3.LUT P0, PT, PT, PT, UP0, 0x80, 0x0 ;  /* 0x000000000000781c */ /* 0x000fc60003f0f008 */
[----:B------:R2:W-:Y:S01]  /*2200*/  LDGSTS.E.BYPASS.LTC128B.128 [R0+0x18000], [R8.64+0x80] ;  /* 0x1800008008007fae */ /* 0x0005e2000b901d64 */
[----:B------:R-:W-:-:S03]  /*2210*/  UIMAD.WIDE UR6, UR46, UR20, UR32 ;  /* 0x000000142e0672a5 */ /* 0x000fc6000f8e0220 */
[----:B------:R4:W-:Y:S04]  /*2220*/  LDGSTS.E.BYPASS.LTC128B.128 [R0+0x15000], [R4.64] ;  /* 0x1500000004007fae */ /* 0x0009e8000b901d64 */
[----:B------:R4:W-:Y:S04]  /*2230*/  LDGSTS.E.BYPASS.LTC128B.128 [R0+0x19000], [R4.64+0x80] ;  /* 0x1900008004007fae */ /* 0x0009e8000b901d64 */
[----:B------:R1:W-:Y:S04]  /*2240*/  LDGSTS.E.BYPASS.LTC128B.128 [R0+0x16000], [R2.64] ;  /* 0x1600000002007fae */ /* 0x0003e8000b901d64 */
[----:B------:R1:W-:Y:S04]  /*2250*/  LDGSTS.E.BYPASS.LTC128B.128 [R0+0x1a000], [R2.64+0x80] ;  /* 0x1a00008002007fae */ /* 0x0003e8000b901d64 */
[----:B------:R2:W-:Y:S01]  /*2260*/  LDGSTS.E.BYPASS.LTC128B.128 [R0+0x17000], [R6.64] ;  /* 0x1700000006007fae */ /* 0x0005e2000b901d64 */
[----:B------:R-:W-:-:S03]  /*2270*/  UMOV UR5, UR7 ;  /* 0x0000000700057c82 */ /* 0x000fc60008000000 */
[----:B------:R2:W-:Y:S01]  /*2280*/  LDGSTS.E.BYPASS.LTC128B.128 [R0+0x1b000], [R6.64+0x80] ;  /* 0x1b00008006007fae */ /* 0x0005e2000b901d64 */
[----:B------:R-:W-:-:S03]  /*2290*/  UIMAD.WIDE UR10, UR45, UR20, UR30 ;  /* 0x000000142d0a72a5 */ /* 0x000fc6000f8e021e */
[----:B------:R-:W0:Y:S01]  /*22a0*/  LDGDEPBAR ;  /* 0x00000000000079af */ /* 0x000e220000000000 */
[----:B----4-:R-:W-:Y:S01]  /*22b0*/  SHF.R.S32.HI R4, RZ, 0x1f, R13 ;  /* 0x0000001fff047819 */ /* 0x010fe2000001140d */
[----:B-1----:R-:W-:-:S05]  /*22c0*/  IMAD.SHL.U32 R2, R13, 0x4, RZ ;  /* 0x000000040d027824 */ /* 0x002fca00078e00ff */
[----:B------:R-:W-:Y:S02]  /*22d0*/  IADD3 R2, P1, R2, UR6, RZ ;  /* 0x0000000602027c10 */ /* 0x000fe4000ff3e0ff */
[----:B--2---:R-:W-:-:S04]  /*22e0*/  SHF.L.U64.HI R0, R13, 0x2, R4 ;  /* 0x000000020d007819 */ /* 0x004fc80000010204 */
[----:B------:R-:W-:Y:S01]  /*22f0*/  IADD3.X R3, R0, UR5, RZ, P1, !PT ;  /* 0x0000000500037c10 */ /* 0x000fe20008ffe4ff */
[----:B------:R-:W-:Y:S05]  /*2300*/  @!P0 BRA `(.L_x_211) ;  /* 0x0000407000008947 */ /* 0x000fea0003800000 */
[----:B------:R-:W-:Y:S01]  /*2310*/  LEA.HI R0, R21, R22, RZ, 0x4 ;  /* 0x0000001615007211 */ /* 0x000fe200078f20ff */
[----:B------:R1:W5:Y:S03]  /*2320*/  LDG.E R244, [R2.64] ;  /* 0x0000002402f47981 */ /* 0x000366000c1e1900 */
[----:B------:R-:W-:Y:S01]  /*2330*/  LOP3.LUT R0, R0, 0xfffffff0, RZ, 0xc0, !PT ;  /* 0xfffffff000007812 */ /* 0x000fe200078ec0ff */
[----:B------:R1:W5:Y:S04]  /*2340*/  LDG.E R243, [R2.64+0x20] ;  /* 0x0000202402f37981 */ /* 0x000368000c1e1900 */
[----:B------:R-:W-:Y:S01]  /*2350*/  IMAD.IADD R0, R22, 0x1, -R0 ;  /* 0x0000000116007824 */ /* 0x000fe200078e0a00 */
[----:B------:R1:W5:Y:S04]  /*2360*/  LDG.E R242, [R2.64+0x80] ;  /* 0x0000802402f27981 */ /* 0x000368000c1e1900 */
[----:B------:R1:W5:Y:S01]  /*2370*/  LDG.E R241, [R2.64+0xa0] ;  /* 0x0000a02402f17981 */ /* 0x000362000c1e1900 */
[----:B------:R-:W-:Y:S01]  /*2380*/  IMAD.MOV.U32 R211, RZ, RZ, 0x20 ;  /* 0x00000020ffd37424 */ /* 0x000fe200078e00ff */
[----:B------:R-:W-:Y:S01]  /*2390*/  UIADD3 UR9, UR38, UR12, URZ ;  /* 0x0000000c26097290 */ /* 0x000fe2000fffe03f */
[----:B------:R-:W-:-:S02]  /*23a0*/  IMAD.MOV.U32 R192, RZ, RZ, 0x40 ;  /* 0x00000040ffc07424 */ /* 0x000fc400078e00ff */
[----:B------:R-:W-:Y:S01]  /*23b0*/  IMAD.MOV.U32 R159, RZ, RZ, RZ ;  /* 0x000000ffff9f7224 */ /* 0x000fe200078e00ff */
[----:B------:R-:W-:Y:S01]  /*23c0*/  UIADD3 UR9, -UR39, 0x80, UR9 ;  /* 0x0000008027097890 */ /* 0x000fe2000fffe109 */
[----:B-1----:R-:W-:-:S04]  /*23d0*/  SHF.R.S32.HI R2, RZ, 0x1f, R0 ;  /* 0x0000001fff027819 */ /* 0x002fc80000011400 */
[----:B------:R-:W-:-:S04]  /*23e0*/  LEA.HI R2, R2, R0, RZ, 0x3 ;  /* 0x0000000002027211 */ /* 0x000fc800078f18ff */
[----:B------:R-:W-:-:S05]  /*23f0*/  LOP3.LUT R2, R2, 0xfffffff8, RZ, 0xc0, !PT ;  /* 0xfffffff802027812 */ /* 0x000fca00078ec0ff */
[----:B------:R-:W-:Y:S01]  /*2400*/  IMAD.IADD R0, R0, 0x1, -R2 ;  /* 0x0000000100007824 */ /* 0x000fe200078e0a02 */
[----:B------:R-:W-:-:S04]  /*2410*/  IADD3 R2, R212, 0x2000, RZ ;  /* 0x00002000d4027810 */ /* 0x000fc80007ffe0ff */
[C---:B------:R-:W-:Y:S02]  /*2420*/  LOP3.LUT P0, RZ, R0.reuse, 0x2, RZ, 0xc0, !PT ;  /* 0x0000000200ff7812 */ /* 0x040fe4000780c0ff */
[----:B------:R-:W-:Y:S02]  /*2430*/  LOP3.LUT P1, RZ, R0, 0x4, RZ, 0xc0, !PT ;  /* 0x0000000400ff7812 */ /* 0x000fe4000782c0ff */
[----:B------:R-:W-:Y:S02]  /*2440*/  IADD3 R0, R210, 0x2000, RZ ;  /* 0x00002000d2007810 */ /* 0x000fe40007ffe0ff */
[----:B------:R-:W-:Y:S02]  /*2450*/  SEL R2, R2, R212, !P2 ;  /* 0x000000d402027207 */ /* 0x000fe40005000000 */
[----:B------:R-:W-:Y:S02]  /*2460*/  SEL R0, R0, R210, !P2 ;  /* 0x000000d200007207 */ /* 0x000fe40005000000 */
[----:B------:R-:W-:Y:S01]  /*2470*/  SEL R211, R211, 0xffffffe0, !P0 ;  /* 0xffffffe0d3d37807 */ /* 0x000fe20004000000 */
[----:B------:R-:W-:Y:S01]  /*2480*/  IMAD.SHL.U32 R205, R2, 0x2, RZ ;  /* 0x0000000202cd7824 */ /* 0x000fe200078e00ff */
[----:B------:R-:W-:Y:S01]  /*2490*/  SEL R192, R192, 0xffffffc0, !P1 ;  /* 0xffffffc0c0c07807 */ /* 0x000fe20004800000 */
[----:B------:R-:W-:-:S02]  /*24a0*/  IMAD.SHL.U32 R202, R0, 0x2, RZ ;  /* 0x0000000200ca7824 */ /* 0x000fc400078e00ff */
[----:B------:R-:W-:Y:S01]  /*24b0*/  IMAD.MOV.U32 R0, RZ, RZ, c[0x0][0x22c] ;  /* 0x00008b00ff007624 */ /* 0x000fe200078e00ff */
[----:B------:R-:W-:Y:S01]  /*24c0*/  SHF.L.U64.HI R2, R13, 0x2, R4 ;  /* 0x000000020d027819 */ /* 0x000fe20000010204 */
[----:B------:R-:W-:-:S02]  /*24d0*/  IMAD.SHL.U32 R203, R212, 0x2, RZ ;  /* 0x00000002d4cb7824 */ /* 0x000fc400078e00ff */
[----:B------:R-:W-:Y:S02]  /*24e0*/  IMAD R0, R0, c[0x0][0x1c0], RZ ;  /* 0x0000700000007a24 */ /* 0x000fe400078e02ff */
[----:B------:R1:W-:Y:S01]  /*24f0*/  STL [R1+0x4], R2 ;  /* 0x0000040201007387 */ /* 0x0003e20000100800 */
[----:B------:R-:W-:Y:S01]  /*2500*/  IADD3 R204, R211, R203, RZ ;  /* 0x000000cbd3cc7210 */ /* 0x000fe20007ffe0ff */
[C---:B------:R-:W-:Y:S02]  /*2510*/  IMAD.SHL.U32 R5, R0.reuse, 0x10, RZ ;  /* 0x0000001000057824 */ /* 0x040fe400078e00ff */
[----:B------:R-:W-:-:S03]  /*2520*/  IMAD.SHL.U32 R224, R0, 0x8, RZ ;  /* 0x0000000800e07824 */ /* 0x000fc600078e00ff */
[C---:B------:R-:W-:Y:S02]  /*2530*/  IADD3 R3, R5.reuse, 0x40, RZ ;  /* 0x0000004005037810 */ /* 0x040fe40007ffe0ff */
[----:B------:R-:W-:-:S03]  /*2540*/  IADD3 R4, R5, 0x20, RZ ;  /* 0x0000002005047810 */ /* 0x000fc60007ffe0ff */
[C---:B------:R-:W-:Y:S01]  /*2550*/  IMAD.IADD R3, R224.reuse, 0x1, R3 ;  /* 0x00000001e0037824 */ /* 0x040fe200078e0203 */
[----:B------:R-:W-:-:S04]  /*2560*/  IADD3 R4, R224, R4, RZ ;  /* 0x00000004e0047210 */ /* 0x000fc80007ffe0ff */
[C---:B------:R-:W-:Y:S01]  /*2570*/  IADD3 R3, R224.reuse, R3, RZ ;  /* 0x00000003e0037210 */ /* 0x040fe20007ffe0ff */
[----:B------:R-:W-:-:S04]  /*2580*/  IMAD.IADD R4, R224, 0x1, R4 ;  /* 0x00000001e0047824 */ /* 0x000fc800078e0204 */
[C---:B------:R-:W-:Y:S01]  /*2590*/  IMAD.IADD R248, R224.reuse, 0x1, R3 ;  /* 0x00000001e0f87824 */ /* 0x040fe200078e0203 */
[C---:B------:R-:W-:Y:S02]  /*25a0*/  IADD3 R250, R224.reuse, R4, RZ ;  /* 0x00000004e0fa7210 */ /* 0x040fe40007ffe0ff */
[----:B-1----:R-:W-:Y:S02]  /*25b0*/  SHF.L.U32 R2, R13, 0x2, RZ ;  /* 0x000000020d027819 */ /* 0x002fe400000006ff */
[C---:B------:R-:W-:Y:S01]  /*25c0*/  IADD3 R247, R224.reuse, R248, RZ ;  /* 0x000000f8e0f77210 */ /* 0x040fe20007ffe0ff */
[C---:B------:R-:W-:Y:S02]  /*25d0*/  IMAD.IADD R249, R224.reuse, 0x1, R250 ;  /* 0x00000001e0f97824 */ /* 0x040fe400078e02fa */
[----:B------:R1:W-:Y:S02]  /*25e0*/  STL [R1+0x8], R2 ;  /* 0x0000080201007387 */ /* 0x0003e40000100800 */
[C---:B------:R-:W-:Y:S01]  /*25f0*/  IMAD.IADD R252, R224.reuse, 0x1, R247 ;  /* 0x00000001e0fc7824 */ /* 0x040fe200078e02f7 */
[----:B------:R-:W-:-:S02]  /*2600*/  IADD3 R0, R224, R249, RZ ;  /* 0x000000f9e0007210 */ /* 0x000fc40007ffe0ff */
[----:B-1----:R-:W-:-:S04]  /*2610*/  IADD3 R2, R5, 0x60, RZ ;  /* 0x0000006005027810 */ /* 0x002fc80007ffe0ff */
[----:B------:R-:W-:-:S05]  /*2620*/  IADD3 R2, R224, R2, RZ ;  /* 0x00000002e0027210 */ /* 0x000fca0007ffe0ff */
[----:B------:R-:W-:-:S05]  /*2630*/  IMAD.IADD R2, R224, 0x1, R2 ;  /* 0x00000001e0027824 */ /* 0x000fca00078e0202 */
[----:B------:R-:W-:-:S05]  /*2640*/  IADD3 R246, R224, R2, RZ ;  /* 0x00000002e0f67210 */ /* 0x000fca0007ffe0ff */
[----:B------:R-:W-:-:S05]  /*2650*/  IMAD.IADD R245, R224, 0x1, R246 ;  /* 0x00000001e0f57824 */ /* 0x000fca00078e02f6 */
[----:B------:R-:W-:Y:S02]  /*2660*/  IADD3 R251, R224, R245, RZ ;  /* 0x000000f5e0fb7210 */ /* 0x000fe40007ffe0ff */
.L_x_214:
[----:B------:R-:W0:Y:S01]  /*2670*/  LDGDEPBAR ;  /* 0x00000000000079af */ /* 0x000e220000000000 */
[C---:B------:R-:W-:Y:S01]  /*2680*/  IMAD.IADD R0, R205.reuse, 0x1, R211 ;  /* 0x00000001cd007824 */ /* 0x040fe200078e02d3 */
[----:B------:R-:W-:Y:S01]  /*2690*/  USHF.L.U32 UR7, UR8, 0x6, URZ ;  /* 0x0000000608077899 */ /* 0x000fe2000800063f */
[--C-:B------:R-:W-:Y:S01]  /*26a0*/  IMAD.IADD R3, R205, 0x1, R192.reuse ;  /* 0x00000001cd037824 */ /* 0x100fe200078e02c0 */
[----:B-----5:R-:W-:Y:S01]  /*26b0*/  FSETP.NEU.FTZ.AND P2, PT, R244, -INF , PT ;  /* 0xff800000f400780b */ /* 0x020fe20003f5d000 */
[----:B------:R-:W-:Y:S01]  /*26c0*/  IMAD.IADD R2, R0, 0x1, R192 ;  /* 0x0000000100027824 */ /* 0x000fe200078e02c0 */
[----:B------:R-:W-:Y:S02]  /*26d0*/  UISETP.GE.AND UP0, UPT, UR7, UR9, UPT ;  /* 0x000000090700728c */ /* 0x000fe4000bf06270 */
[----:B------:R-:W2:Y:S01]  /*26e0*/  LDL R226, [R1+0x1c] ;  /* 0x00001c0001e27983 */ /* 0x000ea20000100800 */
[----:B------:R-:W-:Y:S03]  /*26f0*/  UISETP.GT.AND UP3, UPT, UR8, UR4, UPT ;  /* 0x000000040800728c */ /* 0x000fe6000bf64270 */
[----:B------:R-:W3:Y:S01]  /*2700*/  LDL R225, [R1+0x20] ;  /* 0x0000200001e17983 */ /* 0x000ee20000100800 */
        /* <DEDUP_REMOVED lines=14> */
[----:B------:R-:W-:Y:S01]  /*27f0*/  LDSM.16.M88.4 R184, [R209+0xc000] ;  /* 0x00c00000d1b8783b */ /* 0x000fe20000000200 */
[C---:B------:R-:W-:Y:S07]  /*2800*/  HMMA.16816.F32.BF16 R16, R32.reuse, R18, RZ ;  /* 0x000000122010723c */ /* 0x040fee00000418ff */
[----:B------:R-:W-:Y:S01]  /*2810*/  LDSM.16.M88.4 R188, [R3+0x1000] ;  /* 0x0010000003bc783b */ /* 0x000fe20000000200 */
[-C--:B------:R-:W-:Y:S07]  /*2820*/  HMMA.16816.F32.BF16 R20, R32, R164.reuse, RZ ;  /* 0x000000a42014723c */ /* 0x080fee00000418ff */
[----:B------:R-:W-:Y:S01]  /*2830*/  LDSM.16.M88.4 R192, [R2] ;  /* 0x0000000002c0783b */ /* 0x000fe20000000200 */
[C---:B------:R-:W-:Y:S07]  /*2840*/  HMMA.16816.F32.BF16 R24, R28.reuse, R164, RZ ;  /* 0x000000a41c18723c */ /* 0x040fee00000418ff */
[----:B------:R-:W-:Y:S01]  /*2850*/  LDSM.16.M88.4 R196, [R208+0xc000] ;  /* 0x00c00000d0c4783b */ /* 0x000fe20000000200 */
[-C--:B------:R-:W-:Y:S08]  /*2860*/  HMMA.16816.F32.BF16 R28, R28, R166.reuse, RZ ;  /* 0x000000a61c1c723c */ /* 0x080ff000000418ff */
[----:B------:R-:W-:Y:S01]  /*2870*/  HMMA.16816.F32.BF16 R32, R32, R166, RZ ;  /* 0x000000a62020723c */ /* 0x000fe200000418ff */
[----:B------:R-:W4:Y:S07]  /*2880*/  LDSM.16.M88.4 R164, [R3] ;  /* 0x0000000003a4783b */ /* 0x000f2e0000000200 */
[-C--:B------:R-:W-:Y:S08]  /*2890*/  HMMA.16816.F32.BF16 R4, R168, R172.reuse, R4 ;  /* 0x000000aca804723c */ /* 0x080ff00000041804 */
[C---:B-1----:R-:W-:Y:S08]  /*28a0*/  HMMA.16816.F32.BF16 R8, R176.reuse, R172, R8 ;  /* 0x000000acb008723c */ /* 0x042ff00000041808 */
[-C--:B------:R-:W-:Y:S08]  /*28b0*/  HMMA.16816.F32.BF16 R12, R176, R174.reuse, R12 ;  /* 0x000000aeb00c723c */ /* 0x080ff0000004180c */
[C---:B------:R-:W-:Y:S01]  /*28c0*/  HMMA.16816.F32.BF16 R16, R168.reuse, R174, R16 ;  /* 0x000000aea810723c */ /* 0x040fe20000041810 */
[----:B------:R-:W1:Y:S07]  /*28d0*/  LDSM.16.M88.4 R172, [R209+0xc800] ;  /* 0x00c80000d1ac783b */ /* 0x000e6e0000000200 */
[-C--:B----4-:R-:W-:Y:S08]  /*28e0*/  HMMA.16816.F32.BF16 R20, R168, R180.reuse, R20 ;  /* 0x000000b4a814723c */ /* 0x090ff00000041814 */
[C---:B------:R-:W-:Y:S08]  /*28f0*/  HMMA.16816.F32.BF16 R24, R176.reuse, R180, R24 ;  /* 0x000000b4b018723c */ /* 0x040ff00000041818 */
[-C--:B------:R-:W-:Y:S01]  /*2900*/  HMMA.16816.F32.BF16 R28, R176, R182.reuse, R28 ;  /* 0x000000b6b01c723c */ /* 0x080fe2000004181c */
[----:B------:R-:W4:Y:S07]  /*2910*/  LDSM.16.M88.4 R176, [R2+0x1000] ;  /* 0x0010000002b0783b */ /* 0x000f2e0000000200 */
[----:B------:R-:W-:Y:S01]  /*2920*/  HMMA.16816.F32.BF16 R32, R168, R182, R32 ;  /* 0x000000b6a820723c */ /* 0x000fe20000041820 */
[----:B------:R-:W2:Y:S07]  /*2930*/  LDSM.16.M88.4 R168, [R208+0xc800] ;  /* 0x00c80000d0a8783b */ /* 0x000eae0000000200 */
[-C--:B------:R-:W-:Y:S01]  /*2940*/  HMMA.16816.F32.BF16 R4, R164, R184.reuse, R4 ;  /* 0x000000b8a404723c */ /* 0x080fe20000041804 */
[----:B------:R-:W-:Y:S07]  /*2950*/  LDSM.16.M88.4 R180, [R205+0x3000] ;  /* 0x00300000cdb4783b */ /* 0x000fee0000000200 */
[C---:B------:R-:W-:Y:S08]  /*2960*/  HMMA.16816.F32.BF16 R8, R188.reuse, R184, R8 ;  /* 0x000000b8bc08723c */ /* 0x040ff00000041808 */
[-C--:B------:R-:W-:Y:S08]  /*2970*/  HMMA.16816.F32.BF16 R12, R188, R186.reuse, R12 ;  /* 0x000000babc0c723c */ /* 0x080ff0000004180c */
[C---:B------:R-:W-:Y:S01]  /*2980*/  HMMA.16816.F32.BF16 R16, R164.reuse, R186, R16 ;  /* 0x000000baa410723c */ /* 0x040fe20000041810 */
[----:B------:R-:W-:Y:S07]  /*2990*/  LDSM.16.M88.4 R184, [R206+0x10800] ;  /* 0x01080000ceb8783b */ /* 0x000fee0000000200 */
[-C--:B-1----:R-:W-:Y:S08]  /*29a0*/  HMMA.16816.F32.BF16 R20, R164, R172.reuse, R20 ;  /* 0x000000aca414723c */ /* 0x082ff00000041814 */
[C---:B------:R-:W-:Y:S08]  /*29b0*/  HMMA.16816.F32.BF16 R24, R188.reuse, R172, R24 ;  /* 0x000000acbc18723c */ /* 0x040ff00000041818 */
[-C--:B------:R-:W-:Y:S01]  /*29c0*/  HMMA.16816.F32.BF16 R28, R188, R174.reuse, R28 ;  /* 0x000000aebc1c723c */ /* 0x080fe2000004181c */
[----:B------:R-:W-:Y:S07]  /*29d0*/  LDSM.16.M88.4 R188, [R207+0x10000] ;  /* 0x01000000cfbc783b */ /* 0x000fee0000000200 */
[----:B------:R-:W-:Y:S01]  /*29e0*/  HMMA.16816.F32.BF16 R32, R164, R174, R32 ;  /* 0x000000aea420723c */ /* 0x000fe20000041820 */
[----:B------:R-:W-:Y:S07]  /*29f0*/  LDSM.16.M88.4 R164, [R205+0x2000] ;  /* 0x00200000cda4783b */ /* 0x000fee0000000200 */
[-C--:B------:R-:W-:Y:S01]  /*2a00*/  HMMA.16816.F32.BF16 R4, R192, R196.reuse, R4 ;  /* 0x000000c4c004723c */ /* 0x080fe20000041804 */
[----:B------:R-:W1:Y:S07]  /*2a10*/  LDSM.16.M88.4 R172, [R206+0x10000] ;  /* 0x01000000ceac783b */ /* 0x000e6e0000000200 */
[C---:B----4-:R-:W-:Y:S08]  /*2a20*/  HMMA.16816.F32.BF16 R8, R176.reuse, R196, R8 ;  /* 0x000000c4b008723c */ /* 0x050ff00000041808 */
[-C--:B------:R-:W-:Y:S08]  /*2a30*/  HMMA.16816.F32.BF16 R12, R176, R198.reuse, R12 ;  /* 0x000000c6b00c723c */ /* 0x080ff0000004180c */
[C---:B------:R-:W-:Y:S01]  /*2a40*/  HMMA.16816.F32.BF16 R16, R192.reuse, R198, R16 ;  /* 0x000000c6c010723c */ /* 0x040fe20000041810 */
[----:B------:R-:W-:Y:S07]  /*2a50*/  LDSM.16.M88.4 R196, [R0+0x3000] ;  /* 0x0030000000c4783b */ /* 0x000fee0000000200 */
[-C--:B--2---:R-:W-:Y:S08]  /*2a60*/  HMMA.16816.F32.BF16 R20, R192, R168.reuse, R20 ;  /* 0x000000a8c014723c */ /* 0x084ff00000041814 */
[C---:B------:R-:W-:Y:S08]  /*2a70*/  HMMA.16816.F32.BF16 R24, R176.reuse, R168, R24 ;  /* 0x000000a8b018723c */ /* 0x040ff00000041818 */
[-C--:B------:R-:W-:Y:S01]  /*2a80*/  HMMA.16816.F32.BF16 R28, R176, R170.reuse, R28 ;  /* 0x000000aab01c723c */ /* 0x080fe2000004181c */
[----:B------:R2:W4:Y:S07]  /*2a90*/  LDSM.16.M88.4 R176, [R0+0x2000] ;  /* 0x0020000000b0783b */ /* 0x00052e0000000200 */
[----:B------:R-:W-:Y:S01]  /*2aa0*/  HMMA.16816.F32.BF16 R32, R192, R170, R32 ;  /* 0x000000aac020723c */ /* 0x000fe20000041820 */
[----:B------:R-:W4:Y:S07]  /*2ab0*/  LDSM.16.M88.4 R168, [R207+0x10800] ;  /* 0x01080000cfa8783b */ /* 0x000f2e0000000200 */
[-C--:B-1----:R-:W-:Y:S01]  /*2ac0*/  HMMA.16816.F32.BF16 R4, R164, R172.reuse, R4 ;  /* 0x000000aca404723c */ /* 0x082fe20000041804 */
[----:B------:R-:W-:Y:S07]  /*2ad0*/  LDSM.16.M88.4 R192, [R208+0x10000] ;  /* 0x01000000d0c0783b */ /* 0x000fee0000000200 */
[C---:B------:R-:W-:Y:S01]  /*2ae0*/  HMMA.16816.F32.BF16 R8, R180.reuse, R172, R8 ;  /* 0x000000acb408723c */ /* 0x040fe20000041808 */
[----:B--2---:R-:W-:Y:S05]  /*2af0*/  IMAD.U32 R0, RZ, RZ, UR29 ;  /* 0x0000001dff007e24 */ /* 0x004fea000f8e00ff */
[----:B---3--:R-:W-:Y:S02]  /*2b00*/  @!P0 LEA R0, R0, R225, 0x7 ;  /* 0x000000e100008211 */ /* 0x008fe400078e38ff */
[-C--:B------:R-:W-:Y:S08]  /*2b10*/  HMMA.16816.F32.BF16 R12, R180, R174.reuse, R12 ;  /* 0x000000aeb40c723c */ /* 0x080ff0000004180c */
[C---:B------:R-:W-:Y:S01]  /*2b20*/  HMMA.16816.F32.BF16 R16, R164.reuse, R174, R16 ;  /* 0x000000aea410723c */ /* 0x040fe20000041810 */
[----:B------:R-:W-:Y:S07]  /*2b30*/  LDSM.16.M88.4 R172, [R209+0x10000] ;  /* 0x01000000d1ac783b */ /* 0x000fee0000000200 */
[-C--:B------:R-:W-:Y:S08]  /*2b40*/  HMMA.16816.F32.BF16 R20, R164, R184.reuse, R20 ;  /* 0x000000b8a414723c */ /* 0x080ff00000041814 */
[C---:B------:R-:W-:Y:S08]  /*2b50*/  HMMA.16816.F32.BF16 R24, R180.reuse, R184, R24 ;  /* 0x000000b8b418723c */ /* 0x040ff00000041818 */
[-C--:B------:R-:W-:Y:S01]  /*2b60*/  HMMA.16816.F32.BF16 R28, R180, R186.reuse, R28 ;  /* 0x000000bab41c723c */ /* 0x080fe2000004181c */
[----:B------:R-:W-:Y:S07]  /*2b70*/  LDSM.16.M88.4 R180, [R3+0x3000] ;  /* 0x0030000003b4783b */ /* 0x000fee0000000200 */
[----:B------:R-:W-:Y:S01]  /*2b80*/  HMMA.16816.F32.BF16 R32, R164, R186, R32 ;  /* 0x000000baa420723c */ /* 0x000fe20000041820 */
[----:B------:R-:W1:Y:S07]  /*2b90*/  LDSM.16.M88.4 R164, [R3+0x2000] ;  /* 0x0020000003a4783b */ /* 0x000e6e0000000200 */
[-C--:B----4-:R-:W-:Y:S01]  /*2ba0*/  HMMA.16816.F32.BF16 R4, R176, R188.reuse, R4 ;  /* 0x000000bcb004723c */ /* 0x090fe20000041804 */
[----:B------:R-:W2:Y:S07]  /*2bb0*/  LDSM.16.M88.4 R184, [R209+0x10800] ;  /* 0x01080000d1b8783b */ /* 0x000eae0000000200 */
[C---:B------:R-:W-:Y:S08]  /*2bc0*/  HMMA.16816.F32.BF16 R8, R196.reuse, R188, R8 ;  /* 0x000000bcc408723c */ /* 0x040ff00000041808 */
[-C--:B------:R-:W-:Y:S08]  /*2bd0*/  HMMA.16816.F32.BF16 R12, R196, R190.reuse, R12 ;  /* 0x000000bec40c723c */ /* 0x080ff0000004180c */
[C---:B------:R-:W-:Y:S01]  /*2be0*/  HMMA.16816.F32.BF16 R16, R176.reuse, R190, R16 ;  /* 0x000000beb010723c */ /* 0x040fe20000041810 */
[----:B------:R-:W3:Y:S07]  /*2bf0*/  LDSM.16.M88.4 R188, [R2+0x2000] ;  /* 0x0020000002bc783b */ /* 0x000eee0000000200 */
[-C--:B------:R-:W-:Y:S08]  /*2c00*/  HMMA.16816.F32.BF16 R20, R176, R168.reuse, R20 ;  /* 0x000000a8b014723c */ /* 0x080ff00000041814 */
[C---:B------:R-:W-:Y:S07]  /*2c10*/  HMMA.16816.F32.BF16 R24, R196.reuse, R168, R24 ;  /* 0x000000a8c418723c */ /* 0x040fee0000041818 */
[----:B------:R-:W-:Y:S01]  /*2c20*/  FMUL.FTZ R169, R243, 1.4426950216293334961 ;  /* 0x3fb8aa3bf3a97820 */ /* 0x000fe20000410000 */
[-C--:B------:R-:W-:Y:S04]  /*2c30*/  HMMA.16816.F32.BF16 R28, R196, R170.reuse, R28 ;  /* 0x000000aac41c723c */ /* 0x080fe8000004181c */
[----:B------:R-:W-:Y:S04]  /*2c40*/  FMUL.FTZ R168, R242, 1.4426950216293334961 ;  /* 0x3fb8aa3bf2a87820 */ /* 0x000fe80000410000 */
[----:B------:R-:W-:Y:S07]  /*2c50*/  HMMA.16816.F32.BF16 R32, R176, R170, R32 ;  /* 0x000000aab020723c */ /* 0x000fee0000041820 */
[----:B------:R-:W-:Y:S01]  /*2c60*/  FMUL.FTZ R171, R244, 1.4426950216293334961 ;  /* 0x3fb8aa3bf4ab7820 */ /* 0x000fe20000410000 */
[-C--:B-1----:R-:W-:Y:S05]  /*2c70*/  HMMA.16816.F32.BF16 R4, R164, R172.reuse, R4 ;  /* 0x000000aca404723c */ /* 0x082fea0000041804 */
[----:B------:R-:W-:Y:S03]  /*2c80*/  FSEL R171, R171, RZ, P2 ;  /* 0x000000ffabab7208 */ /* 0x000fe60001000000 */
[C---:B------:R-:W-:Y:S07]  /*2c90*/  HMMA.16816.F32.BF16 R8, R180.reuse, R172, R8 ;  /* 0x000000acb408723c */ /* 0x040fee0000041808 */
[----:B------:R-:W-:Y:S01]  /*2ca0*/  @!P0 IADD3 R173, R0, 0x1, RZ ;  /* 0x0000000100ad8810 */ /* 0x000fe20007ffe0ff */
[-C--:B------:R-:W-:Y:S08]  /*2cb0*/  HMMA.16816.F32.BF16 R12, R180, R174.reuse, R12 ;  /* 0x000000aeb40c723c */ /* 0x080ff0000004180c */
[C---:B------:R-:W-:Y:S08]  /*2cc0*/  HMMA.16816.F32.BF16 R16, R164.reuse, R174, R16 ;  /* 0x000000aea410723c */ /* 0x040ff00000041810 */
[-C--:B--2---:R-:W-:Y:S08]  /*2cd0*/  HMMA.16816.F32.BF16 R20, R164, R184.reuse, R20 ;  /* 0x000000b8a414723c */ /* 0x084ff00000041814 */
[C---:B------:R-:W-:Y:S07]  /*2ce0*/  HMMA.16816.F32.BF16 R24, R180.reuse, R184, R24 ;  /* 0x000000b8b418723c */ /* 0x040fee0000041818 */
[----:B------:R-:W-:Y:S01]  /*2cf0*/  IMAD.MOV.U32 R184, RZ, RZ, 0x40 ;  /* 0x00000040ffb87424 */ /* 0x000fe200078e00ff */
[-C--:B------:R-:W-:Y:S08]  /*2d00*/  HMMA.16816.F32.BF16 R28, R180, R186.reuse, R28 ;  /* 0x000000bab41c723c */ /* 0x080ff0000004181c */
[----:B------:R-:W-:Y:S01]  /*2d10*/  HMMA.16816.F32.BF16 R32, R164, R186, R32 ;  /* 0x000000baa420723c */ /* 0x000fe20000041820 */
[----:B------:R1:W2:Y:S07]  /*2d20*/  LDSM.16.M88.4 R164, [R2+0x3000] ;  /* 0x0030000002a4783b */ /* 0x0002ae0000000200 */
[-C--:B---3--:R-:W-:Y:S01]  /*2d30*/  HMMA.16816.F32.BF16 R4, R188, R192.reuse, R4 ;  /* 0x000000c0bc04723c */ /* 0x088fe20000041804 */
[----:B-1----:R-:W-:Y:S05]  /*2d40*/  IMAD.U32 R2, RZ, RZ, UR7 ;  /* 0x00000007ff027e24 */ /* 0x002fea000f8e00ff */
[----:B------:R-:W-:Y:S06]  /*2d50*/  @!P0 IADD3 R2, R2, UR39, R226 ;  /* 0x0000002702028c10 */ /* 0x000fec000fffe0e2 */
[C---:B------:R-:W-:Y:S02]  /*2d60*/  @!P0 IMNMX R172, R2.reuse, UR39, PT ;  /* 0x0000002702ac8c17 */ /* 0x040fe4000b800200 */
[----:B------:R-:W-:Y:S02]  /*2d70*/  @!P0 IADD3 R170, R2, 0x8, RZ ;  /* 0x0000000802aa8810 */ /* 0x000fe40007ffe0ff */
[-C--:B------:R-:W-:Y:S02]  /*2d80*/  @!P0 ISETP.GE.AND P3, PT, R0, R172.reuse, PT ;  /* 0x000000ac0000820c */ /* 0x080fe40003f66270 */
[----:B------:R-:W-:Y:S01]  /*2d90*/  @!P0 ISETP.GE.AND P2, PT, R173, R172, PT ;  /* 0x000000acad00820c */ /* 0x000fe20003f46270 */
[C---:B--2---:R-:W-:Y:S05]  /*2da0*/  HMMA.16816.F32.BF16 R8, R164.reuse, R192, R8 ;  /* 0x000000c0a408723c */ /* 0x044fea0000041808 */
[----:B------:R-:W-:Y:S02]  /*2db0*/  @!P0 FSEL R4, R4, -INF , !P3 ;  /* 0xff80000004048808 */ /* 0x000fe40005800000 */
[----:B------:R-:W-:Y:S01]  /*2dc0*/  @!P0 IMNMX R170, R170, UR39, PT ;  /* 0x00000027aaaa8c17 */ /* 0x000fe2000b800200 */
[-C--:B------:R-:W-:Y:S03]  /*2dd0*/  HMMA.16816.F32.BF16 R12, R164, R194.reuse, R12 ;  /* 0x000000c2a40c723c */ /* 0x080fe6000004180c */
[-C--:B------:R-:W-:Y:S01]  /*2de0*/  @!P0 ISETP.GE.AND P3, PT, R0, R170.reuse, PT ;  /* 0x000000aa0000820c */ /* 0x080fe20003f66270 */
[--C-:B------:R-:W-:Y:S01]  /*2df0*/  FFMA.FTZ R4, R4, c[0x0][0x23c], -R171.reuse ;  /* 0x00008f0004047a23 */ /* 0x100fe200000108ab */
[----:B------:R-:W-:Y:S02]  /*2e00*/  @!P0 FSEL R5, R5, -INF , !P2 ;  /* 0xff80000005058808 */ /* 0x000fe40005000000 */
[----:B------:R-:W-:Y:S01]  /*2e10*/  FSETP.NEU.FTZ.AND P2, PT, R243, -INF , PT ;  /* 0xff800000f300780b */ /* 0x000fe20003f5d000 */
[C---:B------:R-:W-:Y:S01]  /*2e20*/  HMMA.16816.F32.BF16 R16, R188.reuse, R194, R16 ;  /* 0x000000c2bc10723c */ /* 0x040fe20000041810 */
[----:B------:R1:W-:Y:S03]  /*2e30*/  MUFU.EX2 R228, R4 ;  /* 0x0000000400e47308 */ /* 0x0003e60000000800 */
[----:B------:R-:W-:Y:S01]  /*2e40*/  @!P0 IADD3 R3, R2, 0x20, RZ ;  /* 0x0000002002038810 */ /* 0x000fe20007ffe0ff */
[----:B------:R-:W-:Y:S01]  /*2e50*/  FFMA.FTZ R5, R5, c[0x0][0x23c], -R171 ;  /* 0x00008f0005057a23 */ /* 0x000fe200000108ab */
[----:B------:R-:W-:Y:S02]  /*2e60*/  FSEL R169, R169, RZ, P2 ;  /* 0x000000ffa9a97208 */ /* 0x000fe40001000000 */
[----:B------:R-:W-:Y:S03]  /*2e70*/  @!P0 ISETP.GE.AND P2, PT, R173, R170, PT ;  /* 0x000000aaad00820c */ /* 0x000fe60003f46270 */
[----:B------:R-:W-:Y:S01]  /*2e80*/  MUFU.EX2 R198, R5 ;  /* 0x0000000500c67308 */ /* 0x000fe20000000800 */
[----:B------:R-:W-:Y:S02]  /*2e90*/  @!P0 IMNMX R3, R3, UR39, PT ;  /* 0x0000002703038c17 */ /* 0x000fe4000b800200 */
[----:B------:R-:W-:Y:S02]  /*2ea0*/  @!P0 FSEL R6, R6, -INF , !P3 ;  /* 0xff80000006068808 */ /* 0x000fe40005800000 */
[----:B------:R-:W-:Y:S02]  /*2eb0*/  @!P0 FSEL R7, R7, -INF , !P2 ;  /* 0xff80000007078808 */ /* 0x000fe40005000000 */
[----:B------:R-:W-:Y:S01]  /*2ec0*/  FSETP.NEU.FTZ.AND P2, PT, R242, -INF , PT ;  /* 0xff800000f200780b */ /* 0x000fe20003f5d000 */
[--C-:B------:R-:W-:Y:S01]  /*2ed0*/  FFMA.FTZ R6, R6, c[0x0][0x23c], -R169.reuse ;  /* 0x00008f0006067a23 */ /* 0x100fe200000108a9 */
[-C--:B------:R-:W-:Y:S01]  /*2ee0*/  @!P0 ISETP.GE.AND P3, PT, R0, R3.reuse, PT ;  /* 0x000000030000820c */ /* 0x080fe20003f66270 */
[----:B------:R-:W-:Y:S01]  /*2ef0*/  FFMA.FTZ R7, R7, c[0x0][0x23c], -R169 ;  /* 0x00008f0007077a23 */ /* 0x000fe200000108a9 */
[----:B------:R-:W-:Y:S01]  /*2f00*/  FSEL R168, R168, RZ, P2 ;  /* 0x000000ffa8a87208 */ /* 0x000fe20001000000 */
[----:B------:R-:W-:Y:S01]  /*2f10*/  MUFU.EX2 R180, R6 ;  /* 0x0000000600b47308 */ /* 0x000fe20000000800 */
[----:B------:R-:W-:Y:S02]  /*2f20*/  @!P0 FSEL R8, R8, -INF , !P3 ;  /* 0xff80000008088808 */ /* 0x000fe40005800000 */
[----:B-1----:R-:W-:Y:S02]  /*2f30*/  @!P0 IADD3 R4, R2, 0x28, RZ ;  /* 0x0000002802048810 */ /* 0x002fe40007ffe0ff */
[-C--:B------:R-:W-:Y:S01]  /*2f40*/  @!P0 ISETP.GE.AND P2, PT, R173, R3.reuse, PT ;  /* 0x00000003ad00820c */ /* 0x080fe20003f46270 */
[--C-:B------:R-:W-:Y:S01]  /*2f50*/  FFMA.FTZ R2, R8, c[0x0][0x23c], -R168.reuse ;  /* 0x00008f0008027a23 */ /* 0x100fe200000108a8 */
[----:B------:R-:W-:Y:S02]  /*2f60*/  @!P0 IMNMX R8, R4, UR39, PT ;  /* 0x0000002704088c17 */ /* 0x000fe4000b800200 */
[----:B------:R-:W-:Y:S01]  /*2f70*/  @!P0 FSEL R9, R9, -INF , !P2 ;  /* 0xff80000009098808 */ /* 0x000fe20005000000 */
[----:B------:R1:W-:Y:S01]  /*2f80*/  MUFU.EX2 R238, R2 ;  /* 0x0000000200ee7308 */ /* 0x0003e20000000800 */
[----:B------:R-:W-:Y:S02]  /*2f90*/  FSETP.NEU.FTZ.AND P2, PT, R241, -INF , PT ;  /* 0xff800000f100780b */ /* 0x000fe40003f5d000 */
[-C--:B------:R-:W-:Y:S01]  /*2fa0*/  @!P0 ISETP.GE.AND P3, PT, R0, R8.reuse, PT ;  /* 0x000000080000820c */ /* 0x080fe20003f66270 */
[----:B------:R-:W-:Y:S01]  /*2fb0*/  FFMA.FTZ R9, R9, c[0x0][0x23c], -R168 ;  /* 0x00008f0009097a23 */ /* 0x000fe200000108a8 */
[----:B------:R-:W-:Y:S02]  /*2fc0*/  SEL R192, R184, 0xffffffc0, !P1 ;  /* 0xffffffc0b8c07807 */ /* 0x000fe40004800000 */
[----:B------:R-:W-:Y:S03]  /*2fd0*/  @!P0 FSEL R10, R10, -INF , !P3 ;  /* 0xff8000000a0a8808 */ /* 0x000fe60005800000 */
[----:B------:R2:W3:Y:S01]  /*2fe0*/  MUFU.EX2 R234, R7 ;  /* 0x0000000700ea7308 */ /* 0x0004e20000000800 */
[----:B------:R-:W-:Y:S09]  /*2ff0*/  IMAD.IADD R184, R192, 0x1, R203 ;  /* 0x00000001c0b87824 */ /* 0x000ff200078e02cb */
        /* <DEDUP_REMOVED lines=16> */
[-C--:B------:R-:W-:Y:S04]  /*3100*/  @!P0 ISETP.GE.AND P2, PT, R10, R3.reuse, PT ;  /* 0x000000030a00820c */ /* 0x080fe80003f46270 */
        /* <DEDUP_REMOVED lines=38> */
[----:B------:R-:W-:Y:S02]  /*3370*/  @!P0 ISETP.GE.AND P2, PT, R9, R170, PT ;  /* 0x000000aa0900820c */ /* 0x000fe40003f46270 */
        /* <DEDUP_REMOVED lines=8> */
[-C--:B------:R-:W-:Y:S02]  /*3400*/  @!P0 ISETP.GE.AND P2, PT, R9, R3.reuse, PT ;  /* 0x000000030900820c */ /* 0x080fe40003f46270 */
[----:B------:R-:W-:Y:S01]  /*3410*/  MOV R190, c[0x0][0x1c0] ;  /* 0x0000700000be7a02 */ /* 0x000fe20000000f00 */
[----:B------:R-:W-:Y:S01]  /*3420*/  FFMA.FTZ R23, R23, c[0x0][0x23c], -R169 ;  /* 0x00008f0017177a23 */ /* 0x000fe200000108a9 */
[----:B------:R-:W-:Y:S01]  /*3430*/  @!P0 FSEL R24, R24, -INF , !P2 ;  /* 0xff80000018188808 */ /* 0x000fe20005000000 */
[----:B------:R-:W2:Y:S01]  /*3440*/  MUFU.EX2 R226, R19 ;  /* 0x0000001300e27308 */ /* 0x000ea20000000800 */
[-C--:B------:R-:W-:Y:S01]  /*3450*/  @!P0 ISETP.GE.AND P2, PT, R10, R3.reuse, PT ;  /* 0x000000030a00820c */ /* 0x080fe20003f46270 */
[----:B------:R-:W-:Y:S02]  /*3460*/  IMAD R190, R190, c[0x0][0x22c], RZ ;  /* 0x00008b00bebe7a24 */ /* 0x000fe400078e02ff */
[--C-:B------:R-:W-:Y:S01]  /*3470*/  FFMA.FTZ R24, R24, c[0x0][0x23c], -R168.reuse ;  /* 0x00008f0018187a23 */ /* 0x100fe200000108a8 */
[----:B------:R-:W-:Y:S01]  /*3480*/  @!P0 FSEL R25, R25, -INF , !P2 ;  /* 0xff80000019198808 */ /* 0x000fe20005000000 */
[----:B------:R-:W-:Y:S01]  /*3490*/  IMAD.U32 R190, R190, -0x40, RZ ;  /* 0xffffffc0bebe7824 */ /* 0x000fe200078e00ff */
[-C--:B------:R-:W-:Y:S03]  /*34a0*/  @!P0 ISETP.GE.AND P2, PT, R9, R8.reuse, PT ;  /* 0x000000080900820c */ /* 0x080fe60003f46270 */
[----:B------:R-:W-:Y:S01]  /*34b0*/  MUFU.EX2 R194, R20 ;  /* 0x0000001400c27308 */ /* 0x000fe20000000800 */
[----:B------:R-:W-:Y:S01]  /*34c0*/  @!P0 FSEL R26, R26, -INF , !P2 ;  /* 0xff8000001a1a8808 */ /* 0x000fe20005000000 */
[----:B------:R-:W-:Y:S01]  /*34d0*/  FFMA.FTZ R25, R25, c[0x0][0x23c], -R168 ;  /* 0x00008f0019197a23 */ /* 0x000fe200000108a8 */
[-C--:B------:R-:W-:Y:S03]  /*34e0*/  @!P0 ISETP.GE.AND P2, PT, R10, R8.reuse, PT ;  /* 0x000000080a00820c */ /* 0x080fe60003f46270 */
[--C-:B------:R-:W-:Y:S01]  /*34f0*/  FFMA.FTZ R26, R26, c[0x0][0x23c], -R2.reuse ;  /* 0x00008f001a1a7a23 */ /* 0x100fe20000010802 */
[----:B------:R-:W-:Y:S02]  /*3500*/  @!P0 FSEL R27, R27, -INF , !P2 ;  /* 0xff8000001b1b8808 */ /* 0x000fe40005000000 */
[----:B------:R-:W-:Y:S01]  /*3510*/  @!P0 ISETP.GE.AND P2, PT, R4, R3, PT ;  /* 0x000000030400820c */ /* 0x000fe20003f46270 */
        /* <DEDUP_REMOVED lines=31> */
[----:B------:R-:W-:Y:S02]  /*3710*/  FFMA.FTZ R169, R35, c[0x0][0x23c], -R169 ;  /* 0x00008f0023a97a23 */ /* 0x000fe400000108a9 */
        /* <DEDUP_REMOVED lines=34> */
[----:B------:R2:W-:Y:S01]  /*3940*/  STS [R221+0x21000], R2 ;  /* 0x02100002dd007388 */ /* 0x0005e20000000800 */
[----:B----4-:R-:W-:Y:S05]  /*3950*/  F2FP.BF16.PACK_AB R0, R186, R189 ;  /* 0x000000bdba00723e */ /* 0x010fea00000010ff */
[----:B------:R3:W-:Y:S01]  /*3960*/  STS [R221+0x21400], R0 ;  /* 0x02140000dd007388 */ /* 0x0007e20000000800 */
[----:B-1----:R-:W-:Y:S03]  /*3970*/  IMAD.IADD R3, R192, 0x1, R204 ;  /* 0x00000001c0037824 */ /* 0x002fe600078e02cc */
[----:B------:R-:W-:Y:S08]  /*3980*/  LDSM.16.M88.4 R32, [R203+0x8000] ;  /* 0x00800000cb20783b */ /* 0x000ff00000000200 */
[----:B------:R-:W1:Y:S08]  /*3990*/  LDSM.16.M88.4 R16, [R206+0x14000] ;  /* 0x01400000ce10783b */ /* 0x000e700000000200 */
[----:B------:R-:W4:Y:S08]  /*39a0*/  LDSM.16.M88.4 R28, [R203+0x9000] ;  /* 0x00900000cb1c783b */ /* 0x000f300000000200 */
[----:B------:R-:W4:Y:S08]  /*39b0*/  LDSM.16.M88.4 R164, [R206+0x14800] ;  /* 0x01480000cea4783b */ /* 0x000f300000000200 */
[----:B--2---:R-:W2:Y:S04]  /*39c0*/  LDL R2, [R1+0x8] ;  /* 0x0000080001027983 */ /* 0x004ea80000100800 */
[----:B------:R-:W-:Y:S08]  /*39d0*/  LDSM.16.M88.4 R168, [R204+0x8000] ;  /* 0x00800000cca8783b */ /* 0x000ff00000000200 */
[----:B---3--:R-:W3:Y:S01]  /*39e0*/  LDL R0, [R1+0x4] ;  /* 0x0000040001007983 */ /* 0x008ee20000100800 */
[-C--:B-1----:R-:W-:Y:S03]  /*39f0*/  HMMA.16816.F32.BF16 R4, R32, R16.reuse, RZ ;  /* 0x000000102004723c */ /* 0x082fe600000418ff */
[----:B------:R-:W1:Y:S05]  /*3a00*/  LDSM.16.M88.4 R172, [R207+0x14000] ;  /* 0x01400000cfac783b */ /* 0x000e6a0000000200 */
[C---:B----4-:R-:W-:Y:S03]  /*3a10*/  HMMA.16816.F32.BF16 R8, R28.reuse, R16, RZ ;  /* 0x000000101c08723c */ /* 0x050fe600000418ff */
[----:B------:R-:W4:Y:S05]  /*3a20*/  LDSM.16.M88.4 R176, [R204+0x9000] ;  /* 0x00900000ccb0783b */ /* 0x000f2a0000000200 */
[-C--:B------:R-:W-:Y:S08]  /*3a30*/  HMMA.16816.F32.BF16 R12, R28, R18.reuse, RZ ;  /* 0x000000121c0c723c */ /* 0x080ff000000418ff */
[C---:B------:R-:W-:Y:S08]  /*3a40*/  HMMA.16816.F32.BF16 R16, R32.reuse, R18, RZ ;  /* 0x000000122010723c */ /* 0x040ff000000418ff */
[-C--:B------:R-:W-:Y:S08]  /*3a50*/  HMMA.16816.F32.BF16 R20, R32, R164.reuse, RZ ;  /* 0x000000a42014723c */ /* 0x080ff000000418ff */
[C---:B------:R-:W-:Y:S08]  /*3a60*/  HMMA.16816.F32.BF16 R24, R28.reuse, R164, RZ ;  /* 0x000000a41c18723c */ /* 0x040ff000000418ff */
[-C--:B------:R-:W-:Y:S08]  /*3a70*/  HMMA.16816.F32.BF16 R28, R28, R166.reuse, RZ ;  /* 0x000000a61c1c723c */ /* 0x080ff000000418ff */
[----:B------:R-:W-:Y:S01]  /*3a80*/  HMMA.16816.F32.BF16 R32, R32, R166, RZ ;  /* 0x000000a62020723c */ /* 0x000fe200000418ff */
[----:B------:R-:W4:Y:S07]  /*3a90*/  LDSM.16.M88.4 R164, [R207+0x14800] ;  /* 0x01480000cfa4783b */ /* 0x000f2e0000000200 */
[-C--:B-1----:R-:W-:Y:S08]  /*3aa0*/  HMMA.16816.F32.BF16 R4, R168, R172.reuse, R4 ;  /* 0x000000aca804723c */ /* 0x082ff00000041804 */
[C---:B----4-:R-:W-:Y:S08]  /*3ab0*/  HMMA.16816.F32.BF16 R8, R176.reuse, R172, R8 ;  /* 0x000000acb008723c */ /* 0x050ff00000041808 */
[-C--:B------:R-:W-:Y:S08]  /*3ac0*/  HMMA.16816.F32.BF16 R12, R176, R174.reuse, R12 ;  /* 0x000000aeb00c723c */ /* 0x080ff0000004180c */
[C---:B------:R-:W-:Y:S01]  /*3ad0*/  HMMA.16816.F32.BF16 R16, R168.reuse, R174, R16 ;  /* 0x000000aea810723c */ /* 0x040fe20000041810 */
[----:B------:R-:W-:Y:S07]  /*3ae0*/  LDSM.16.M88.4 R172, [R184+0x8000] ;  /* 0x00800000b8ac783b */ /* 0x000fee0000000200 */
[-C--:B------:R-:W-:Y:S08]  /*3af0*/  HMMA.16816.F32.BF16 R20, R168, R164.reuse, R20 ;  /* 0x000000a4a814723c */ /* 0x080ff00000041814 */
[C---:B------:R-:W-:Y:S08]  /*3b00*/  HMMA.16816.F32.BF16 R24, R176.reuse, R164, R24 ;  /* 0x000000a4b018723c */ /* 0x040ff00000041818 */
[-C--:B------:R-:W-:Y:S01]  /*3b10*/  HMMA.16816.F32.BF16 R28, R176, R166.reuse, R28 ;  /* 0x000000a6b01c723c */ /* 0x080fe2000004181c */
[----:B------:R-:W1:Y:S07]  /*3b20*/  LDSM.16.M88.4 R176, [R209+0x14000] ;  /* 0x01400000d1b0783b */ /* 0x000e6e0000000200 */
[----:B------:R-:W-:Y:S01]  /*3b30*/  HMMA.16816.F32.BF16 R32, R168, R166, R32 ;  /* 0x000000a6a820723c */ /* 0x000fe20000041820 */
[----:B------:R-:W4:Y:S08]  /*3b40*/  LDSM.16.M88.4 R164, [R184+0x9000] ;  /* 0x00900000b8a4783b */ /* 0x000f300000000200 */
[----:B------:R-:W4:Y:S01]  /*3b50*/  LDSM.16.M88.4 R168, [R209+0x14800] ;  /* 0x01480000d1a8783b */ /* 0x000f220000000200 */
[-C--:B-1----:R-:W-:Y:S08]  /*3b60*/  HMMA.16816.F32.BF16 R4, R172, R176.reuse, R4 ;  /* 0x000000b0ac04723c */ /* 0x082ff00000041804 */
[C---:B----4-:R-:W-:Y:S08]  /*3b70*/  HMMA.16816.F32.BF16 R8, R164.reuse, R176, R8 ;  /* 0x000000b0a408723c */ /* 0x050ff00000041808 */
[-C--:B------:R-:W-:Y:S08]  /*3b80*/  HMMA.16816.F32.BF16 R12, R164, R178.reuse, R12 ;  /* 0x000000b2a40c723c */ /* 0x080ff0000004180c */
[C---:B------:R-:W-:Y:S08]  /*3b90*/  HMMA.16816.F32.BF16 R16, R172.reuse, R178, R16 ;  /* 0x000000b2ac10723c */ /* 0x040ff00000041810 */
[-C--:B------:R-:W-:Y:S08]  /*3ba0*/  HMMA.16816.F32.BF16 R20, R172, R168.reuse, R20 ;  /* 0x000000a8ac14723c */ /* 0x080ff00000041814 */
        /* <DEDUP_REMOVED lines=10> */
[----:B------:R-:W1:Y:S03]  /*3c50*/  LDSM.16.M88.4 R168, [R208+0x14800] ;  /* 0x01480000d0a8783b */ /* 0x000e660000000200 */
[----:B--2---:R-:W-:Y:S04]  /*3c60*/  IADD3 R178, P0, R2, UR10, RZ ;  /* 0x0000000a02b27c10 */ /* 0x004fe8000ff1e0ff */
[----:B---3--:R-:W-:Y:S04]  /*3c70*/  IADD3.X R179, R0, UR11, RZ, P0, !PT ;  /* 0x0000000b00b37c10 */ /* 0x008fe800087fe4ff */
[C---:B------:R-:W-:Y:S01]  /*3c80*/  LEA R214, P0, R190.reuse, R214, 0x2 ;  /* 0x000000d6bed67211 */ /* 0x040fe200078010ff */
[----:B------:R-:W2:Y:S03]  /*3c90*/  LDG.E R177, [R178.64] ;  /* 0x00000024b2b17981 */ /* 0x000ea6000c1e1900 */
[----:B------:R-:W-:Y:S02]  /*3ca0*/  LEA.HI.X.SX32 R215, R190, R215, 0x2, P0 ;  /* 0x000000d7bed77211 */ /* 0x000fe400000f16ff */
[----:B------:R-:W-:Y:S01]  /*3cb0*/  PLOP3.LUT P0, PT, PT, PT, UP3, 0x80, 0x0 ;  /* 0x000000000000781c */ /* 0x000fe20003f0f038 */
[----:B------:R-:W3:Y:S04]  /*3cc0*/  LDG.E R176, [R178.64+0x20] ;  /* 0x00002024b2b07981 */ /* 0x000ee8000c1e1900 */
[----:B------:R-:W4:Y:S04]  /*3cd0*/  LDG.E R2, [R178.64+0x80] ;  /* 0x00008024b2027981 */ /* 0x000f28000c1e1900 */
[----:B------:R2:W2:Y:S01]  /*3ce0*/  LDG.E R0, [R178.64+0xa0] ;  /* 0x0000a024b2007981 */ /* 0x0004a2000c1e1900 */
[-C--:B-1----:R-:W-:Y:S08]  /*3cf0*/  HMMA.16816.F32.BF16 R20, R164, R168.reuse, R20 ;  /* 0x000000a8a414723c */ /* 0x082ff00000041814 */
[C---:B------:R-:W-:Y:S08]  /*3d00*/  HMMA.16816.F32.BF16 R24, R172.reuse, R168, R24 ;  /* 0x000000a8ac18723c */ /* 0x040ff00000041818 */
[-C--:B------:R-:W-:Y:S01]  /*3d10*/  HMMA.16816.F32.BF16 R28, R172, R170.reuse, R28 ;  /* 0x000000aaac1c723c */ /* 0x080fe2000004181c */
[----:B------:R-:W-:Y:S07]  /*3d20*/  LDSM.16.M88.4 R172, [R203+0xa000] ;  /* 0x00a00000cbac783b */ /* 0x000fee0000000200 */
[----:B------:R-:W-:Y:S01]  /*3d30*/  HMMA.16816.F32.BF16 R32, R164, R170, R32 ;  /* 0x000000aaa420723c */ /* 0x000fe20000041820 */
[----:B------:R-:W1:Y:S08]  /*3d40*/  LDSM.16.M88.4 R164, [R206+0x18000] ;  /* 0x01800000cea4783b */ /* 0x000e700000000200 */
[----:B------:R-:W1:Y:S02]  /*3d50*/  LDSM.16.M88.4 R168, [R203+0xb000] ;  /* 0x00b00000cba8783b */ /* 0x000e640000000200 */
[-C--:B-1----:R-:W-:Y:S08]  /*3d60*/  HMMA.16816.F32.BF16 R4, R172, R164.reuse, R4 ;  /* 0x000000a4ac04723c */ /* 0x082ff00000041804 */
[C---:B------:R-:W-:Y:S08]  /*3d70*/  HMMA.16816.F32.BF16 R8, R168.reuse, R164, R8 ;  /* 0x000000a4a808723c */ /* 0x040ff00000041808 */
        /* <DEDUP_REMOVED lines=21> */
[----:B------:R-:W2:Y:S01]  /*3ed0*/  LDSM.16.M88.4 R168, [R184+0xb000] ;  /* 0x00b00000b8a8783b */ /* 0x000ea20000000200 */
[-C--:B-1----:R-:W-:Y:S08]  /*3ee0*/  HMMA.16816.F32.BF16 R4, R172, R164.reuse, R4 ;  /* 0x000000a4ac04723c */ /* 0x082ff00000041804 */
[C---:B--2---:R-:W-:Y:S08]  /*3ef0*/  HMMA.16816.F32.BF16 R8, R168.reuse, R164, R8 ;  /* 0x000000a4a808723c */ /* 0x044ff00000041808 */
        /* <DEDUP_REMOVED lines=13> */
[C---:B------:R-:W-:Y:S01]  /*3fd0*/  FADD.FTZ R4, -R177.reuse, R4 ;  /* 0x00000004b1047221 */ /* 0x040fe20000010100 */
[C---:B------:R-:W-:Y:S01]  /*3fe0*/  HMMA.16816.F32.BF16 R16, R164.reuse, R170, R16 ;  /* 0x000000aaa410723c */ /* 0x040fe20000041810 */
[----:B------:R-:W1:Y:S03]  /*3ff0*/  LDSM.16.M88.4 R168, [R208+0x18800] ;  /* 0x01880000d0a8783b */ /* 0x000e660000000200 */
[C---:B------:R-:W-:Y:S02]  /*4000*/  FADD.FTZ R5, -R177.reuse, R5 ;  /* 0x00000005b1057221 */ /* 0x040fe40000010100 */
[----:B---3--:R-:W-:Y:S02]  /*4010*/  FADD.FTZ R6, -R176, R6 ;  /* 0x00000006b0067221 */ /* 0x008fe40000010100 */
[----:B----4-:R-:W-:Y:S04]  /*4020*/  FADD.FTZ R9, -R2, R9 ;  /* 0x0000000902097221 */ /* 0x010fe80000010100 */
[----:B------:R-:W-:Y:S02]  /*4030*/  FMUL.FTZ R179, R228, R4 ;  /* 0x00000004e4b37220 */ /* 0x000fe40000410000 */
[----:B------:R-:W-:Y:S02]  /*4040*/  FMUL.FTZ R178, R198, R5 ;  /* 0x00000005c6b27220 */ /* 0x000fe40000410000 */
[----:B------:R-:W-:Y:S02]  /*4050*/  FADD.FTZ R13, -R2, R13 ;  /* 0x0000000d020d7221 */ /* 0x000fe40000010100 */
[----:B------:R-:W-:Y:S02]  /*4060*/  FMUL.FTZ R180, R180, R6 ;  /* 0x00000006b4b47220 */ /* 0x000fe40000410000 */
[----:B------:R-:W-:Y:S02]  /*4070*/  FADD.FTZ R7, -R176, R7 ;  /* 0x00000007b0077221 */ /* 0x000fe40000010100 */
[----:B------:R-:W-:Y:S02]  /*4080*/  FADD.FTZ R8, -R2, R8 ;  /* 0x0000000802087221 */ /* 0x000fe40000010100 */
[C---:B------:R-:W-:Y:S02]  /*4090*/  FADD.FTZ R16, -R177.reuse, R16 ;  /* 0x00000010b1107221 */ /* 0x040fe40000010100 */
[----:B------:R-:W-:Y:S02]  /*40a0*/  FADD.FTZ R17, -R177, R17 ;  /* 0x00000011b1117221 */ /* 0x000fe40000010100 */
[C---:B------:R-:W-:Y:S02]  /*40b0*/  FADD.FTZ R18, -R176.reuse, R18 ;  /* 0x00000012b0127221 */ /* 0x040fe40000010100 */
[----:B------:R-:W-:Y:S02]  /*40c0*/  FADD.FTZ R19, -R176, R19 ;  /* 0x00000013b0137221 */ /* 0x000fe40000010100 */
[----:B------:R-:W-:Y:S02]  /*40d0*/  FADD.FTZ R12, -R2, R12 ;  /* 0x0000000c020c7221 */ /* 0x000fe40000010100 */
[C---:B------:R-:W-:Y:S02]  /*40e0*/  FADD.FTZ R6, -R0.reuse, R10 ;  /* 0x0000000a00067221 */ /* 0x040fe40000010100 */
[----:B------:R-:W-:Y:S02]  /*40f0*/  FADD.FTZ R14, -R0, R14 ;  /* 0x0000000e000e7221 */ /* 0x000fe40000010100 */
[----:B------:R-:W-:Y:S02]  /*4100*/  FMUL.FTZ R7, R234, R7 ;  /* 0x00000007ea077220 */ /* 0x000fe40000410000 */
[----:B------:R-:W-:Y:S01]  /*4110*/  FMUL.FTZ R6, R239, R6 ;  /* 0x00000006ef067220 */ /* 0x000fe20000410000 */
[-C--:B-1----:R-:W-:Y:S03]  /*4120*/  HMMA.16816.F32.BF16 R20, R164, R168.reuse, R20 ;  /* 0x000000a8a414723c */ /* 0x082fe60000041814 */
[----:B------:R-:W-:Y:S05]  /*4130*/  FMUL.FTZ R14, R236, R14 ;  /* 0x0000000eec0e7220 */ /* 0x000fea0000410000 */
[C---:B------:R-:W-:Y:S07]  /*4140*/  HMMA.16816.F32.BF16 R24, R172.reuse, R168, R24 ;  /* 0x000000a8ac18723c */ /* 0x040fee0000041818 */
[----:B------:R-:W-:Y:S01]  /*4150*/  FMUL.FTZ R168, R225, R16 ;  /* 0x00000010e1a87220 */ /* 0x000fe20000410000 */
[-C--:B------:R-:W-:Y:S08]  /*4160*/  HMMA.16816.F32.BF16 R28, R172, R170.reuse, R28 ;  /* 0x000000aaac1c723c */ /* 0x080ff0000004181c */
[C---:B------:R-:W-:Y:S01]  /*4170*/  FADD.FTZ R20, -R177.reuse, R20 ;  /* 0x00000014b1147221 */ /* 0x040fe20000010100 */
[----:B------:R-:W-:Y:S04]  /*4180*/  HMMA.16816.F32.BF16 R32, R164, R170, R32 ;  /* 0x000000aaa420723c */ /* 0x000fe80000041820 */
[----:B------:R-:W-:Y:S02]  /*4190*/  FADD.FTZ R22, -R176, R22 ;  /* 0x00000016b0167221 */ /* 0x000fe40000010100 */
[----:B------:R-:W-:Y:S02]  /*41a0*/  FADD.FTZ R21, -R177, R21 ;  /* 0x00000015b1157221 */ /* 0x000fe40000010100 */
[----:B------:R-:W-:Y:S04]  /*41b0*/  FMUL.FTZ R166, R197, R17 ;  /* 0x00000011c5a67220 */ /* 0x000fe80000410000 */
[----:B------:R-:W-:Y:S02]  /*41c0*/  FMUL.FTZ R171, R194, R20 ;  /* 0x00000014c2ab7220 */ /* 0x000fe40000410000 */
[----:B------:R-:W-:Y:S02]  /*41d0*/  FADD.FTZ R23, -R176, R23 ;  /* 0x00000017b0177221 */ /* 0x000fe40000010100 */
[----:B------:R-:W-:Y:S02]  /*41e0*/  FMUL.FTZ R17, R237, R9 ;  /* 0x00000009ed117220 */ /* 0x000fe40000410000 */
[C---:B------:R-:W-:Y:S02]  /*41f0*/  FADD.FTZ R4, -R2.reuse, R24 ;  /* 0x0000001802047221 */ /* 0x040fe40000010100 */
[C---:B------:R-:W-:Y:S02]  /*4200*/  FADD.FTZ R24, -R2.reuse, R25 ;  /* 0x0000001902187221 */ /* 0x040fe40000010100 */
[----:B------:R-:W-:Y:S02]  /*4210*/  FADD.FTZ R5, -R2, R28 ;  /* 0x0000001c02057221 */ /* 0x000fe40000010100 */
[C---:B------:R-:W-:Y:S02]  /*4220*/  FADD.FTZ R32, -R177.reuse, R32 ;  /* 0x00000020b1207221 */ /* 0x040fe40000010100 */
[----:B------:R-:W-:Y:S02]  /*4230*/  FADD.FTZ R33, -R177, R33 ;  /* 0x00000021b1217221 */ /* 0x000fe40000010100 */
[----:B------:R-:W-:Y:S02]  /*4240*/  FMUL.FTZ R169, R182, R32 ;  /* 0x00000020b6a97220 */ /* 0x000fe40000410000 */
[----:B------:R-:W-:Y:S02]  /*4250*/  FMUL.FTZ R167, R181, R33 ;  /* 0x00000021b5a77220 */ /* 0x000fe40000410000 */
[----:B------:R-:W-:Y:S02]  /*4260*/  FMUL.FTZ R33, R227, R18 ;  /* 0x00000012e3217220 */ /* 0x000fe40000410000 */
[----:B------:R-:W-:Y:S02]  /*4270*/  FMUL.FTZ R32, R226, R19 ;  /* 0x00000013e2207220 */ /* 0x000fe40000410000 */
[C---:B------:R-:W-:Y:S02]  /*4280*/  FADD.FTZ R165, -R176.reuse, R34 ;  /* 0x00000022b0a57221 */ /* 0x040fe40000010100 */
[----:B------:R-:W-:Y:S02]  /*4290*/  FADD.FTZ R164, -R176, R35 ;  /* 0x00000023b0a47221 */ /* 0x000fe40000010100 */
[----:B------:R-:W-:Y:S02]  /*42a0*/  FMUL.FTZ R35, R196, R22 ;  /* 0x00000016c4237220 */ /* 0x000fe40000410000 */
[----:B------:R-:W-:Y:S02]  /*42b0*/  FMUL.FTZ R22, R232, R13 ;  /* 0x0000000de8167220 */ /* 0x000fe40000410000 */
[----:B------:R-:W-:Y:S02]  /*42c0*/  FADD.FTZ R28, -R2, R29 ;  /* 0x0000001d021c7221 */ /* 0x000fe40000010100 */
        /* <DEDUP_REMOVED lines=24> */
[----:B------:R-:W-:Y:S01]  /*4450*/  ULOP3.LUT UR7, UR8, 0x1, URZ, 0xc0, !UPT ;  /* 0x0000000108077892 */ /* 0x000fe2000f8ec03f */
[----:B------:R-:W-:Y:S02]  /*4460*/  IMAD.MOV.U32 R8, RZ, RZ, c[0x0][0x194] ;  /* 0x00006500ff087624 */ /* 0x000fe400078e00ff */
[----:B------:R-:W-:Y:S01]  /*4470*/  IMAD.U32 R0, R5, -0x40, RZ ;  /* 0xffffffc005007824 */ /* 0x000fe200078e00ff */
[----:B------:R-:W-:Y:S04]  /*4480*/  UISETP.NE.U32.AND UP0, UPT, UR7, 0x1, UPT ;  /* 0x000000010700788c */ /* 0x000fe8000bf05070 */
[C---:B------:R-:W-:Y:S01]  /*4490*/  LEA R2, P2, R0.reuse, R216, 0x1 ;  /* 0x000000d800027211 */ /* 0x040fe200078408ff */
[----:B------:R-:W-:Y:S03]  /*44a0*/  USEL UR7, UR21, 0x4000, !UP0 ;  /* 0x0000400015077887 */ /* 0x000fe6000c000000 */
[----:B------:R-:W-:Y:S01]  /*44b0*/  LEA.HI.X.SX32 R0, R0, R217, 0x1, P2 ;  /* 0x000000d900007211 */ /* 0x000fe200010f0eff */
[----:B------:R-:W-:Y:S02]  /*44c0*/  IMAD.MOV.U32 R216, RZ, RZ, R2 ;  /* 0x000000ffffd87224 */ /* 0x000fe400078e0002 */
[----:B------:R-:W-:Y:S02]  /*44d0*/  IADD3 R223, R223, UR7, RZ ;  /* 0x00000007dfdf7c10 */ /* 0x000fe4000fffe0ff */
[----:B------:R-:W-:Y:S01]  /*44e0*/  IMAD.MOV.U32 R217, RZ, RZ, R0 ;  /* 0x000000ffffd97224 */ /* 0x000fe200078e0000 */
[----:B------:R-:W-:Y:S02]  /*44f0*/  LEA R4, P2, R5, R216, 0x6 ;  /* 0x000000d805047211 */ /* 0x000fe400078430ff */
[----:B------:R-:W-:Y:S02]  /*4500*/  IADD3 R205, R205, UR7, RZ ;  /* 0x00000007cdcd7c10 */ /* 0x000fe4000fffe0ff */
        /* <DEDUP_REMOVED lines=9> */
.L_x_212:
        /* <DEDUP_REMOVED lines=8> */
[----:B------:R-:W-:Y:S02]  /*4620*/  F2FP.BF16.PACK_AB R6, R22, R23 ;  /* 0x000000171606723e */ /* 0x000fe400000010ff */
[----:B------:R-:W-:Y:S01]  /*4630*/  STS [R222+0x1c000], R8 ;  /* 0x01c00008de007388 */ /* 0x000fe20000000800 */
[----:B-1----:R-:W-:Y:S02]  /*4640*/  F2FP.BF16.PACK_AB R5, R13, R14 ;  /* 0x0000000e0d05723e */ /* 0x002fe400000010ff */
        /* <DEDUP_REMOVED lines=15> */
[----:B------:R1:W-:Y:S05]  /*4740*/  STS [R221+0x1c000], R0 ;  /* 0x01c00000dd007388 */ /* 0x0003ea0000000800 */
[----:B------:R-:W-:Y:S05]  /*4750*/  STS [R221+0x1c400], R15 ;  /* 0x01c4000fdd007388 */ /* 0x000fea0000000800 */
[----:B------:R-:W-:Y:S05]  /*4760*/  STS [R220+0x1d000], R17 ;  /* 0x01d00011dc007388 */ /* 0x000fea0000000800 */
[----:B------:R2:W-:Y:S05]  /*4770*/  STS [R220+0x1d400], R16 ;  /* 0x01d40010dc007388 */ /* 0x0005ea0000000800 */
[----:B------:R-:W-:Y:S05]  /*4780*/  STS [R221+0x1d000], R14 ;  /* 0x01d0000edd007388 */ /* 0x000fea0000000800 */
[----:B------:R-:W-:Y:S01]  /*4790*/  STS [R221+0x1d400], R13 ;  /* 0x01d4000ddd007388 */ /* 0x000fe20000000800 */
[----:B-1----:R-:W-:Y:S04]  /*47a0*/  IMAD.SHL.U32 R0, R210, 0x2, RZ ;  /* 0x00000002d2007824 */ /* 0x002fe800078e00ff */
[----:B------:R-:W-:Y:S01]  /*47b0*/  BAR.SYNC.DEFER_BLOCKING 0x0 ;  /* 0x0000000000007b1d */ /* 0x000fe20000010000 */
[C---:B------:R-:W-:Y:S02]  /*47c0*/  IADD3 R2, R0.reuse, 0x8040, RZ ;  /* 0x0000804000027810 */ /* 0x040fe40007ffe0ff */
[----:B--2---:R-:W-:Y:S04]  /*47d0*/  IADD3 R16, R0, 0x8000, RZ ;  /* 0x0000800000107810 */ /* 0x004fe80007ffe0ff */
[----:B------:R-:W-:Y:S01]  /*47e0*/  @P1 IADD3 R2, R16, -0x40, RZ ;  /* 0xffffffc010021810 */ /* 0x000fe20007ffe0ff */
[----:B------:R-:W-:Y:S05]  /*47f0*/  LDSM.16.MT88.4 R4, [R201+0x20000] ;  /* 0x02000000c904783b */ /* 0x000fea0000004200 */
[----:B------:R-:W1:Y:S05]  /*4800*/  LDSM.16.MT88.4 R8, [R0+0x8000] ;  /* 0x008000000008783b */ /* 0x000e6a0000004200 */
[----:B------:R-:W2:Y:S05]  /*4810*/  LDSM.16.MT88.4 R12, [R201+0x22000] ;  /* 0x02200000c90c783b */ /* 0x000eaa0000004200 */
[----:B------:R-:W3:Y:S05]  /*4820*/  LDSM.16.MT88.4 R16, [R2] ;  /* 0x000000000210783b */ /* 0x000eea0000004200 */
        /* <DEDUP_REMOVED lines=86> */
[----:B------:R-:W2:Y:S01]  /*4d90*/  LDL R176, [R1] ;  /* 0x0000000001b07983 */ /* 0x000ea20000100800 */
[----:B------:R-:W-:Y:S02]  /*4da0*/  IMAD.MOV.U32 R5, RZ, RZ, c[0x0][0x370] ;  /* 0x0000dc00ff057624 */ /* 0x000fe400078e00ff */
[----:B------:R-:W-:Y:S02]  /*4db0*/  IMAD.MOV.U32 R6, RZ, RZ, c[0x0][0x374] ;  /* 0x0000dd00ff067624 */ /* 0x000fe400078e00ff */
[C---:B------:R-:W-:Y:S05]  /*4dc0*/  IMAD.U32 R0, R5.reuse, -0x40, RZ ;  /* 0xffffffc005007824 */ /* 0x040fea00078e00ff */
[C---:B------:R-:W-:Y:S04]  /*4dd0*/  LEA R2, P2, R0.reuse, R218, 0x1 ;  /* 0x000000da00027211 */ /* 0x040fe800078408ff */
[----:B------:R-:W-:Y:S02]  /*4de0*/  LEA.HI.X.SX32 R0, R0, R219, 0x1, P2 ;  /* 0x000000db00007211 */ /* 0x000fe400010f0eff */
[----:B------:R-:W-:Y:S03]  /*4df0*/  MOV R218, R2 ;  /* 0x0000000200da7202 */ /* 0x000fe60000000f00 */
[----:B------:R-:W-:Y:S01]  /*4e00*/  IMAD.MOV.U32 R219, RZ, RZ, R0 ;  /* 0x000000ffffdb7224 */ /* 0x000fe200078e0000 */
[C---:B------:R-:W-:Y:S04]  /*4e10*/  LEA R4, P2, R5.reuse, R218, 0x6 ;  /* 0x000000da05047211 */ /* 0x040fe800078430ff */
[----:B------:R-:W-:Y:S02]  /*4e20*/  LEA.HI.X R5, R5, R219, R6, 0x6, P2 ;  /* 0x000000db05057211 */ /* 0x000fe400010f3406 */
[----:B--2---:R-:W-:Y:S05]  /*4e30*/  SHF.L.U32 R0, R176, 0x1, RZ ;  /* 0x00000001b0007819 */ /* 0x004fea00000006ff */
[----:B------:R-:W-:Y:S01]  /*4e40*/  @!PT LDS RZ, [RZ] ;  /* 0x00000000fffff984 */ /* 0x000fe20000000800 */
[----:B------:R-:W-:Y:S01]  /*4e50*/  @!PT LDS RZ, [RZ] ;  /* 0x00000000fffff984 */ /* 0x000fe20000000800 */
[----:B------:R-:W-:Y:S01]  /*4e60*/  @!PT LDS RZ, [RZ] ;  /* 0x00000000fffff984 */ /* 0x000fe20000000800 */
[----:B------:R1:W-:Y:S04]  /*4e70*/  LDGSTS.E.BYPASS.LTC128B.128 [R0+0x8000], [R218.64] ;  /* 0x08000000da007fae */ /* 0x0003e8000b901d64 */
[----:B------:R1:W-:Y:S04]  /*4e80*/  LDGSTS.E.BYPASS.LTC128B.128 [R0+0xa000], [R218.64+0x80] ;  /* 0x0a000080da007fae */ /* 0x0003e8000b901d64 */
[----:B------:R1:W-:Y:S04]  /*4e90*/  LDGSTS.E.BYPASS.LTC128B.128 [R0+0x9000], [R4.64] ;  /* 0x0900000004007fae */ /* 0x0003e8000b901d64 */
[----:B------:R1:W-:Y:S04]  /*4ea0*/  LDGSTS.E.BYPASS.LTC128B.128 [R0+0xb000], [R4.64+0x80] ;  /* 0x0b00008004007fae */ /* 0x0003e8000b901d64 */
[----:B------:R-:W0:Y:S02]  /*4eb0*/  LDGDEPBAR ;  /* 0x00000000000079af */ /* 0x000e240000000000 */
.L_x_213:
[----:B------:R-:W-:Y:S01]  /*4ec0*/  LDSM.16.M88.4 R32, [R203+0x1c000] ;  /* 0x01c00000cb20783b */ /* 0x000fe20000000200 */
[----:B------:R-:W-:Y:S01]  /*4ed0*/  IMAD.MOV.U32 R185, RZ, RZ, c[0x0][0x22c] ;  /* 0x00008b00ffb97624 */ /* 0x000fe200078e00ff */
[----:B------:R-:W-:Y:S01]  /*4ee0*/  ULOP3.LUT UR7, UR8, 0x1, URZ, 0xc0, !UPT ;  /* 0x0000000108077892 */ /* 0x000fe2000f8ec03f */
[----:B------:R-:W-:Y:S01]  /*4ef0*/  IMAD.MOV.U32 R188, RZ, RZ, c[0x0][0x22c] ;  /* 0x00008b00ffbc7624 */ /* 0x000fe200078e00ff */
[----:B------:R-:W-:Y:S01]  /*4f00*/  UISETP.GT.AND UP2, UPT, UR8, UR4, UPT ;  /* 0x000000040800728c */ /* 0x000fe2000bf44270 */
[----:B------:R-:W2:Y:S01]  /*4f10*/  LDSM.16.MT88.4 R16, [R200] ;  /* 0x00000000c810783b */ /* 0x000ea20000004200 */
[----:B------:R-:W-:Y:S01]  /*4f20*/  IMAD R185, R185, c[0x0][0x1c0], RZ ;  /* 0x00007000b9b97a24 */ /* 0x000fe200078e02ff */
[----:B------:R-:W-:Y:S01]  /*4f30*/  UISETP.NE.U32.AND UP0, UPT, UR7, 0x1, UPT ;  /* 0x000000010700788c */ /* 0x000fe2000bf05070 */
[----:B------:R-:W-:Y:S01]  /*4f40*/  IMAD R188, R188, c[0x0][0x1c0], RZ ;  /* 0x00007000bcbc7a24 */ /* 0x000fe200078e02ff */
[----:B------:R-:W-:Y:S01]  /*4f50*/  UIADD3 UR8, UR8, -0x1, URZ ;  /* 0xffffffff08087890 */ /* 0x000fe2000fffe03f */
[----:B------:R-:W3:Y:S01]  /*4f60*/  LDSM.16.M88.4 R28, [R203+0x1d000] ;  /* 0x01d00000cb1c783b */ /* 0x000ee20000000200 */
[----:B------:R-:W-:Y:S02]  /*4f70*/  IMAD R185, R185, 0x18, RZ ;  /* 0x00000018b9b97824 */ /* 0x000fe400078e02ff */
[----:B------:R-:W-:Y:S02]  /*4f80*/  IMAD.SHL.U32 R188, R188, 0x20, RZ ;  /* 0x00000020bcbc7824 */ /* 0x000fe400078e00ff */
[----:B------:R-:W3:Y:S01]  /*4f90*/  LDSM.16.MT88.4 R164, [R200+0x4000] ;  /* 0x00400000c8a4783b */ /* 0x000ee20000004200 */
[----:B------:R-:W-:Y:S02]  /*4fa0*/  IMAD.MOV.U32 R187, RZ, RZ, c[0x0][0x22c] ;  /* 0x00008b00ffbb7624 */ /* 0x000fe400078e00ff */
[----:B------:R-:W-:Y:S02]  /*4fb0*/  IMAD.MOV.U32 R186, RZ, RZ, c[0x0][0x22c] ;  /* 0x00008b00ffba7624 */ /* 0x000fe400078e00ff */
[----:B------:R-:W4:Y:S01]  /*4fc0*/  LDL R2, [R1+0x14] ;  /* 0x0000140001027983 */ /* 0x000f220000100800 */
[----:B------:R-:W-:Y:S02]  /*4fd0*/  IMAD R187, R187, c[0x0][0x1c0], RZ ;  /* 0x00007000bbbb7a24 */ /* 0x000fe400078e02ff */
[----:B------:R-:W-:Y:S02]  /*4fe0*/  IMAD R186, R186, c[0x0][0x1c0], RZ ;  /* 0x00007000baba7a24 */ /* 0x000fe400078e02ff */
[----:B------:R-:W-:Y:S01]  /*4ff0*/  LDSM.16.M88.4 R168, [R204+0x1c000] ;  /* 0x01c00000cca8783b */ /* 0x000fe20000000200 */
[----:B------:R-:W-:Y:S02]  /*5000*/  IMAD R187, R187, 0x28, RZ ;  /* 0x00000028bbbb7824 */ /* 0x000fe400078e02ff */
[----:B------:R-:W-:Y:S02]  /*5010*/  IMAD R186, R186, 0x38, RZ ;  /* 0x00000038baba7824 */ /* 0x000fe400078e02ff */
[----:B-1----:R-:W4:Y:S05]  /*5020*/  LDL R0, [R1+0x18] ;  /* 0x0000180001007983 */ /* 0x002f2a0000100800 */
[----:B------:R-:W1:Y:S05]  /*5030*/  LDSM.16.MT88.4 R172, [R200+0x800] ;  /* 0x00080000c8ac783b */ /* 0x000e6a0000004200 */
[----:B------:R-:W1:Y:S01]  /*5040*/  LDSM.16.M88.4 R176, [R204+0x1d000] ;  /* 0x01d00000ccb0783b */ /* 0x000e620000000200 */
[-C--:B--2---:R-:W-:Y:S04]  /*5050*/  HMMA.16816.F32.BF16 R4, R32, R16.reuse, RZ ;  /* 0x000000102004723c */ /* 0x084fe800000418ff */
[----:B------:R-:W2:Y:S04]  /*5060*/  LDSM.16.MT88.4 R180, [R200+0x4800] ;  /* 0x00480000c8b4783b */ /* 0x000ea80000004200 */
[C---:B---3--:R-:W-:Y:S08]  /*5070*/  HMMA.16816.F32.BF16 R8, R28.reuse, R16, RZ ;  /* 0x000000101c08723c */ /* 0x048ff000000418ff */
[-C--:B------:R-:W-:Y:S08]  /*5080*/  HMMA.16816.F32.BF16 R12, R28, R18.reuse, RZ ;  /* 0x000000121c0c723c */ /* 0x080ff000000418ff */
[C---:B------:R-:W-:Y:S08]  /*5090*/  HMMA.16816.F32.BF16 R16, R32.reuse, R18, RZ ;  /* 0x000000122010723c */ /* 0x040ff000000418ff */
[-C--:B------:R-:W-:Y:S08]  /*50a0*/  HMMA.16816.F32.BF16 R20, R32, R164.reuse, RZ ;  /* 0x000000a42014723c */ /* 0x080ff000000418ff */
[C---:B------:R-:W-:Y:S08]  /*50b0*/  HMMA.16816.F32.BF16 R24, R28.reuse, R164, RZ ;  /* 0x000000a41c18723c */ /* 0x040ff000000418ff */
[-C--:B------:R-:W-:Y:S08]  /*50c0*/  HMMA.16816.F32.BF16 R28, R28, R166.reuse, RZ ;  /* 0x000000a61c1c723c */ /* 0x080ff000000418ff */
[----:B------:R-:W-:Y:S01]  /*50d0*/  HMMA.16816.F32.BF16 R32, R32, R166, RZ ;  /* 0x000000a62020723c */ /* 0x000fe200000418ff */
[----:B------:R-:W-:Y:S07]  /*50e0*/  LDSM.16.M88.4 R164, [R184+0x1c000] ;  /* 0x01c00000b8a4783b */ /* 0x000fee0000000200 */
[-C--:B-1----:R-:W-:Y:S08]  /*50f0*/  HMMA.16816.F32.BF16 R4, R168, R172.reuse, R4 ;  /* 0x000000aca804723c */ /* 0x082ff00000041804 */
[C---:B------:R-:W-:Y:S08]  /*5100*/  HMMA.16816.F32.BF16 R8, R176.reuse, R172, R8 ;  /* 0x000000acb008723c */ /* 0x040ff00000041808 */
[-C--:B------:R-:W-:Y:S08]  /*5110*/  HMMA.16816.F32.BF16 R12, R176, R174.reuse, R12 ;  /* 0x000000aeb00c723c */ /* 0x080ff0000004180c */
[C---:B------:R-:W-:Y:S01]  /*5120*/  HMMA.16816.F32.BF16 R16, R168.reuse, R174, R16 ;  /* 0x000000aea810723c */ /* 0x040fe20000041810 */
[----:B------:R-:W1:Y:S07]  /*5130*/  LDSM.16.MT88.4 R172, [R200+0x1000] ;  /* 0x00100000c8ac783b */ /* 0x000e6e0000004200 */
[-C--:B--2---:R-:W-:Y:S08]  /*5140*/  HMMA.16816.F32.BF16 R20, R168, R180.reuse, R20 ;  /* 0x000000b4a814723c */ /* 0x084ff00000041814 */
[C---:B------:R-:W-:Y:S08]  /*5150*/  HMMA.16816.F32.BF16 R24, R176.reuse, R180, R24 ;  /* 0x000000b4b018723c */ /* 0x040ff00000041818 */
[-C--:B------:R-:W-:Y:S01]  /*5160*/  HMMA.16816.F32.BF16 R28, R176, R182.reuse, R28 ;  /* 0x000000b6b01c723c */ /* 0x080fe2000004181c */
[----:B------:R-:W2:Y:S07]  /*5170*/  LDSM.16.M88.4 R176, [R184+0x1d000] ;  /* 0x01d00000b8b0783b */ /* 0x000eae0000000200 */
[----:B------:R-:W-:Y:S01]  /*5180*/  HMMA.16816.F32.BF16 R32, R168, R182, R32 ;  /* 0x000000b6a820723c */ /* 0x000fe20000041820 */
[----:B------:R-:W3:Y:S05]  /*5190*/  LDSM.16.MT88.4 R168, [R200+0x5000] ;  /* 0x00500000c8a8783b */ /* 0x000eea0000004200 */
[----:B------:R-:W-:Y:S02]  /*51a0*/  LDSM.16.M88.4 R180, [R3+0x1d000] ;  /* 0x01d0000003b4783b */ /* 0x000fe40000000200 */
[-C--:B-1----:R-:W-:Y:S08]  /*51b0*/  HMMA.16816.F32.BF16 R4, R164, R172.reuse, R4 ;  /* 0x000000aca404723c */ /* 0x082ff00000041804 */
[C---:B--2---:R-:W-:Y:S08]  /*51c0*/  HMMA.16816.F32.BF16 R8, R176.reuse, R172, R8 ;  /* 0x000000acb008723c */ /* 0x044ff00000041808 */
[-C--:B------:R-:W-:Y:S08]  /*51d0*/  HMMA.16816.F32.BF16 R12, R176, R174.reuse, R12 ;  /* 0x000000aeb00c723c */ /* 0x080ff0000004180c */
[C---:B------:R-:W-:Y:S01]  /*51e0*/  HMMA.16816.F32.BF16 R16, R164.reuse, R174, R16 ;  /* 0x000000aea410723c */ /* 0x040fe20000041810 */
[----:B------:R-:W-:Y:S07]  /*51f0*/  LDSM.16.M88.4 R172, [R3+0x1c000] ;  /* 0x01c0000003ac783b */ /* 0x000fee0000000200 */
[-C--:B---3--:R-:W-:Y:S08]  /*5200*/  HMMA.16816.F32.BF16 R20, R164, R168.reuse, R20 ;  /* 0x000000a8a414723c */ /* 0x088ff00000041814 */
[C---:B------:R-:W-:Y:S08]  /*5210*/  HMMA.16816.F32.BF16 R24, R176.reuse, R168, R24 ;  /* 0x000000a8b018723c */ /* 0x040ff00000041818 */
[-C--:B------:R-:W-:Y:S01]  /*5220*/  HMMA.16816.F32.BF16 R28, R176, R170.reuse, R28 ;  /* 0x000000aab01c723c */ /* 0x080fe2000004181c */
[----:B------:R-:W1:Y:S07]  /*5230*/  LDSM.16.MT88.4 R176, [R200+0x1800] ;  /* 0x00180000c8b0783b */ /* 0x000e6e0000004200 */
[----:B------:R-:W-:Y:S01]  /*5240*/  HMMA.16816.F32.BF16 R32, R164, R170, R32 ;  /* 0x000000aaa420723c */ /* 0x000fe20000041820 */
[----:B------:R-:W2:Y:S05]  /*5250*/  LDSM.16.MT88.4 R164, [R200+0x5800] ;  /* 0x00580000c8a4783b */ /* 0x000eaa0000004200 */
[----:B------:R-:W-:Y:S02]  /*5260*/  LDSM.16.M88.4 R168, [R203+0x1e000] ;  /* 0x01e00000cba8783b */ /* 0x000fe40000000200 */
        /* <DEDUP_REMOVED lines=44> */
[----:B------:R2:W3:Y:S07]  /*5530*/  LDSM.16.M88.4 R180, [R3+0x1f000] ;  /* 0x01f0000003b4783b */ /* 0x0004ee0000000200 */
[----:B------:R-:W-:Y:S01]  /*5540*/  HMMA.16816.F32.BF16 R32, R168, R166, R32 ;  /* 0x000000a6a820723c */ /* 0x000fe20000041820 */
[----:B------:R-:W3:Y:S06]  /*5550*/  LDSM.16.MT88.4 R164, [R200+0x7800] ;  /* 0x00780000c8a4783b */ /* 0x000eec0000004200 */
[----:B----4-:R-:W-:Y:S01]  /*5560*/  @P0 IADD3 R168, P2, R2, UR6, RZ ;  /* 0x0000000602a80c10 */ /* 0x010fe2000ff5e0ff */
[----:B------:R-:W-:Y:S01]  /*5570*/  @UP3 UIADD3 UR6, UP1, UR6, -0x100, URZ ;  /* 0xffffff0006063890 */ /* 0x000fe2000ff3e03f */
[-C--:B-1----:R-:W-:Y:S05]  /*5580*/  HMMA.16816.F32.BF16 R4, R172, R176.reuse, R4 ;  /* 0x000000b0ac04723c */ /* 0x082fea0000041804 */
[----:B------:R-:W-:Y:S01]  /*5590*/  @P0 IADD3.X R169, R0, UR5, RZ, P2, !PT ;  /* 0x0000000500a90c10 */ /* 0x000fe200097fe4ff */
[----:B------:R-:W-:Y:S01]  /*55a0*/  IMAD.MOV.U32 R0, RZ, RZ, c[0x0][0x22c] ;  /* 0x00008b00ff007624 */ /* 0x000fe200078e00ff */
[CC--:B------:R-:W-:Y:S01]  /*55b0*/  LEA R2, P2, R224.reuse, R214.reuse, 0x2 ;  /* 0x000000d6e0027211 */ /* 0x0c0fe200078410ff */
[----:B------:R-:W-:Y:S02]  /*55c0*/  @UP3 UIADD3.X UR5, UR5, -0x1, URZ, UP1, !UPT ;  /* 0xffffffff05053890 */ /* 0x000fe40008ffe43f */
[----:B------:R1:W5:Y:S02]  /*55d0*/  @P0 LDG.E R244, [R168.64] ;  /* 0x00000024a8f40981 */ /* 0x000364000c1e1900 */
[-C--:B--2---:R-:W-:Y:S01]  /*55e0*/  LEA.HI.X.SX32 R3, R224, R215.reuse, 0x2, P2 ;  /* 0x000000d7e0037211 */ /* 0x084fe200010f16ff */
[----:B------:R-:W-:Y:S02]  /*55f0*/  IMAD R0, R0, c[0x0][0x1c0], RZ ;  /* 0x0000700000007a24 */ /* 0x000fe400078e02ff */
[----:B------:R1:W5:Y:S02]  /*5600*/  @P0 LDG.E R243, [R168.64+0x20] ;  /* 0x00002024a8f30981 */ /* 0x000364000c1e1900 */
[----:B------:R-:W-:Y:S03]  /*5610*/  IMAD.SHL.U32 R0, R0, 0x10, RZ ;  /* 0x0000001000007824 */ /* 0x000fe600078e00ff */
[----:B------:R1:W5:Y:S01]  /*5620*/  @P0 LDG.E R242, [R168.64+0x80] ;  /* 0x00008024a8f20981 */ /* 0x000362000c1e1900 */
[C---:B---3--:R-:W-:Y:S04]  /*5630*/  HMMA.16816.F32.BF16 R8, R180.reuse, R176, R8 ;  /* 0x000000b0b408723c */ /* 0x048fe80000041808 */
[----:B------:R1:W5:Y:S05]  /*5640*/  @P0 LDG.E R241, [R168.64+0xa0] ;  /* 0x0000a024a8f10981 */ /* 0x00036a000c1e1900 */
[----:B------:R2:W-:Y:S01]  /*5650*/  RED.E.ADD.F32.FTZ.RN.STRONG.GPU [R214.64], R4 ;  /* 0x00000004d600798e */ /* 0x0005e2000c10e7a4 */
[-C--:B------:R-:W-:Y:S04]  /*5660*/  HMMA.16816.F32.BF16 R12, R180, R178.reuse, R12 ;  /* 0x000000b2b40c723c */ /* 0x080fe8000004180c */
[----:B------:R3:W-:Y:S04]  /*5670*/  RED.E.ADD.F32.FTZ.RN.STRONG.GPU [R2.64], R5 ;  /* 0x000000050200798e */ /* 0x0007e8000c10e7a4 */
[C---:B------:R-:W-:Y:S08]  /*5680*/  HMMA.16816.F32.BF16 R16, R172.reuse, R178, R16 ;  /* 0x000000b2ac10723c */ /* 0x040ff00000041810 */
[-C--:B------:R-:W-:Y:S04]  /*5690*/  HMMA.16816.F32.BF16 R20, R172, R164.reuse, R20 ;  /* 0x000000a4ac14723c */ /* 0x080fe80000041814 */
[CC--:B-1----:R-:W-:Y:S04]  /*56a0*/  LEA R168, P2, R185.reuse, R214.reuse, 0x2 ;  /* 0x000000d6b9a87211 */ /* 0x0c2fe800078410ff */
[C---:B------:R-:W-:Y:S04]  /*56b0*/  HMMA.16816.F32.BF16 R24, R180.reuse, R164, R24 ;  /* 0x000000a4b418723c */ /* 0x040fe80000041818 */
[-C--:B------:R-:W-:Y:S01]  /*56c0*/  LEA.HI.X.SX32 R169, R185, R215.reuse, 0x2, P2 ;  /* 0x000000d7b9a97211 */ /* 0x080fe200010f16ff */
[----:B------:R-:W-:Y:S02]  /*56d0*/  IMAD.MOV.U32 R185, RZ, RZ, c[0x0][0x22c] ;  /* 0x00008b00ffb97624 */ /* 0x000fe400078e00ff */
[CC--:B------:R-:W-:Y:S01]  /*56e0*/  LEA R164, P0, R0.reuse, R214.reuse, 0x2 ;  /* 0x000000d600a47211 */ /* 0x0c0fe200078010ff */
[-C--:B------:R-:W-:Y:S04]  /*56f0*/  HMMA.16816.F32.BF16 R28, R180, R166.reuse, R28 ;  /* 0x000000a6b41c723c */ /* 0x080fe8000004181c */
[-C--:B------:R-:W-:Y:S01]  /*5700*/  LEA.HI.X.SX32 R165, R0, R215.reuse, 0x2, P0 ;  /* 0x000000d700a57211 */ /* 0x080fe200000f16ff */
[----:B------:R-:W-:Y:S03]  /*5710*/  IMAD R185, R185, c[0x0][0x1c0], RZ ;  /* 0x00007000b9b97a24 */ /* 0x000fe600078e02ff */
[----:B------:R-:W-:Y:S01]  /*5720*/  HMMA.16816.F32.BF16 R32, R172, R166, R32 ;  /* 0x000000a6ac20723c */ /* 0x000fe20000041820 */
[----:B------:R1:W-:Y:S03]  /*5730*/  RED.E.ADD.F32.FTZ.RN.STRONG.GPU [R164.64], R6 ;  /* 0x00000006a400798e */ /* 0x0003e6000c10e7a4 */
[----:B------:R-:W-:Y:S02]  /*5740*/  IMAD R185, R185, 0x30, RZ ;  /* 0x00000030b9b97824 */ /* 0x000fe400078e02ff */
[----:B------:R4:W-:Y:S01]  /*5750*/  RED.E.ADD.F32.FTZ.RN.STRONG.GPU [R168.64], R7 ;  /* 0x00000007a800798e */ /* 0x0009e2000c10e7a4 */
[CC--:B------:R-:W-:Y:S02]  /*5760*/  LEA R166, P0, R188.reuse, R214.reuse, 0x2 ;  /* 0x000000d6bca67211 */ /* 0x0c0fe400078010ff */
[CC--:B--2---:R-:W-:Y:S03]  /*5770*/  LEA R4, P2, R185.reuse, R214.reuse, 0x2 ;  /* 0x000000d6b9047211 */ /* 0x0c4fe600078410ff */
[-C--:B------:R-:W-:Y:S02]  /*5780*/  LEA.HI.X.SX32 R167, R188, R215.reuse, 0x2, P0 ;  /* 0x000000d7bca77211 */ /* 0x080fe400000f16ff */
[-C--:B---3--:R-:W-:Y:S01]  /*5790*/  LEA.HI.X.SX32 R5, R185, R215.reuse, 0x2, P2 ;  /* 0x000000d7b9057211 */ /* 0x088fe200010f16ff */
[----:B------:R-:W-:Y:S02]  /*57a0*/  IMAD.MOV.U32 R185, RZ, RZ, c[0x0][0x22c] ;  /* 0x00008b00ffb97624 */ /* 0x000fe400078e00ff */
[----:B------:R2:W-:Y:S02]  /*57b0*/  RED.E.ADD.F32.FTZ.RN.STRONG.GPU [R166.64], R8 ;  /* 0x00000008a600798e */ /* 0x0005e4000c10e7a4 */
[----:B------:R-:W-:Y:S04]  /*57c0*/  IMAD R185, R185, c[0x0][0x1c0], RZ ;  /* 0x00007000b9b97a24 */ /* 0x000fe800078e02ff */
[----:B------:R-:W-:Y:S01]  /*57d0*/  IMAD.SHL.U32 R185, R185, 0x10, RZ ;  /* 0x00000010b9b97824 */ /* 0x000fe200078e00ff */
[CC--:B-1----:R-:W-:Y:S02]  /*57e0*/  LEA R164, P3, R187.reuse, R214.reuse, 0x2 ;  /* 0x000000d6bba47211 */ /* 0x0c2fe400078610ff */
[CC--:B------:R-:W-:Y:S02]  /*57f0*/  LEA R6, P0, R186.reuse, R214.reuse, 0x2 ;  /* 0x000000d6ba067211 */ /* 0x0c0fe400078010ff */
[-C--:B------:R-:W-:Y:S02]  /*5800*/  LEA.HI.X.SX32 R165, R187, R215.reuse, 0x2, P3 ;  /* 0x000000d7bba57211 */ /* 0x080fe400018f16ff */
[-C--:B----4-:R-:W-:Y:S02]  /*5810*/  LEA.HI.X.SX32 R7, R186, R215.reuse, 0x2, P0 ;  /* 0x000000d7ba077211 */ /* 0x090fe400000f16ff */
[C---:B------:R-:W-:Y:S01]  /*5820*/  IADD3 R176, R185.reuse, 0x20, RZ ;  /* 0x00000020b9b07810 */ /* 0x040fe20007ffe0ff */
[----:B------:R1:W-:Y:S01]  /*5830*/  RED.E.ADD.F32.FTZ.RN.STRONG.GPU [R164.64], R9 ;  /* 0x00000009a400798e */ /* 0x0003e2000c10e7a4 */
[C---:B------:R-:W-:Y:S02]  /*5840*/  IADD3 R170, R185.reuse, 0x20, RZ ;  /* 0x00000020b9aa7810 */ /* 0x040fe40007ffe0ff */
[----:B------:R-:W-:Y:S01]  /*5850*/  IADD3 R171, R185, 0x20, RZ ;  /* 0x00000020b9ab7810 */ /* 0x000fe20007ffe0ff */
[----:B------:R-:W-:Y:S01]  /*5860*/  IMAD.MOV.U32 R185, RZ, RZ, c[0x0][0x22c] ;  /* 0x00008b00ffb97624 */ /* 0x000fe200078e00ff */
[----:B------:R3:W-:Y:S01]  /*5870*/  RED.E.ADD.F32.FTZ.RN.STRONG.GPU [R4.64], R10 ;  /* 0x0000000a0400798e */ /* 0x0007e2000c10e7a4 */
[----:B------:R-:W-:Y:S01]  /*5880*/  IMAD.IADD R170, R224, 0x1, R170 ;  /* 0x00000001e0aa7824 */ /* 0x000fe200078e02aa */
[-C--:B--2---:R-:W-:Y:S01]  /*5890*/  LEA R8, P3, R250, R214.reuse, 0x2 ;  /* 0x000000d6fa087211 */ /* 0x084fe200078610ff */
[C---:B------:R-:W-:Y:S02]  /*58a0*/  IMAD.IADD R171, R224.reuse, 0x1, R171 ;  /* 0x00000001e0ab7824 */ /* 0x040fe400078e02ab */
[----:B------:R2:W-:Y:S01]  /*58b0*/  RED.E.ADD.F32.FTZ.RN.STRONG.GPU [R6.64], R11 ;  /* 0x0000000b0600798e */ /* 0x0005e2000c10e7a4 */
[----:B------:R-:W-:Y:S02]  /*58c0*/  IMAD R185, R185, c[0x0][0x1c0], RZ ;  /* 0x00007000b9b97a24 */ /* 0x000fe400078e02ff */
[C---:B------:R-:W-:Y:S02]  /*58d0*/  IMAD.IADD R171, R224.reuse, 0x1, R171 ;  /* 0x00000001e0ab7824 */ /* 0x040fe400078e02ab */
[----:B------:R-:W-:Y:S01]  /*58e0*/  RED.E.ADD.F32.FTZ.RN.STRONG.GPU [R214.64+0x80], R16 ;  /* 0x00008010d600798e */ /* 0x000fe2000c10e7a4 */
[----:B------:R-:W-:Y:S04]  /*58f0*/  IMAD.SHL.U32 R185, R185, 0x10, RZ ;  /* 0x00000010b9b97824 */ /* 0x000fe800078e00ff */
[----:B------:R4:W-:Y:S01]  /*5900*/  RED.E.ADD.F32.FTZ.RN.STRONG.GPU [R2.64+0x80], R17 ;  /* 0x000080110200798e */ /* 0x0009e2000c10e7a4 */
[----:B------:R-:W-:Y:S05]  /*5910*/  IADD3 R168, R185, 0x40, RZ ;  /* 0x00000040b9a87810 */ /* 0x000fea0007ffe0ff */
[----:B------:R-:W-:Y:S01]  /*5920*/  IMAD.IADD R168, R224, 0x1, R168 ;  /* 0x00000001e0a87824 */ /* 0x000fe200078e02a8 */
[-C--:B-1----:R-:W-:Y:S03]  /*5930*/  LEA.HI.X.SX32 R9, R250, R215.reuse, 0x2, P3 ;  /* 0x000000d7fa097211 */ /* 0x082fe600018f16ff */
[----:B------:R-:W-:Y:S01]  /*5940*/  IMAD.IADD R168, R224, 0x1, R168 ;  /* 0x00000001e0a87824 */ /* 0x000fe200078e02a8 */
[CC--:B---3--:R-:W-:Y:S04]  /*5950*/  LEA R4, P0, R176.reuse, R214.reuse, 0x2 ;  /* 0x000000d6b0047211 */ /* 0x0c8fe800078010ff */
[-C--:B------:R-:W-:Y:S02]  /*5960*/  LEA.HI.X.SX32 R5, R176, R215.reuse, 0x2, P0 ;  /* 0x000000d7b0057211 */ /* 0x080fe400000f16ff */
[CC--:B--2---:R-:W-:Y:S02]  /*5970*/  LEA R6, P2, R170.reuse, R214.reuse, 0x2 ;  /* 0x000000d6aa067211 */ /* 0x0c4fe400078410ff */
[CC--:B------:R-:W-:Y:S01]  /*5980*/  LEA R10, P0, R171.reuse, R214.reuse, 0x2 ;  /* 0x000000d6ab0a7211 */ /* 0x0c0fe200078010ff */
[----:B------:R1:W-:Y:S01]  /*5990*/  RED.E.ADD.F32.FTZ.RN.STRONG.GPU [R4.64], R18 ;  /* 0x000000120400798e */ /* 0x0003e2000c10e7a4 */
[-C--:B------:R-:W-:Y:S01]  /*59a0*/  LEA.HI.X.SX32 R7, R170, R215.reuse, 0x2, P2 ;  /* 0x000000d7aa077211 */ /* 0x080fe200010f16ff */
[----:B------:R-:W-:Y:S01]  /*59b0*/  IMAD.IADD R170, R224, 0x1, R249 ;  /* 0x00000001e0aa7824 */ /* 0x000fe200078e02f9 */
[-C--:B------:R-:W-:Y:S02]  /*59c0*/  LEA.HI.X.SX32 R11, R171, R215.reuse, 0x2, P0 ;  /* 0x000000d7ab0b7211 */ /* 0x080fe400000f16ff */
[----:B------:R-:W-:Y:S01]  /*59d0*/  IADD3 R171, R185, 0x40, RZ ;  /* 0x00000040b9ab7810 */ /* 0x000fe20007ffe0ff */
[----:B------:R2:W-:Y:S01]  /*59e0*/  RED.E.ADD.F32.FTZ.RN.STRONG.GPU [R6.64], R19 ;  /* 0x000000130600798e */ /* 0x0005e2000c10e7a4 */
[C---:B----4-:R-:W-:Y:S02]  /*59f0*/  IADD3 R17, R0.reuse, 0x60, RZ ;  /* 0x0000006000117810 */ /* 0x050fe40007ffe0ff */
[C---:B------:R-:W-:Y:S02]  /*5a00*/  IADD3 R16, R0.reuse, 0x60, RZ ;  /* 0x0000006000107810 */ /* 0x040fe40007ffe0ff */
[----:B------:R-:W-:Y:S01]  /*5a10*/  RED.E.ADD.F32.FTZ.RN.STRONG.GPU [R10.64], R12 ;  /* 0x0000000c0a00798e */ /* 0x000fe2000c10e7a4 */
[----:B------:R-:W-:Y:S02]  /*5a20*/  IADD3 R0, R0, 0x60, RZ ;  /* 0x0000006000007810 */ /* 0x000fe40007ffe0ff */
[C---:B------:R-:W-:Y:S02]  /*5a30*/  IMAD.IADD R16, R224.reuse, 0x1, R16 ;  /* 0x00000001e0107824 */ /* 0x040fe400078e0210 */
[----:B------:R3:W-:Y:S01]  /*5a40*/  RED.E.ADD.F32.FTZ.RN.STRONG.GPU [R8.64], R13 ;  /* 0x0000000d0800798e */ /* 0x0007e2000c10e7a4 */
[C---:B------:R-:W-:Y:S04]  /*5a50*/  IMAD.IADD R0, R224.reuse, 0x1, R0 ;  /* 0x00000001e0007824 */ /* 0x040fe800078e0200 */
[----:B------:R-:W-:Y:S01]  /*5a60*/  IMAD.IADD R0, R224, 0x1, R0 ;  /* 0x00000001e0007824 */ /* 0x000fe200078e0200 */
[CC--:B-1----:R-:W-:Y:S04]  /*5a70*/  LEA R4, P2, R249.reuse, R214.reuse, 0x2 ;  /* 0x000000d6f9047211 */ /* 0x0c2fe800078410ff */
[-C--:B------:R-:W-:Y:S02]  /*5a80*/  LEA.HI.X.SX32 R5, R249, R215.reuse, 0x2, P2 ;  /* 0x000000d7f9057211 */ /* 0x080fe400010f16ff */
[CC--:B--2---:R-:W-:Y:S03]  /*5a90*/  LEA R6, P0, R170.reuse, R214.reuse, 0x2 ;  /* 0x000000d6aa067211 */ /* 0x0c4fe600078010ff */
[----:B------:R1:W-:Y:S01]  /*5aa0*/  RED.E.ADD.F32.FTZ.RN.STRONG.GPU [R4.64], R14 ;  /* 0x0000000e0400798e */ /* 0x0003e2000c10e7a4 */
[-C--:B------:R-:W-:Y:S02]  /*5ab0*/  LEA.HI.X.SX32 R7, R170, R215.reuse, 0x2, P0 ;  /* 0x000000d7aa077211 */ /* 0x080fe400000f16ff */
[----:B------:R-:W-:Y:S03]  /*5ac0*/  IADD3 R170, R185, 0x40, RZ ;  /* 0x00000040b9aa7810 */ /* 0x000fe60007ffe0ff */
[----:B------:R2:W-:Y:S01]  /*5ad0*/  RED.E.ADD.F32.FTZ.RN.STRONG.GPU [R6.64], R15 ;  /* 0x0000000f0600798e */ /* 0x0005e2000c10e7a4 */
[-C--:B---3--:R-:W-:Y:S01]  /*5ae0*/  LEA R8, P3, R248, R214.reuse, 0x2 ;  /* 0x000000d6f8087211 */ /* 0x088fe200078610ff */
[----:B------:R-:W-:Y:S03]  /*5af0*/  IMAD.IADD R170, R224, 0x1, R170 ;  /* 0x00000001e0aa7824 */ /* 0x000fe600078e02aa */
[----:B------:R-:W-:Y:S01]  /*5b00*/  RED.E.ADD.F32.FTZ.RN.STRONG.GPU [R214.64+0x100], R20 ;  /* 0x00010014d600798e */ /* 0x000fe2000c10e7a4 */
[-C--:B------:R-:W-:Y:S04]  /*5b10*/  LEA.HI.X.SX32 R9, R248, R215.reuse, 0x2, P3 ;  /* 0x000000d7f8097211 */ /* 0x080fe800018f16ff */
[----:B------:R-:W-:Y:S05]  /*5b20*/  RED.E.ADD.F32.FTZ.RN.STRONG.GPU [R2.64+0x100], R21 ;  /* 0x000100150200798e */ /* 0x000fea000c10e7a4 */
        /* <DEDUP_REMOVED lines=8> */
[----:B------:R-:W-:Y:S05]  /*5bb0*/  LDSM.16.MT88.4 R168, [R202+0x2800] ;  /* 0x00280000caa8783b */ /* 0x000fea0000004200 */
[----:B------:R2:W-:Y:S05]  /*5bc0*/  RED.E.ADD.F32.FTZ.RN.STRONG.GPU [R6.64], R23 ;  /* 0x000000170600798e */ /* 0x0005ea000c10e7a4 */
[----:B------:R3:W-:Y:S05]  /*5bd0*/  RED.E.ADD.F32.FTZ.RN.STRONG.GPU [R10.64], R24 ;  /* 0x000000180a00798e */ /* 0x0007ea000c10e7a4 */
[----:B------:R4:W-:Y:S05]  /*5be0*/  RED.E.ADD.F32.FTZ.RN.STRONG.GPU [R8.64], R25 ;  /* 0x000000190800798e */ /* 0x0009ea000c10e7a4 */
[----:B------:R-:W-:Y:S01]  /*5bf0*/  LDSM.16.MT88.4 R20, [R202+0x2000] ;  /* 0x00200000ca14783b */ /* 0x000fe20000004200 */
[CC--:B-1----:R-:W-:Y:S04]  /*5c00*/  LEA R4, P2, R247.reuse, R214.reuse, 0x2 ;  /* 0x000000d6f7047211 */ /* 0x0c2fe800078410ff */
[-C--:B------:R-:W-:Y:S05]  /*5c10*/  LEA.HI.X.SX32 R5, R247, R215.reuse, 0x2, P2 ;  /* 0x000000d7f7057211 */ /* 0x080fea00010f16ff */
[----:B------:R1:W-:Y:S01]  /*5c20*/  RED.E.ADD.F32.FTZ.RN.STRONG.GPU [R4.64], R26 ;  /* 0x0000001a0400798e */ /* 0x0003e2000c10e7a4 */
[CC--:B--2---:R-:W-:Y:S04]  /*5c30*/  LEA R6, P0, R252.reuse, R214.reuse, 0x2 ;  /* 0x000000d6fc067211 */ /* 0x0c4fe800078010ff */
[-C--:B------:R-:W-:Y:S02]  /*5c40*/  LEA.HI.X.SX32 R7, R252, R215.reuse, 0x2, P0 ;  /* 0x000000d7fc077211 */ /* 0x080fe400000f16ff */
[CC--:B---3--:R-:W-:Y:S03]  /*5c50*/  LEA R10, P0, R16.reuse, R214.reuse, 0x2 ;  /* 0x000000d6100a7211 */ /* 0x0c8fe600078010ff */
[----:B------:R2:W-:Y:S01]  /*5c60*/  RED.E.ADD.F32.FTZ.RN.STRONG.GPU [R6.64], R27 ;  /* 0x0000001b0600798e */ /* 0x0005e2000c10e7a4 */
[-C--:B------:R-:W-:Y:S02]  /*5c70*/  LEA.HI.X.SX32 R11, R16, R215.reuse, 0x2, P0 ;  /* 0x000000d7100b7211 */ /* 0x080fe400000f16ff */
[CC--:B----4-:R-:W-:Y:S02]  /*5c80*/  LEA R8, P4, R0.reuse, R214.reuse, 0x2 ;  /* 0x000000d600087211 */ /* 0x0d0fe400078810ff */
[----:B------:R-:W-:Y:S02]  /*5c90*/  RED.E.ADD.F32.FTZ.RN.STRONG.GPU [R214.64+0x180], R32 ;  /* 0x00018020d600798e */ /* 0x000fe4000c10e7a4 */
[-C--:B------:R-:W-:Y:S01]  /*5ca0*/  LEA.HI.X.SX32 R9, R0, R215.reuse, 0x2, P4 ;  /* 0x000000d700097211 */ /* 0x080fe200020f16ff */
[----:B------:R-:W-:Y:S02]  /*5cb0*/  IMAD.IADD R0, R192, 0x1, R202 ;  /* 0x00000001c0007824 */ /* 0x000fe400078e02ca */
[----:B------:R3:W-:Y:S05]  /*5cc0*/  RED.E.ADD.F32.FTZ.RN.STRONG.GPU [R2.64+0x180], R33 ;  /* 0x000180210200798e */ /* 0x0007ea000c10e7a4 */
[----:B------:R-:W-:Y:S01]  /*5cd0*/  LDSM.16.MT88.4 R24, [R0+0x2000] ;  /* 0x002000000018783b */ /* 0x000fe20000004200 */
[CC--:B-1----:R-:W-:Y:S04]  /*5ce0*/  LEA R4, P2, R17.reuse, R214.reuse, 0x2 ;  /* 0x000000d611047211 */ /* 0x0c2fe800078410ff */
[----:B------:R-:W-:Y:S01]  /*5cf0*/  LDSM.16.MT88.4 R164, [R0+0x800] ;  /* 0x0008000000a4783b */ /* 0x000fe20000004200 */
[-C--:B------:R-:W-:Y:S04]  /*5d00*/  LEA.HI.X.SX32 R5, R17, R215.reuse, 0x2, P2 ;  /* 0x000000d711057211 */ /* 0x080fe800010f16ff */
[----:B------:R-:W-:Y:S01]  /*5d10*/  LDSM.16.MT88.4 R16, [R0] ;  /* 0x000000000010783b */ /* 0x000fe20000004200 */
[CC--:B--2---:R-:W-:Y:S04]  /*5d20*/  LEA R6, P3, R246.reuse, R214.reuse, 0x2 ;  /* 0x000000d6f6067211 */ /* 0x0c4fe800078610ff */
[----:B------:R1:W-:Y:S01]  /*5d30*/  RED.E.ADD.F32.FTZ.RN.STRONG.GPU [R4.64], R34 ;  /* 0x000000220400798e */ /* 0x0003e2000c10e7a4 */
[-C--:B------:R-:W-:Y:S04]  /*5d40*/  LEA.HI.X.SX32 R7, R246, R215.reuse, 0x2, P3 ;  /* 0x000000d7f6077211 */ /* 0x080fe800018f16ff */
[----:B------:R-:W-:Y:S01]  /*5d50*/  RED.E.ADD.F32.FTZ.RN.STRONG.GPU [R10.64], R35 ;  /* 0x000000230a00798e */ /* 0x000fe2000c10e7a4 */
[CC--:B---3--:R-:W-:Y:S04]  /*5d60*/  LEA R2, P0, R251.reuse, R214.reuse, 0x2 ;  /* 0x000000d6fb027211 */ /* 0x0c8fe800078010ff */
[----:B------:R-:W-:Y:S01]  /*5d70*/  RED.E.ADD.F32.FTZ.RN.STRONG.GPU [R8.64], R28 ;  /* 0x0000001c0800798e */ /* 0x000fe2000c10e7a4 */
[-C--:B------:R-:W-:Y:S02]  /*5d80*/  LEA.HI.X.SX32 R3, R251, R215.reuse, 0x2, P0 ;  /* 0x000000d7fb037211 */ /* 0x080fe400000f16ff */
[----:B------:R-:W-:Y:S02]  /*5d90*/  PLOP3.LUT P0, PT, PT, PT, UP2, 0x80, 0x0 ;  /* 0x000000000000781c */ /* 0x000fe40003f0f028 */
[----:B------:R-:W-:Y:S05]  /*5da0*/  RED.E.ADD.F32.FTZ.RN.STRONG.GPU [R6.64], R29 ;  /* 0x0000001d0600798e */ /* 0x000fea000c10e7a4 */
[----:B------:R-:W-:Y:S05]  /*5db0*/  LDSM.16.MT88.4 R8, [R202] ;  /* 0x00000000ca08783b */ /* 0x000fea0000004200 */
[----:B------:R-:W-:Y:S01]  /*5dc0*/  LDSM.16.MT88.4 R32, [R201+0x1e800] ;  /* 0x01e80000c920783b */ /* 0x000fe20000004200 */
[C---:B-1----:R-:W-:Y:S04]  /*5dd0*/  LEA R4, P2, R245.reuse, R214, 0x2 ;  /* 0x000000d6f5047211 */ /* 0x042fe800078410ff */
[----:B------:R-:W-:Y:S01]  /*5de0*/  LDSM.16.MT88.4 R172, [R0+0x2800] ;  /* 0x0028000000ac783b */ /* 0x000fe20000004200 */
[----:B------:R-:W-:Y:S02]  /*5df0*/  LEA.HI.X.SX32 R5, R245, R215, 0x2, P2 ;  /* 0x000000d7f5057211 */ /* 0x000fe400010f16ff */
[----:B------:R-:W-:Y:S01]  /*5e00*/  PLOP3.LUT P2, PT, PT, PT, UP0, 0x80, 0x0 ;  /* 0x000000000000781c */ /* 0x000fe20003f4f008 */
[----:B------:R-:W-:Y:S02]  /*5e10*/  @UP3 UIADD3 UR10, UP0, UR10, -0x100, URZ ;  /* 0xffffff000a0a3890 */ /* 0x000fe4000ff1e03f */
[----:B------:R-:W-:Y:S02]  /*5e20*/  RED.E.ADD.F32.FTZ.RN.STRONG.GPU [R4.64], R30 ;  /* 0x0000001e0400798e */ /* 0x000fe4000c10e7a4 */
[----:B------:R-:W-:Y:S03]  /*5e30*/  @UP3 UIADD3.X UR11, UR11, -0x1, URZ, UP0, !UPT ;  /* 0xffffffff0b0b3890 */ /* 0x000fe600087fe43f */
[----:B------:R-:W1:Y:S05]  /*5e40*/  LDSM.16.MT88.4 R4, [R201+0x1c000] ;  /* 0x01c00000c904783b */ /* 0x000e6a0000004200 */
        /* <DEDUP_REMOVED lines=83> */
.L_x_211:
[----:B------:R-:W2:Y:S04]  /*6380*/  LDL R166, [R1+0xc] ;  /* 0x00000c0001a67983 */ /* 0x000ea80000100800 */
[----:B------:R-:W3:Y:S04]  /*6390*/  LDL R165, [R1+0x24] ;  /* 0x0000240001a57983 */ /* 0x000ee80000100800 */
[----:B------:R-:W4:Y:S01]  /*63a0*/  LDL R167, [R1+0x3c] ;  /* 0x00003c0001a77983 */ /* 0x000f220000100800 */
[----:B------:R-:W-:-:S02]  /*63b0*/  F2FP.BF16.PACK_AB R42, R43, R42 ;  /* 0x0000002a2b2a723e */ /* 0x000fc400000010ff */
[----:B------:R-:W-:Y:S01]  /*63c0*/  F2FP.BF16.PACK_AB R40, R41, R40 ;  /* 0x000000282928723e */ /* 0x000fe200000010ff */
[----:B------:R-:W4:Y:S01]  /*63d0*/  LDL R43, [R1+0x10] ;  /* 0x00001000012b7983 */ /* 0x000f220000100800 */
[----:B------:R-:W-:-:S03]  /*63e0*/  F2FP.BF16.PACK_AB R44, R45, R44 ;  /* 0x0000002c2d2c723e */ /* 0x000fc600000010ff */
[----:B------:R-:W4:Y:S01]  /*63f0*/  LDL.64 R168, [R1+0x30] ;  /* 0x0000300001a87983 */ /* 0x000f220000100a00 */
[----:B------:R-:W-:Y:S01]  /*6400*/  FMUL.FTZ R100, R100, c[0x0][0x2e0] ;  /* 0x0000b80064647a20 */ /* 0x000fe20000410000 */
[----:B------:R-:W-:Y:S01]  /*6410*/  F2FP.BF16.PACK_AB R36, R37, R36 ;  /* 0x000000242524723e */ /* 0x000fe200000010ff */
[----:B------:R-:W-:Y:S01]  /*6420*/  FMUL.FTZ R6, R101, c[0x0][0x2e0] ;  /* 0x0000b80065067a20 */ /* 0x000fe20000410000 */
[----:B------:R-:W4:Y:S01]  /*6430*/  LDL R41, [R1+0x28] ;  /* 0x0000280001297983 */ /* 0x000f220000100800 */
[----:B------:R-:W-:Y:S01]  /*6440*/  FMUL.FTZ R102, R102, c[0x0][0x2e0] ;  /* 0x0000b80066667a20 */ /* 0x000fe20000410000 */
[----:B------:R-:W-:Y:S01]  /*6450*/  F2FP.BF16.PACK_AB R38, R39, R38 ;  /* 0x000000262726723e */ /* 0x000fe200000010ff */
[----:B------:R-:W-:Y:S01]  /*6460*/  FMUL.FTZ R0, R103, c[0x0][0x2e0] ;  /* 0x0000b80067007a20 */ /* 0x000fe20000410000 */
[----:B------:R-:W4:Y:S01]  /*6470*/  LDL R45, [R1+0x38] ;  /* 0x00003800012d7983 */ /* 0x000f220000100800 */
[----:B------:R-:W-:Y:S01]  /*6480*/  FMUL.FTZ R112, R112, c[0x0][0x2e0] ;  /* 0x0000b80070707a20 */ /* 0x000fe20000410000 */
[----:B------:R-:W-:Y:S01]  /*6490*/  F2FP.BF16.PACK_AB R48, R49, R48 ;  /* 0x000000303130723e */ /* 0x000fe200000010ff */
[----:B------:R-:W-:Y:S01]  /*64a0*/  FMUL.FTZ R8, R113, c[0x0][0x2e0] ;  /* 0x0000b80071087a20 */ /* 0x000fe20000410000 */
[----:B------:R-:W4:Y:S01]  /*64b0*/  LDL R164, [R1] ;  /* 0x0000000001a47983 */ /* 0x000f220000100800 */
        /* <DEDUP_REMOVED lines=94> */
[----:B------:R-:W-:Y:S01]  /*6aa0*/  F2FP.BF16.PACK_AB R56, R57, R56 ;  /* 0x000000383938723e */ /* 0x000fe200000010ff */
[----:B------:R-:W1:Y:S01]  /*6ab0*/  S2R R35, SR_CTAID.Y ;  /* 0x0000000000237919 */ /* 0x000e620000002600 */
[----:B------:R-:W-:Y:S01]  /*6ac0*/  F2FP.BF16.PACK_AB R18, R18, R154 ;  /* 0x0000009a1212723e */ /* 0x000fe200000010ff */
[----:B------:R-:W-:Y:S01]  /*6ad0*/  ULDC.64 UR6, c[0x0][0x3a0] ;  /* 0x0000e80000067ab9 */ /* 0x000fe20000000a00 */
        /* <DEDUP_REMOVED lines=19> */
[----:B------:R-:W-:Y:S01]  /*6c10*/  F2FP.BF16.PACK_AB R94, R95, R94 ;  /* 0x0000005e5f5e723e */ /* 0x000fe200000010ff */
[----:B------:R-:W-:Y:S01]  /*6c20*/  IMAD.U32 R4, RZ, RZ, UR41 ;  /* 0x00000029ff047e24 */ /* 0x000fe2000f8e00ff */
[----:B------:R-:W-:Y:S01]  /*6c30*/  F2FP.BF16.PACK_AB R17, R17, R158 ;  /* 0x0000009e1111723e */ /* 0x000fe200000010ff */
[----:B------:R-:W1:Y:S01]  /*6c40*/  S2R R37, SR_CTAID.Z ;  /* 0x0000000000257919 */ /* 0x000e620000002700 */
[----:B------:R-:W-:Y:S02]  /*6c50*/  UIMAD UR8, UR40, UR6, URZ ;  /* 0x00000006280872a4 */ /* 0x000fe4000f8e023f */
[----:B------:R-:W-:Y:S01]  /*6c60*/  ULDC.64 UR4, c[0x0][0x3a8] ;  /* 0x0000ea0000047ab9 */ /* 0x000fe20000000a00 */
[----:B------:R-:W1:Y:S01]  /*6c70*/  S2R R39, SR_TID.X ;  /* 0x0000000000277919 */ /* 0x000e620000002100 */
[----:B------:R-:W-:Y:S01]  /*6c80*/  UIMAD UR8, UR41, UR7, UR8 ;  /* 0x00000007290872a4 */ /* 0x000fe2000f8e0208 */
[----:B------:R-:W-:Y:S01]  /*6c90*/  IMAD.U32 R11, RZ, RZ, UR41 ;  /* 0x00000029ff0b7e24 */ /* 0x000fe2000f8e00ff */
[----:B------:R-:W-:-:S04]  /*6ca0*/  UIMAD UR40, UR40, UR4, URZ ;  /* 0x00000004282872a4 */ /* 0x000fc8000f8e023f */
[----:B------:R-:W-:Y:S01]  /*6cb0*/  UIMAD UR40, UR41, UR5, UR40 ;  /* 0x00000005292872a4 */ /* 0x000fe2000f8e0228 */
[----:B--2---:R-:W-:Y:S04]  /*6cc0*/  STS [R166], R6 ;  /* 0x00000006a6007388 */ /* 0x004fe80000000800 */
[----:B------:R1:W-:Y:S04]  /*6cd0*/  STS [R166+0x400], R0 ;  /* 0x00040000a6007388 */ /* 0x0003e80000000800 */
[----:B---3--:R-:W-:Y:S04]  /*6ce0*/  STS [R165], R8 ;  /* 0x00000008a5007388 */ /* 0x008fe80000000800 */
[----:B----4-:R-:W-:Y:S04]  /*6cf0*/  STS [R167], R7 ;  /* 0x00000007a7007388 */ /* 0x010fe80000000800 */
[----:B------:R-:W-:Y:S04]  /*6d00*/  STS [R166+0x2000], R10 ;  /* 0x0020000aa6007388 */ /* 0x000fe80000000800 */
[----:B------:R-:W-:Y:S04]  /*6d10*/  STS [R166+0x2400], R9 ;  /* 0x00240009a6007388 */ /* 0x000fe80000000800 */
[----:B------:R-:W-:Y:S04]  /*6d20*/  STS [R165+0x2000], R13 ;  /* 0x0020000da5007388 */ /* 0x000fe80000000800 */
[----:B------:R2:W-:Y:S04]  /*6d30*/  STS [R165+0x2400], R12 ;  /* 0x0024000ca5007388 */ /* 0x0005e80000000800 */
[----:B------:R-:W-:Y:S04]  /*6d40*/  STS [R43], R14 ;  /* 0x0000000e2b007388 */ /* 0x000fe80000000800 */
[----:B------:R-:W-:Y:S04]  /*6d50*/  STS [R43+0x400], R16 ;  /* 0x000400102b007388 */ /* 0x000fe80000000800 */
[----:B------:R-:W-:Y:S04]  /*6d60*/  STS [R41], R15 ;  /* 0x0000000f29007388 */ /* 0x000fe80000000800 */
[----:B------:R-:W-:Y:S04]  /*6d70*/  STS [R45], R32 ;  /* 0x000000202d007388 */ /* 0x000fe80000000800 */
        /* <DEDUP_REMOVED lines=43> */
[----:B------:R-:W-:Y:S01]  /*7030*/  STS [R165+0xe400], R78 ;  /* 0x00e4004ea5007388 */ /* 0x000fe20000000800 */
[----:B------:R-:W-:-:S03]  /*7040*/  SHF.R.S32.HI R3, RZ, 0x1f, R168 ;  /* 0x0000001fff037819 */ /* 0x000fc600000114a8 */
[----:B------:R-:W-:Y:S01]  /*7050*/  STS [R43+0xc000], R84 ;  /* 0x00c000542b007388 */ /* 0x000fe20000000800 */
[----:B------:R-:W-:-:S03]  /*7060*/  MOV R2, R168 ;  /* 0x000000a800027202 */ /* 0x000fc60000000f00 */
[----:B------:R-:W-:Y:S04]  /*7070*/  STS [R43+0xc400], R86 ;  /* 0x00c400562b007388 */ /* 0x000fe80000000800 */
[----:B------:R-:W-:Y:S04]  /*7080*/  STS [R41+0xc000], R96 ;  /* 0x00c0006029007388 */ /* 0x000fe80000000800 */
[----:B------:R-:W-:Y:S04]  /*7090*/  STS [R41+0xc400], R98 ;  /* 0x00c4006229007388 */ /* 0x000fe80000000800 */
[----:B------:R-:W-:Y:S01]  /*70a0*/  STS [R43+0xe000], R88 ;  /* 0x00e000582b007388 */ /* 0x000fe20000000800 */
[----:B------:R-:W-:-:S03]  /*70b0*/  IMAD.WIDE.U32 R4, R4, c[0x0][0x3a0], R2 ;  /* 0x0000e80004047a25 */ /* 0x000fc600078e0002 */
[----:B------:R-:W-:Y:S01]  /*70c0*/  STS [R43+0xe400], R90 ;  /* 0x00e4005a2b007388 */ /* 0x000fe20000000800 */
[----:B-1----:R-:W-:-:S03]  /*70d0*/  SHF.R.S32.HI R0, RZ, 0x1f, R35 ;  /* 0x0000001fff007819 */ /* 0x002fc60000011423 */
[----:B------:R-:W-:Y:S04]  /*70e0*/  STS [R41+0xe000], R92 ;  /* 0x00e0005c29007388 */ /* 0x000fe80000000800 */
[----:B------:R-:W-:Y:S01]  /*70f0*/  STS [R41+0xe400], R94 ;  /* 0x00e4005e29007388 */ /* 0x000fe20000000800 */
[----:B------:R-:W-:Y:S01]  /*7100*/  IADD3 R5, R5, UR8, RZ ;  /* 0x0000000805057c10 */ /* 0x000fe2000fffe0ff */
[----:B------:R-:W-:Y:S02]  /*7110*/  IMAD R6, R0, c[0x0][0x388], RZ ;  /* 0x0000e20000067a24 */ /* 0x000fe400078e02ff */
[----:B------:R-:W-:-:S04]  /*7120*/  IMAD.WIDE.U32 R2, R11, c[0x0][0x3a8], R2 ;  /* 0x0000ea000b027a25 */ /* 0x000fc800078e0002 */
[C---:B------:R-:W-:Y:S02]  /*7130*/  IMAD R6, R35.reuse, c[0x0][0x38c], R6 ;  /* 0x0000e30023067a24 */ /* 0x040fe400078e0206 */
[----:B------:R-:W-:Y:S01]  /*7140*/  IMAD.WIDE.U32 R4, R35, c[0x0][0x388], R4 ;  /* 0x0000e20023047a25 */ /* 0x000fe200078e0004 */
[----:B------:R-:W-:-:S03]  /*7150*/  IADD3 R3, R3, UR40, RZ ;  /* 0x0000002803037c10 */ /* 0x000fc6000fffe0ff */
[----:B------:R-:W-:Y:S01]  /*7160*/  IMAD.IADD R5, R5, 0x1, R6 ;  /* 0x0000000105057824 */ /* 0x000fe200078e0206 */
[----:B------:R-:W-:Y:S01]  /*7170*/  SHF.R.S32.HI R6, RZ, 0x1f, R37 ;  /* 0x0000001fff067819 */ /* 0x000fe20000011425 */
[----:B------:R-:W-:Y:S01]  /*7180*/  IMAD R0, R0, c[0x0][0x390], RZ ;  /* 0x0000e40000007a24 */ /* 0x000fe200078e02ff */
[----:B------:R-:W-:Y:S01]  /*7190*/  SHF.R.S32.HI R11, RZ, 0x1f, R39 ;  /* 0x0000001fff0b7819 */ /* 0x000fe20000011427 */
[C---:B------:R-:W-:Y:S01]  /*71a0*/  IMAD.WIDE.U32 R2, R35.reuse, c[0x0][0x390], R2 ;  /* 0x0000e40023027a25 */ /* 0x040fe200078e0002 */
[----:B--2---:R-:W-:Y:S01]  /*71b0*/  SHF.L.U32 R12, R164, 0x1, RZ ;  /* 0x00000001a40c7819 */ /* 0x004fe200000006ff */
[----:B------:R-:W-:Y:S02]  /*71c0*/  BAR.SYNC.DEFER_BLOCKING 0x0 ;  /* 0x0000000000007b1d */ /* 0x000fe40000010000 */
[----:B------:R-:W-:Y:S01]  /*71d0*/  IMAD R0, R35, c[0x0][0x394], R0 ;  /* 0x0000e50023007a24 */ /* 0x000fe200078e0200 */
[----:B------:R-:W-:Y:S01]  /*71e0*/  LEA.HI R11, R11, R39, RZ, 0x3 ;  /* 0x000000270b0b7211 */ /* 0x000fe200078f18ff */
[----:B------:R-:W-:-:S02]  /*71f0*/  IMAD R8, R6, c[0x0][0x3b8], RZ ;  /* 0x0000ee0006087a24 */ /* 0x000fc400078e02ff */
[----:B------:R-:W-:Y:S01]  /*7200*/  IMAD.IADD R3, R3, 0x1, R0 ;  /* 0x0000000103037824 */ /* 0x000fe200078e0200 */
[----:B------:R-:W-:Y:S01]  /*7210*/  SHF.R.S32.HI R0, RZ, 0x3, R11 ;  /* 0x00000003ff007819 */ /* 0x000fe2000001140b */
[C---:B------:R-:W-:Y:S02]  /*7220*/  IMAD R8, R37.reuse, c[0x0][0x3bc], R8 ;  /* 0x0000ef0025087a24 */ /* 0x040fe400078e0208 */
[----:B------:R-:W-:-:S04]  /*7230*/  IMAD.WIDE.U32 R4, R37, c[0x0][0x3b8], R4 ;  /* 0x0000ee0025047a25 */ /* 0x000fc800078e0004 */
[----:B------:R-:W-:Y:S02]  /*7240*/  IMAD R9, R6, c[0x0][0x3c0], RZ ;  /* 0x0000f00006097a24 */ /* 0x000fe400078e02ff */
[----:B------:R-:W-:-:S04]  /*7250*/  IMAD.WIDE.U32 R6, R37, c[0x0][0x3c0], R2 ;  /* 0x0000f00025067a25 */ /* 0x000fc800078e0002 */
[----:B------:R-:W-:Y:S01]  /*7260*/  IMAD.IADD R3, R5, 0x1, R8 ;  /* 0x0000000105037824 */ /* 0x000fe200078e0208 */
[----:B------:R-:W1:Y:S04]  /*7270*/  LDS.128 R64, [R12+0xc000] ;  /* 0x00c000000c407984 */ /* 0x000e680000000c00 */
[----:B------:R-:W2:Y:S01]  /*7280*/  LDS.128 R68, [R12+0x10000] ;  /* 0x010000000c447984 */ /* 0x000ea20000000c00 */
[----:B------:R-:W-:-:S03]  /*7290*/  SHF.R.S32.HI R5, RZ, 0x1f, R0 ;  /* 0x0000001fff057819 */ /* 0x000fc60000011400 */
[----:B------:R-:W3:Y:S01]  /*72a0*/  LDS.128 R72, [R12+0xd000] ;  /* 0x00d000000c487984 */ /* 0x000ee20000000c00 */
[----:B------:R-:W-:-:S03]  /*72b0*/  IMAD R9, R37, c[0x0][0x3c4], R9 ;  /* 0x0000f10025097a24 */ /* 0x000fc600078e0209 */
[----:B------:R-:W4:Y:S01]  /*72c0*/  LDS.128 R60, [R12+0x11000] ;  /* 0x011000000c3c7984 */ /* 0x000f220000000c00 */
[----:B------:R-:W-:Y:S02]  /*72d0*/  IMAD.MOV.U32 R2, RZ, RZ, R4 ;  /* 0x000000ffff027224 */ /* 0x000fe400078e0004 */
[----:B------:R-:W-:Y:S01]  /*72e0*/  IMAD R4, R5, c[0x0][0x3a0], RZ ;  /* 0x0000e80005047a24 */ /* 0x000fe200078e02ff */
[----:B------:R-:W1:Y:S01]  /*72f0*/  LDS.128 R56, [R12+0xe000] ;  /* 0x00e000000c387984 */ /* 0x000e620000000c00 */
[----:B------:R-:W-:-:S03]  /*7300*/  IADD3 R7, R7, R9, RZ ;  /* 0x0000000907077210 */ /* 0x000fc60007ffe0ff */
[----:B------:R-:W1:Y:S01]  /*7310*/  LDS.128 R52, [R12+0x12000] ;  /* 0x012000000c347984 */ /* 0x000e620000000c00 */
[----:B------:R-:W-:Y:S02]  /*7320*/  IMAD R5, R5, c[0x0][0x3a8], RZ ;  /* 0x0000ea0005057a24 */ /* 0x000fe400078e02ff */
[C---:B------:R-:W-:Y:S01]  /*7330*/  IMAD R4, R0.reuse, c[0x0][0x3a4], R4 ;  /* 0x0000e90000047a24 */ /* 0x040fe200078e0204 */
[----:B------:R-:W1:Y:S01]  /*7340*/  LDS.128 R48, [R12+0xf000] ;  /* 0x00f000000c307984 */ /* 0x000e620000000c00 */
[C---:B------:R-:W-:Y:S01]  /*7350*/  IMAD.WIDE.U32 R2, R0.reuse, c[0x0][0x3a0], R2 ;  /* 0x0000e80000027a25 */ /* 0x040fe200078e0002 */
[----:B------:R-:W-:Y:S02]  /*7360*/  USHF.L.U64.HI UR7, UR6, UR19, UR7 ;  /* 0x0000001306077299 */ /* 0x000fe40008010207 */
[----:B------:R-:W1:Y:S01]  /*7370*/  LDS.128 R44, [R12+0x13000] ;  /* 0x013000000c2c7984 */ /* 0x000e620000000c00 */
[C---:B------:R-:W-:Y:S01]  /*7380*/  IMAD R8, R0.reuse, c[0x0][0x3ac], R5 ;  /* 0x0000eb0000087a24 */ /* 0x040fe200078e0205 */
[----:B------:R-:W-:Y:S01]  /*7390*/  USHF.L.U32 UR6, UR6, 0x6, URZ ;  /* 0x0000000606067899 */ /* 0x000fe2000800063f */
[----:B------:R-:W-:Y:S01]  /*73a0*/  IMAD.IADD R3, R3, 0x1, R4 ;  /* 0x0000000103037824 */ /* 0x000fe200078e0204 */
[----:B------:R-:W1:Y:S01]  /*73b0*/  LDS.128 R40, [R12+0x14000] ;  /* 0x014000000c287984 */ /* 0x000e620000000c00 */
[----:B------:R-:W-:Y:S01]  /*73c0*/  IMAD.WIDE.U32 R6, R0, c[0x0][0x3a8], R6 ;  /* 0x0000ea0000067a25 */ /* 0x000fe200078e0006 */
[----:B------:R-:W-:-:S02]  /*73d0*/  LEA R4, P0, R2, c[0x0][0x340], 0x1 ;  /* 0x0000d00002047a11 */ /* 0x000fc400078008ff */
[----:B------:R-:W1:Y:S04]  /*73e0*/  LDS.128 R24, [R12+0x18000] ;  /* 0x018000000c187984 */ /* 0x000e680000000c00 */
[----:B------:R-:W2:Y:S04]  /*73f0*/  LDS.128 R36, [R12+0x15000] ;  /* 0x015000000c247984 */ /* 0x000ea80000000c00 */
[----:B------:R-:W3:Y:S04]  /*7400*/  LDS.128 R20, [R12+0x19000] ;  /* 0x019000000c147984 */ /* 0x000ee80000000c00 */
[----:B------:R-:W4:Y:S04]  /*7410*/  LDS.128 R32, [R12+0x16000] ;  /* 0x016000000c207984 */ /* 0x000f280000000c00 */
[----:B------:R-:W4:Y:S04]  /*7420*/  LDS.128 R16, [R12+0x1a000] ;  /* 0x01a000000c107984 */ /* 0x000f280000000c00 */
[----:B------:R-:W4:Y:S01]  /*7430*/  LDS.128 R28, [R12+0x17000] ;  /* 0x017000000c1c7984 */ /* 0x000f220000000c00 */
[----:B------:R-:W-:-:S03]  /*7440*/  LEA.HI.X R5, R2, c[0x0][0x344], R3, 0x1, P0 ;  /* 0x0000d10002057a11 */ /* 0x000fc600000f0c03 */
[----:B------:R-:W4:Y:S01]  /*7450*/  LDS.128 R12, [R12+0x1b000] ;  /* 0x01b000000c0c7984 */ /* 0x000f220000000c00 */
[----:B------:R-:W-:Y:S02]  /*7460*/  IADD3 R0, R7, R8, RZ ;  /* 0x0000000807007210 */ /* 0x000fe40007ffe0ff */
[----:B------:R-:W-:Y:S02]  /*7470*/  LEA R8, P0, R6, c[0x0][0x348], 0x1 ;  /* 0x0000d20006087a11 */ /* 0x000fe400078008ff */
[----:B------:R-:W-:Y:S02]  /*7480*/  IADD3 R2, P1, R4, UR6, RZ ;  /* 0x0000000604027c10 */ /* 0x000fe4000ff3e0ff */
[----:B------:R-:W-:Y:S02]  /*7490*/  LEA.HI.X R9, R6, c[0x0][0x34c], R0, 0x1, P0 ;  /* 0x0000d30006097a11 */ /* 0x000fe400000f0c00 */
[----:B------:R-:W-:Y:S02]  /*74a0*/  IADD3.X R3, R5, UR7, RZ, P1, !PT ;  /* 0x0000000705037c10 */ /* 0x000fe40008ffe4ff */
[----:B------:R-:W-:-:S04]  /*74b0*/  IADD3 R6, P0, R2, UR6, RZ ;  /* 0x0000000602067c10 */ /* 0x000fc8000ff1e0ff */
[----:B------:R-:W-:Y:S02]  /*74c0*/  IADD3.X R7, R3, UR7, RZ, P0, !PT ;  /* 0x0000000703077c10 */ /* 0x000fe400087fe4ff */
[----:B------:R-:W-:Y:S01]  /*74d0*/  IADD3 R10, P0, R6, UR6, RZ ;  /* 0x00000006060a7c10 */ /* 0x000fe2000ff1e0ff */
[----:B------:R-:W-:Y:S01]  /*74e0*/  USHF.L.U32 UR6, UR4, 0x6, URZ ;  /* 0x0000000604067899 */ /* 0x000fe2000800063f */
[----:B-1----:R-:W-:Y:S01]  /*74f0*/  STG.E.128 [R4.64], R64 ;  /* 0x0000004004007986 */ /* 0x002fe2000c101d24 */
[----:B------:R-:W-:Y:S01]  /*7500*/  USHF.L.U64.HI UR4, UR4, UR19, UR5 ;  /* 0x0000001304047299 */ /* 0x000fe20008010205 */
[----:B------:R-:W-:Y:S02]  /*7510*/  IADD3.X R11, R7, UR7, RZ, P0, !PT ;  /* 0x00000007070b7c10 */ /* 0x000fe400087fe4ff */
[----:B--2---:R1:W-:Y:S04]  /*7520*/  STG.E.128 [R4.64+0x80], R68 ;  /* 0x0000804404007986 */ /* 0x0043e8000c101d24 */
[----:B---3--:R-:W-:Y:S04]  /*7530*/  STG.E.128 [R2.64], R72 ;  /* 0x0000004802007986 */ /* 0x008fe8000c101d24 */
[----:B----4-:R2:W-:Y:S04]  /*7540*/  STG.E.128 [R2.64+0x80], R60 ;  /* 0x0000803c02007986 */ /* 0x0105e8000c101d24 */
[----:B------:R-:W-:Y:S04]  /*7550*/  STG.E.128 [R6.64], R56 ;  /* 0x0000003806007986 */ /* 0x000fe8000c101d24 */
[----:B------:R3:W-:Y:S01]  /*7560*/  STG.E.128 [R6.64+0x80], R52 ;  /* 0x0000803406007986 */ /* 0x0007e2000c101d24 */
[----:B-1----:R-:W-:-:S04]  /*7570*/  IADD3 R4, P0, R8, UR6, RZ ;  /* 0x0000000608047c10 */ /* 0x002fc8000ff1e0ff */
[----:B------:R-:W-:Y:S02]  /*7580*/  IADD3.X R5, R9, UR4, RZ, P0, !PT ;  /* 0x0000000409057c10 */ /* 0x000fe400087fe4ff */
[----:B--2---:R-:W-:-:S04]  /*7590*/  IADD3 R2, P0, R4, UR6, RZ ;  /* 0x0000000604027c10 */ /* 0x004fc8000ff1e0ff */
[----:B------:R-:W-:Y:S02]  /*75a0*/  IADD3.X R3, R5, UR4, RZ, P0, !PT ;  /* 0x0000000405037c10 */ /* 0x000fe400087fe4ff */
[----:B---3--:R-:W-:Y:S01]  /*75b0*/  IADD3 R6, P0, R2, UR6, RZ ;  /* 0x0000000602067c10 */ /* 0x008fe2000ff1e0ff */
[----:B------:R1:W-:Y:S03]  /*75c0*/  STG.E.128 [R10.64], R48 ;  /* 0x000000300a007986 */ /* 0x0003e6000c101d24 */
[----:B------:R-:W-:Y:S01]  /*75d0*/  IADD3.X R7, R3, UR4, RZ, P0, !PT ;  /* 0x0000000403077c10 */ /* 0x000fe200087fe4ff */
[----:B------:R1:W-:Y:S04]  /*75e0*/  STG.E.128 [R10.64+0x80], R44 ;  /* 0x0000802c0a007986 */ /* 0x0003e8000c101d24 */
[----:B------:R1:W-:Y:S04]  /*75f0*/  STG.E.128 [R8.64], R40 ;  /* 0x0000002808007986 */ /* 0x0003e8000c101d24 */
[----:B------:R1:W-:Y:S04]  /*7600*/  STG.E.128 [R8.64+0x80], R24 ;  /* 0x0000801808007986 */ /* 0x0003e8000c101d24 */
[----:B------:R1:W-:Y:S04]  /*7610*/  STG.E.128 [R4.64], R36 ;  /* 0x0000002404007986 */ /* 0x0003e8000c101d24 */
[----:B------:R1:W-:Y:S04]  /*7620*/  STG.E.128 [R4.64+0x80], R20 ;  /* 0x0000801404007986 */ /* 0x0003e8000c101d24 */
[----:B------:R1:W-:Y:S04]  /*7630*/  STG.E.128 [R2.64], R32 ;  /* 0x0000002002007986 */ /* 0x0003e8000c101d24 */
[----:B------:R1:W-:Y:S04]  /*7640*/  STG.E.128 [R2.64+0x80], R16 ;  /* 0x0000801002007986 */ /* 0x0003e8000c101d24 */
[----:B------:R1:W-:Y:S04]  /*7650*/  STG.E.128 [R6.64], R28 ;  /* 0x0000001c06007986 */ /* 0x0003e8000c101d24 */
[----:B------:R1:W-:Y:S02]  /*7660*/  STG.E.128 [R6.64+0x80], R12 ;  /* 0x0000800c06007986 */ /* 0x0003e4000c101d24 */
.L_x_208:
        /* <DEDUP_REMOVED lines=11> */
.L_x_215:
[----:B------:R-:W-:Y:S05]  /*7720*/  EXIT ;  /* 0x000000000000794d */ /* 0x000fea0003800000 */
.L_x_217:
        /* <DEDUP_REMOVED lines=13> */
.L_x_1067:


//--------------------- .text._ZN5flash44flash_bwd_dq_dk_dv_loop_seqk_parallel_kernelI23Flash_bwd_kernel_traitsILi128ELi64ELi128ELi8ELi2ELi4ELi2ELb0ELb0EN7cutlass10bfloat16_tE19Flash_kernel_traitsILi128ELi64ELi128ELi8ES3_EELb0ELb1ELb0ELb0ELb0ELb1ELb0EEEvNS_16Flash_bwd_paramsE --------------------------
	.section	.text._ZN5flash44flash_bwd_dq_dk_dv_loop_seqk_parallel_kernelI23Flash_bwd_kernel_traitsILi128ELi64ELi128ELi8ELi2ELi4ELi2ELb0ELb0EN7cutlass10bfloat16_tE19Flash_kernel_traitsILi128ELi64ELi128ELi8ES3_EELb0ELb1ELb0ELb0ELb0ELb1ELb0EEEvNS_16Flash_bwd_paramsE,"ax",@progbits
	.sectioninfo	@"SHI_REGISTERS=255"
	.align	128
        .global         _ZN5flash44flash_bwd_dq_dk_dv_loop_seqk_parallel_kernelI23Flash_bwd_kernel_traitsILi128ELi64ELi128ELi8ELi2ELi4ELi2ELb0ELb0EN7cutlass10bfloat16_tE19Flash_kernel_traitsILi128ELi64ELi128ELi8ES3_EELb0ELb1ELb0ELb0ELb0ELb1ELb0EEEvNS_16Flash_bwd_paramsE
        .type           _ZN5flash44flash_bwd_dq_dk_dv_loop_seqk_parallel_kernelI23Flash_bwd_kernel_traitsILi128ELi64ELi128ELi8ELi2ELi4ELi2ELb0ELb0EN7cutlass10bfloat16_tE19Flash_kernel_traitsILi128ELi64ELi128ELi8ES3_EELb0ELb1ELb0ELb0ELb0ELb1ELb0EEEvNS_16Flash_bwd_paramsE,@function
        .size           _ZN5flash44flash_bwd_dq_dk_dv_loop_seqk_parallel_kernelI23Flash_bwd_kernel_traitsILi128ELi64ELi128ELi8ELi2ELi4ELi2ELb0ELb0EN7cutlass10bfloat16_tE19Flash_kernel_traitsILi128ELi64ELi128ELi8ES3_EELb0ELb1ELb0ELb0ELb0ELb1ELb0EEEvNS_16Flash_bwd_paramsE,(.L_x_1068 - _ZN5flash44flash_bwd_dq_dk_dv_loop_seqk_parallel_kernelI23Flash_bwd_kernel_traitsILi128ELi64ELi128ELi8ELi2ELi4ELi2ELb0ELb0EN7cutlass10bfloat16_tE19Flash_kernel_traitsILi128ELi64ELi128ELi8ES3_EELb0ELb1ELb0ELb0ELb0ELb1ELb0EEEvNS_16Flash_bwd_paramsE)
        .other          _ZN5flash44flash_bwd_dq_dk_dv_loop_seqk_parallel_kernelI23Flash_bwd_kernel_traitsILi128ELi64ELi128ELi8ELi2ELi4ELi2ELb0ELb0EN7cutlass10bfloat16_tE19Flash_kernel_traitsILi128ELi64ELi128ELi8ES3_EELb0ELb1ELb0ELb0ELb0ELb1ELb0EEEvNS_16Flash_bwd_paramsE,@"STO_CUDA_ENTRY STV_DEFAULT"
_ZN5flash44flash_bwd_dq_dk_dv_loop_seqk_parallel_kernelI23Flash_bwd_kernel_traitsILi128ELi64ELi128ELi8ELi2ELi4ELi2ELb0ELb0EN7cutlass10bfloat16_tE19Flash_kernel_traitsILi128ELi64ELi128ELi8ES3_EELb0ELb1ELb0ELb0ELb0ELb1ELb0EEEvNS_16Flash_bwd_paramsE:
.text._ZN5flash44flash_bwd_dq_dk_dv_loop_seqk_parallel_kernelI23Flash_bwd_kernel_traitsILi128ELi64ELi128ELi8ELi2ELi4ELi2ELb0ELb0EN7cutlass10bfloat16_tE19Flash_kernel_traitsILi128ELi64ELi128ELi8ES3_EELb0ELb1ELb0ELb0ELb0ELb1ELb0EEEvNS_16Flash_bwd_paramsE:
        /* <DEDUP_REMOVED lines=12> */
[----:B------:R-:W2:Y:S01]  /*00c0*/  S2UR UR36, SR_CTAID.Z ;  /* 0x00000000002479c3 */ /* 0x000ea20000002700 */
[----:B------:R-:W-:Y:S01]  /*00d0*/  ULDC.U8 UR9, c[0x0][0x328] ;  /* 0x0000ca0000097ab9 */ /* 0x000fe20000000000 */
[----:B------:R-:W-:Y:S01]  /*00e0*/  IMAD.MOV.U32 R224, RZ, RZ, -0x10 ;  /* 0xfffffff0ffe07424 */ /* 0x000fe200078e00ff */
[----:B------:R-:W-:Y:S02]  /*00f0*/  UISETP.NE.AND UP5, UPT, UR9, URZ, UPT ;  /* 0x0000003f0900728c */ /* 0x000fe4000bfa5270 */
[----:B------:R-:W-:Y:S02]  /*0100*/  ULDC UR14, c[0x0][0x224] ;  /* 0x00008900000e7ab9 */ /* 0x000fe40000000800 */
[----:B------:R-:W-:Y:S01]  /*0110*/  ULDC UR45, c[0x0][0x22c] ;  /* 0x00008b00002d7ab9 */ /* 0x000fe20000000800 */
[----:B------:R-:W3:Y:S01]  /*0120*/  S2UR UR28, SR_CTAID.Y ;  /* 0x00000000001c79c3 */ /* 0x000ee20000002600 */
[----:B------:R-:W-:-:S02]  /*0130*/  ULDC UR34, c[0x0][0x1c0] ;  /* 0x0000700000227ab9 */ /* 0x000fc40000000800 */
[----:B------:R-:W-:Y:S02]  /*0140*/  ULDC UR12, c[0x0][0x1c0] ;  /* 0x00007000000c7ab9 */ /* 0x000fe40000000800 */
[----:B------:R-:W-:Y:S02]  /*0150*/  USHF.R.S32.HI UR7, URZ, 0x1f, UR14 ;  /* 0x0000001f3f077899 */ /* 0x000fe4000801140e */
[----:B------:R-:W-:Y:S01]  /*0160*/  UIMAD.WIDE UR34, UR45, UR34, URZ ;  /* 0x000000222d2272a5 */ /* 0x000fe2000f8e023f */
[----:B------:R-:W4:Y:S01]  /*0170*/  S2UR UR59, SR_CTAID.X ;  /* 0x00000000003b79c3 */ /* 0x000f220000002500 */
[----:B------:R-:W-:Y:S02]  /*0180*/  UMOV UR8, 0x80 ;  /* 0x0000008000087882 */ /* 0x000fe40000000000 */
[----:B------:R-:W-:Y:S02]  /*0190*/  ULDC UR6, c[0x0][0x210] ;  /* 0x0000840000067ab9 */ /* 0x000fe40000000800 */
[----:B------:R-:W-:Y:S01]  /*01a0*/  ULDC UR54, c[0x0][0x234] ;  /* 0x00008d0000367ab9 */ /* 0x000fe20000000800 */
[----:B-1----:R-:W-:Y:S01]  /*01b0*/  SHF.R.S32.HI R14, RZ, 0x1f, R15 ;  /* 0x0000001fff0e7819 */ /* 0x002fe2000001140f */
[----:B--2---:R-:W-:-:S02]  /*01c0*/  UIMAD UR46, UR36, UR45, URZ ;  /* 0x0000002d242e72a4 */ /* 0x004fc4000f8e023f */
[----:B------:R-:W-:Y:S01]  /*01d0*/  UIMAD UR45, UR45, UR12, URZ ;  /* 0x0000000c2d2d72a4 */ /* 0x000fe2000f8e023f */
[CC--:B------:R-:W-:Y:S01]  /*01e0*/  LEA.HI R4, R14.reuse, R15.reuse, RZ, 0x5 ;  /* 0x0000000f0e047211 */ /* 0x0c0fe200078f28ff */
[----:B------:R-:W-:Y:S01]  /*01f0*/  ULDC UR13, c[0x0][0x1c0] ;  /* 0x00007000000d7ab9 */ /* 0x000fe20000000800 */
[----:B------:R-:W-:Y:S01]  /*0200*/  LEA.HI R8, R14, R15, RZ, 0x4 ;  /* 0x0000000f0e087211 */ /* 0x000fe200078f20ff */
[----:B------:R-:W-:Y:S01]  /*0210*/  ULDC UR11, c[0x0][0x1c0] ;  /* 0x00007000000b7ab9 */ /* 0x000fe20000000800 */
[--C-:B------:R-:W-:Y:S01]  /*0220*/  SHF.R.S32.HI R5, RZ, 0x5, R4.reuse ;  /* 0x00000005ff057819 */ /* 0x100fe20000011404 */
[----:B------:R-:W-:Y:S01]  /*0230*/  UIMAD UR54, UR8, UR6, UR54 ;  /* 0x00000006083672a4 */ /* 0x000fe2000f8e0236 */
[----:B------:R-:W-:Y:S01]  /*0240*/  SHF.R.S32.HI R0, RZ, 0x1f, R4 ;  /* 0x0000001fff007819 */ /* 0x000fe20000011404 */
[----:B---3--:R-:W-:Y:S01]  /*0250*/  UIMAD UR51, UR7, UR28, URZ ;  /* 0x0000001c073372a4 */ /* 0x008fe2000f8e023f */
[-C--:B------:R-:W-:Y:S01]  /*0260*/  LEA.HI R2, R4, R5.reuse, RZ, 0x1 ;  /* 0x0000000504027211 */ /* 0x080fe200078f08ff */
[----:B------:R-:W-:Y:S01]  /*0270*/  UIMAD.WIDE.U32 UR42, UR28, UR14, URZ ;  /* 0x0000000e1c2a72a5 */ /* 0x000fe2000f8e003f */
[----:B------:R-:W-:Y:S01]  /*0280*/  LEA.HI R0, R0, R5, RZ, 0x2 ;  /* 0x0000000500007211 */ /* 0x000fe200078f10ff */
[----:B------:R-:W-:Y:S01]  /*0290*/  UIMAD UR6, UR28, UR11, UR36 ;  /* 0x0000000b1c0672a4 */ /* 0x000fe2000f8e0224 */
[----:B------:R-:W-:Y:S01]  /*02a0*/  SHF.R.S32.HI R6, RZ, 0x4, R8 ;  /* 0x00000004ff067819 */ /* 0x000fe20000011408 */
[----:B------:R-:W-:Y:S01]  /*02b0*/  @!UP5 UIMAD UR7, UR28, UR13, UR36 ;  /* 0x0000000d1c07d2a4 */ /* 0x000fe2000f8e0224 */
[----:B------:R-:W-:Y:S01]  /*02c0*/  LOP3.LUT R0, R0, 0xfffffffc, RZ, 0xc0, !PT ;  /* 0xfffffffc00007812 */ /* 0x000fe200078ec0ff */
[----:B------:R-:W-:Y:S01]  /*02d0*/  USHF.L.U32 UR44, UR45, 0x6, URZ ;  /* 0x000000062d2c7899 */ /* 0x000fe2000800063f */
[----:B------:R-:W-:Y:S01]  /*02e0*/  LOP3.LUT R2, R2, 0xfffffffe, RZ, 0xc0, !PT ;  /* 0xfffffffe02027812 */ /* 0x000fe200078ec0ff */
[----:B------:R-:W-:Y:S01]  /*02f0*/  ULDC UR48, c[0x0][0x214] ;  /* 0x0000850000307ab9 */ /* 0x000fe20000000800 */
[----:B------:R-:W-:Y:S01]  /*0300*/  LEA.HI R3, R8, R6, RZ, 0x1 ;  /* 0x0000000608037211 */ /* 0x000fe200078f08ff */
[C---:B------:R-:W-:Y:S01]  /*0310*/  IMAD.IADD R11, R5.reuse, 0x1, -R0 ;  /* 0x00000001050b7824 */ /* 0x040fe200078e0a00 */
[----:B------:R-:W-:Y:S01]  /*0320*/  LEA.HI R17, R14, R15, RZ, 0x2 ;  /* 0x0000000f0e117211 */ /* 0x000fe200078f10ff */
[----:B------:R-:W-:Y:S01]  /*0330*/  IMAD.IADD R13, R5, 0x1, -R2 ;  /* 0x00000001050d7824 */ /* 0x000fe200078e0a02 */
[----:B------:R-:W-:Y:S01]  /*0340*/  LOP3.LUT R0, R3, 0xfffffffe, RZ, 0xc0, !PT ;  /* 0xfffffffe03007812 */ /* 0x000fe200078ec0ff */
[----:B------:R-:W-:Y:S01]  /*0350*/  ULDC UR55, c[0x0][0x1c8] ;  /* 0x0000720000377ab9 */ /* 0x000fe20000000800 */
[--C-:B------:R-:W-:Y:S01]  /*0360*/  SHF.R.S32.HI R5, RZ, 0x2, R17.reuse ;  /* 0x00000002ff057819 */ /* 0x100fe20000011411 */
[----:B------:R-:W-:Y:S01]  /*0370*/  ULDC.U8 UR10, c[0x0][0x3d0] ;  /* 0x0000f400000a7ab9 */ /* 0x000fe20000000000 */
[----:B------:R-:W-:Y:S01]  /*0380*/  SHF.R.S32.HI R2, RZ, 0x1f, R17 ;  /* 0x0000001fff027819 */ /* 0x000fe20000011411 */
[----:B------:R-:W-:Y:S01]  /*0390*/  IMAD.IADD R9, R6, 0x1, -R0 ;  /* 0x0000000106097824 */ /* 0x000fe200078e0a00 */
[----:B------:R-:W-:Y:S01]  /*03a0*/  LOP3.LUT R3, R4, 0xffffffe0, RZ, 0xc0, !PT ;  /* 0xffffffe004037812 */ /* 0x000fe200078ec0ff */
[----:B------:R-:W-:Y:S01]  /*03b0*/  ULDC UR49, c[0x0][0x224] ;  /* 0x0000890000317ab9 */ /* 0x000fe20000000800 */
[----:B------:R-:W-:Y:S01]  /*03c0*/  LEA.HI R0, R2, R5, RZ, 0x3 ;  /* 0x0000000502007211 */ /* 0x000fe200078f18ff */
[----:B------:R-:W-:Y:S01]  /*03d0*/  @UP5 UIMAD UR53, UR28, UR48, URZ ;  /* 0x000000301c3552a4 */ /* 0x000fe2000f8e023f */
[----:B------:R-:W-:Y:S01]  /*03e0*/  LEA.HI R6, R14, R15, RZ, 0x3 ;  /* 0x0000000f0e067211 */ /* 0x000fe200078f18ff */
[----:B------:R-:W-:Y:S01]  /*03f0*/  ULDC.64 UR4, c[0x0][0x118] ;  /* 0x0000460000047ab9 */ /* 0x000fe20000000a00 */
[----:B------:R-:W-:Y:S01]  /*0400*/  LOP3.LUT R2, R0, 0xfffffff8, RZ, 0xc0, !PT ;  /* 0xfffffff800027812 */ /* 0x000fe200078ec0ff */
[----:B------:R-:W-:Y:S01]  /*0410*/  IMAD.IADD R0, R15, 0x1, -R3 ;  /* 0x000000010f007824 */ /* 0x000fe200078e0a03 */
[----:B------:R-:W-:-:S02]  /*0420*/  UMOV UR60, 0x4 ;  /* 0x00000004003c7882 */ /* 0x000fc40000000000 */
[----:B------:R-:W-:Y:S01]  /*0430*/  ULOP3.LUT UR55, UR36, UR55, URZ, 0x3c, !UPT ;  /* 0x0000003724377292 */ /* 0x000fe2000f8e3c3f */
[----:B------:R-:W-:Y:S01]  /*0440*/  IMAD.IADD R7, R5, 0x1, -R2 ;  /* 0x0000000105077824 */ /* 0x000fe200078e0a02 */
[----:B------:R-:W-:Y:S01]  /*0450*/  SHF.R.S32.HI R2, RZ, 0x1f, R0 ;  /* 0x0000001fff027819 */ /* 0x000fe20000011400 */
[----:B------:R-:W-:Y:S02]  /*0460*/  USHF.R.S32.HI UR56, URZ, 0x1f, UR36 ;  /* 0x0000001f3f387899 */ /* 0x000fe40008011424 */
[----:B------:R-:W-:Y:S01]  /*0470*/  USHF.L.U32 UR61, UR28, 0x7, URZ ;  /* 0x000000071c3d7899 */ /* 0x000fe2000800063f */
[----:B------:R-:W-:Y:S01]  /*0480*/  LEA.HI R18, R2, R0, RZ, 0x2 ;  /* 0x0000000002127211 */ /* 0x000fe200078f10ff */
[----:B------:R-:W-:Y:S01]  /*0490*/  UISETP.NE.AND UP6, UPT, UR10, URZ, UPT ;  /* 0x0000003f0a00728c */ /* 0x000fe2000bfc5270 */
[----:B------:R-:W-:Y:S01]  /*04a0*/  SHF.R.S32.HI R0, RZ, 0x3, R6 ;  /* 0x00000003ff007819 */ /* 0x000fe20000011406 */
[----:B------:R-:W-:Y:S01]  /*04b0*/  USHF.R.S32.HI UR58, URZ, 0x1f, UR28 ;  /* 0x0000001f3f3a7899 */ /* 0x000fe2000801141c */
[----:B------:R-:W-:Y:S01]  /*04c0*/  LOP3.LUT R2, R6, 0xfffffff8, RZ, 0xc0, !PT ;  /* 0xfffffff806027812 */ /* 0x000fe200078ec0ff */
[----:B------:R-:W-:-:S02]  /*04d0*/  USHF.R.S32.HI UR57, URZ, 0x1f, UR36 ;  /* 0x0000001f3f397899 */ /* 0x000fc40008011424 */
[----:B------:R-:W-:Y:S01]  /*04e0*/  IMAD.SHL.U32 R3, R0, 0x40, RZ ;  /* 0x0000004000037824 */ /* 0x000fe200078e00ff */
[----:B------:R-:W-:Y:S01]  /*04f0*/  UIMAD.WIDE.U32 UR40, UR34, UR42, URZ ;  /* 0x0000002a222872a5 */ /* 0x000fe2000f8e003f */
[----:B------:R-:W-:Y:S01]  /*0500*/  IMAD.IADD R0, R15, 0x1, -R2 ;  /* 0x000000010f007824 */ /* 0x000fe200078e0a02 */
[----:B------:R-:W-:Y:S01]  /*0510*/  LOP3.LUT R2, R8, 0xfffffff0, RZ, 0xc0, !PT ;  /* 0xfffffff008027812 */ /* 0x000fe200078ec0ff */
[----:B------:R-:W-:Y:S01]  /*0520*/  UIMAD UR50, UR35, UR42, URZ ;  /* 0x0000002a233272a4 */ /* 0x000fe2000f8e023f */
[----:B------:R-:W-:Y:S01]  /*0530*/  LOP3.LUT R3, R3, 0x1c0, RZ, 0xc0, !PT ;  /* 0x000001c003037812 */ /* 0x000fe200078ec0ff */
[C---:B------:R-:W-:Y:S01]  /*0540*/  IMAD.SHL.U32 R20, R0.reuse, 0x8, RZ ;  /* 0x0000000800147824 */ /* 0x040fe200078e00ff */
[C---:B------:R-:W-:Y:S01]  /*0550*/  LOP3.LUT P4, RZ, R0.reuse, 0x2, RZ, 0xc0, !PT ;  /* 0x0000000200ff7812 */ /* 0x040fe2000788c0ff */
[----:B------:R-:W-:Y:S01]  /*0560*/  IMAD.IADD R2, R15, 0x1, -R2 ;  /* 0x000000010f027824 */ /* 0x000fe200078e0a02 */
[----:B------:R-:W-:Y:S01]  /*0570*/  SHF.R.U32.HI R4, RZ, 0x3, R3 ;  /* 0x00000003ff047819 */ /* 0x000fe20000011603 */
[----:B------:R-:W-:Y:S01]  /*0580*/  USHF.R.S32.HI UR52, URZ, 0x1f, UR46 ;  /* 0x0000001f3f347899 */ /* 0x000fe2000801142e */
[----:B------:R-:W-:Y:S01]  /*0590*/  LOP3.LUT R3, R3, 0x38, R20, 0xf8, !PT ;  /* 0x0000003803037812 */ /* 0x000fe200078ef814 */
[----:B------:R-:W-:Y:S01]  /*05a0*/  STL [R1+0x30], R20 ;  /* 0x0000301401007387 */ /* 0x000fe20000100800 */
[----:B------:R-:W-:Y:S01]  /*05b0*/  SHF.R.S32.HI R5, RZ, 0x1f, R2 ;  /* 0x0000001fff057819 */ /* 0x000fe20000011402 */
[----:B------:R-:W-:Y:S01]  /*05c0*/  UIMAD UR49, UR6, UR49, URZ ;  /* 0x00000031063172a4 */ /* 0x000fe2000f8e023f */
[----:B------:R-:W-:Y:S01]  /*05d0*/  LOP3.LUT R12, R3, R4, RZ, 0x3c, !PT ;  /* 0x00000004030c7212 */ /* 0x000fe200078e3cff */
[----:B------:R-:W-:Y:S01]  /*05e0*/  @!UP5 UIMAD UR48, UR7, UR48, URZ ;  /* 0x000000300730d2a4 */ /* 0x000fe2000f8e023f */
[----:B------:R-:W-:Y:S01]  /*05f0*/  LEA.HI R10, R5, R2, RZ, 0x3 ;  /* 0x00000002050a7211 */ /* 0x000fe200078f18ff */
[----:B------:R-:W-:Y:S01]  /*0600*/  IMAD.SHL.U32 R5, R9, 0x200, RZ ;  /* 0x0000020009057824 */ /* 0x000fe200078e00ff */
[C---:B------:R-:W-:Y:S01]  /*0610*/  LOP3.LUT P3, RZ, R0.reuse, 0x4, RZ, 0xc0, !PT ;  /* 0x0000000400ff7812 */ /* 0x040fe2000786c0ff */
[----:B------:R-:W-:Y:S01]  /*0620*/  IMAD.SHL.U32 R0, R0, 0x40, RZ ;  /* 0x0000004000007824 */ /* 0x000fe200078e00ff */
[----:B------:R-:W-:Y:S01]  /*0630*/  LOP3.LUT R3, R10, 0xfffffff8, RZ, 0xc0, !PT ;  /* 0xfffffff80a037812 */ /* 0x000fe200078ec0ff */
[----:B------:R-:W-:Y:S01]  /*0640*/  USHF.R.S32.HI UR47, URZ, 0x1f, UR44 ;  /* 0x0000001f3f2f7899 */ /* 0x000fe2000801142c */
[----:B------:R-:W-:Y:S01]  /*0650*/  LEA.HI R4, R14, R15, RZ, 0x6 ;  /* 0x0000000f0e047211 */ /* 0x000fe200078f30ff */
[----:B------:R-:W-:Y:S01]  /*0660*/  UMOV UR39, 0xffffc000 ;  /* 0xffffc00000277882 */ /* 0x000fe20000000000 */
[----:B------:R-:W-:Y:S01]  /*0670*/  LOP3.LUT R0, R0, 0x1c0, RZ, 0xc0, !PT ;  /* 0x000001c000007812 */ /* 0x000fe200078ec0ff */
[----:B------:R-:W-:Y:S01]  /*0680*/  IMAD.IADD R16, R2, 0x1, -R3 ;  /* 0x0000000102107824 */ /* 0x000fe200078e0a03 */
[----:B------:R-:W-:Y:S01]  /*0690*/  LOP3.LUT R3, R7, 0x1, RZ, 0xc0, !PT ;  /* 0x0000000107037812 */ /* 0x000fe200078ec0ff */
[----:B------:R-:W-:Y:S01]  /*06a0*/  IMAD.SHL.U32 R2, R11, 0x10, RZ ;  /* 0x000000100b027824 */ /* 0x000fe200078e00ff */
[----:B------:R-:W-:-:S02]  /*06b0*/  SHF.R.S32.HI R4, RZ, 0x6, R4 ;  /* 0x00000006ff047819 */ /* 0x000fc40000011404 */
[C---:B------:R-:W-:Y:S02]  /*06c0*/  LOP3.LUT R210, R0.reuse, 0x8, R6, 0xf8, !PT ;  /* 0x0000000800d27812 */ /* 0x040fe400078ef806 */
[----:B------:R-:W-:Y:S02]  /*06d0*/  LOP3.LUT R2, R0, 0x30, R2, 0xf8, !PT ;  /* 0x0000003000027812 */ /* 0x000fe400078ef802 */
[----:B------:R-:W-:Y:S01]  /*06e0*/  SHF.R.U32.HI R205, RZ, 0x3, R0 ;  /* 0x00000003ffcd7819 */ /* 0x000fe20000011600 */
[----:B------:R-:W-:Y:S01]  /*06f0*/  IMAD R0, R4, 0x800, R5 ;  /* 0x0000080004007824 */ /* 0x000fe200078e0205 */
[----:B------:R-:W-:Y:S02]  /*0700*/  ISETP.NE.U32.AND P0, PT, R3, 0x1, PT ;  /* 0x000000010300780c */ /* 0x000fe40003f05070 */
[----:B------:R-:W-:Y:S02]  /*0710*/  LOP3.LUT R210, R210, R205, RZ, 0x3c, !PT ;  /* 0x000000cdd2d27212 */ /* 0x000fe400078e3cff */
        /* <DEDUP_REMOVED lines=35> */
[----:B------:R-:W-:Y:S01]  /*0950*/  IMAD.IADD R6, R5, 0x1, R6 ;  /* 0x0000000105067824 */ /* 0x000fe200078e0206 */
[----:B------:R-:W-:Y:S01]  /*0960*/  SHF.R.S32.HI R5, RZ, 0x2, R18 ;  /* 0x00000002ff057819 */ /* 0x000fe20000011412 */
[----:B------:R-:W-:Y:S02]  /*0970*/  IMAD.SHL.U32 R0, R10, 0x40, RZ ;  /* 0x000000400a007824 */ /* 0x000fe400078e00ff */
[----:B------:R-:W-:-:S02]  /*0980*/  IMAD.SHL.U32 R222, R6, 0x2, RZ ;  /* 0x0000000206de7824 */ /* 0x000fc400078e00ff */
[----:B------:R-:W-:Y:S01]  /*0990*/  IMAD R11, R13, 0x10, R5 ;  /* 0x000000100d0b7824 */ /* 0x000fe200078e0205 */
[----:B------:R-:W-:Y:S01]  /*09a0*/  LOP3.LUT R0, R0, 0xfffffe00, RZ, 0xc0, !PT ;  /* 0xfffffe0000007812 */ /* 0x000fe200078ec0ff */
[----:B------:R-:W-:-:S03]  /*09b0*/  IMAD.IADD R225, R222, 0x1, R224 ;  /* 0x00000001dee17824 */ /* 0x000fc600078e02e0 */
[----:B------:R-:W-:Y:S01]  /*09c0*/  STL [R1+0x38], R11 ;  /* 0x0000380b01007387 */ /* 0x000fe20000100800 */
[----:B------:R-:W-:Y:S02]  /*09d0*/  IMAD R5, R13, 0x400, R0 ;  /* 0x000004000d057824 */ /* 0x000fe400078e0200 */
        /* <DEDUP_REMOVED lines=9> */
[----:B------:R-:W-:Y:S01]  /*0a70*/  IMAD.MOV.U32 R4, RZ, RZ, 0x20 ;  /* 0x00000020ff047424 */ /* 0x000fe200078e00ff */
[-C--:B------:R-:W-:Y:S01]  /*0a80*/  LOP3.LUT R214, R2, R0.reuse, RZ, 0xfc, !PT ;  /* 0x0000000002d67212 */ /* 0x080fe200078efcff */
[----:B------:R-:W-:Y:S01]  /*0a90*/  IMAD.MOV.U32 R2, RZ, RZ, 0x40 ;  /* 0x00000040ff027424 */ /* 0x000fe200078e00ff */
[----:B------:R-:W-:Y:S01]  /*0aa0*/  LOP3.LUT R204, R204, R0, RZ, 0xfc, !PT ;  /* 0x00000000cccc7212 */ /* 0x000fe200078efcff */
[----:B------:R-:W-:Y:S01]  /*0ab0*/  IMAD.IADD R216, R5, 0x1, R216 ;  /* 0x0000000105d87824 */ /* 0x000fe200078e02d8 */
[----:B------:R-:W-:-:S02]  /*0ac0*/  IADD3 R0, R11, -0x40, RZ ;  /* 0xffffffc00b007810 */ /* 0x000fc40007ffe0ff */
[----:B------:R-:W-:Y:S02]  /*0ad0*/  SEL R211, R4, 0xffffffe0, !P4 ;  /* 0xffffffe004d37807 */ /* 0x000fe40006000000 */
[----:B------:R-:W-:Y:S02]  /*0ae0*/  SHF.R.S32.HI R3, RZ, 0x1f, R0 ;  /* 0x0000001fff037819 */ /* 0x000fe40000011400 */
[----:B------:R-:W-:Y:S01]  /*0af0*/  SEL R212, R2, 0xffffffc0, !P3 ;  /* 0xffffffc002d47807 */ /* 0x000fe20005800000 */
[----:B------:R-:W-:Y:S01]  /*0b00*/  IMAD.IADD R211, R210, 0x1, R211 ;  /* 0x00000001d2d37824 */ /* 0x000fe200078e02d3 */
[C---:B------:R-:W-:Y:S01]  /*0b10*/  SHF.L.U64.HI R3, R0.reuse, 0x2, R3 ;  /* 0x0000000200037819 */ /* 0x040fe20000010203 */
[----:B------:R-:W-:Y:S01]  /*0b20*/  IMAD.SHL.U32 R0, R0, 0x4, RZ ;  /* 0x0000000400007824 */ /* 0x000fe200078e00ff */
[----:B------:R-:W-:Y:S01]  /*0b30*/  SEL R4, R4, 0xffffffe0, !P1 ;  /* 0xffffffe004047807 */ /* 0x000fe20004800000 */
[----:B------:R-:W-:Y:S01]  /*0b40*/  IMAD.IADD R213, R210, 0x1, R212 ;  /* 0x00000001d2d57824 */ /* 0x000fe200078e02d4 */
[----:B------:R-:W-:Y:S01]  /*0b50*/  LEA R7, R8, 0xc000, 0x1 ;  /* 0x0000c00008077811 */ /* 0x000fe200078e08ff */
[----:B------:R1:W-:Y:S01]  /*0b60*/  STL [R1+0x1c], R3 ;  /* 0x00001c0301007387 */ /* 0x0003e20000100800 */
[----:B------:R-:W-:Y:S01]  /*0b70*/  SEL R2, R2, 0xffffffc0, !P2 ;  /* 0xffffffc002027807 */ /* 0x000fe20005000000 */
[----:B------:R-:W-:Y:S01]  /*0b80*/  IMAD.IADD R223, R222, 0x1, R4 ;  /* 0x00000001dedf7824 */ /* 0x000fe200078e0204 */
[----:B------:R-:W-:Y:S01]  /*0b90*/  LEA R204, R204, 0xc000, 0x1 ;  /* 0x0000c000cccc7811 */ /* 0x000fe200078e08ff */
[----:B------:R2:W-:Y:S01]  /*0ba0*/  STL [R1+0x18], R0 ;  /* 0x0000180001007387 */ /* 0x0005e20000100800 */
[----:B------:R-:W-:-:S02]  /*0bb0*/  IMAD.IADD R5, R4, 0x1, R7 ;  /* 0x0000000104057824 */ /* 0x000fc400078e0207 */
[----:B------:R-:W-:Y:S01]  /*0bc0*/  IMAD.IADD R212, R212, 0x1, R211 ;  /* 0x00000001d4d47824 */ /* 0x000fe200078e02d3 */
[----:B------:R-:W-:Y:S01]  /*0bd0*/  STL [R1+0x10], R7 ;  /* 0x0000100701007387 */ /* 0x000fe20000100800 */
[--C-:B------:R-:W-:Y:S02]  /*0be0*/  IMAD.IADD R4, R5, 0x1, R2.reuse ;  /* 0x0000000105047824 */ /* 0x100fe400078e0202 */
[----:B------:R-:W-:Y:S01]  /*0bf0*/  IMAD.IADD R224, R224, 0x1, R223 ;  /* 0x00000001e0e07824 */ /* 0x000fe200078e02df */
[----:B------:R-:W-:Y:S01]  /*0c00*/  STL [R1+0x24], R5 ;  /* 0x0000240501007387 */ /* 0x000fe20000100800 */
[C---:B-1----:R-:W-:Y:S02]  /*0c10*/  IADD3 R3, R7.reuse, 0x420, RZ ;  /* 0x0000042007037810 */ /* 0x042fe40007ffe0ff */
[C---:B------:R-:W-:Y:S01]  /*0c20*/  @P1 IADD3 R3, R7.reuse, 0x3e0, RZ ;  /* 0x000003e007031810 */ /* 0x040fe20007ffe0ff */
[----:B--2---:R-:W-:-:S05]  /*0c30*/  IMAD.IADD R0, R7, 0x1, R2 ;  /* 0x0000000107007824 */ /* 0x004fca00078e0202 */
[----:B------:R1:W-:Y:S04]  /*0c40*/  STL [R1+0x14], R0 ;  /* 0x0000140001007387 */ /* 0x0003e80000100800 */
[----:B------:R2:W-:Y:S04]  /*0c50*/  STL [R1+0x40], R3 ;  /* 0x0000400301007387 */ /* 0x0005e80000100800 */
[----:B------:R2:W-:Y:S01]  /*0c60*/  STL [R1+0x28], R4 ;  /* 0x0000280401007387 */ /* 0x0005e20000100800 */
[----:B-1----:R-:W-:-:S05]  /*0c70*/  IMAD.IADD R0, R2, 0x1, R3 ;  /* 0x0000000102007824 */ /* 0x002fca00078e0203 */
[----:B----4-:R2:W-:Y:S02]  /*0c80*/  STL [R1+0x3c], R0 ;  /* 0x00003c0001007387 */ /* 0x0105e40000100800 */
.L_x_262:
[----:B------:R-:W-:Y:S02]  /*0c90*/  ULDC.64 UR6, c[0x0][0x240] ;  /* 0x0000900000067ab9 */ /* 0x000fe40000000a00 */
[----:B------:R-:W-:Y:S02]  /*0ca0*/  UISETP.NE.U32.AND UP1, UPT, URZ, UR6, UPT ;  /* 0x000000063f00728c */ /* 0x000fe4000bf25070 */
[----:B------:R-:W-:Y:S02]  /*0cb0*/  USHF.L.U32 UR13, UR28, 0x2, URZ ;  /* 0x000000021c0d7899 */ /* 0x000fe4000800063f */
[----:B------:R-:W-:Y:S02]  /*0cc0*/  USHF.R.S32.HI UR38, URZ, 0x1f, UR28 ;  /* 0x0000001f3f267899 */ /* 0x000fe4000801141c */
[----:B------:R-:W-:Y:S02]  /*0cd0*/  UISETP.NE.AND.EX UP1, UPT, URZ, UR7, UPT, UP1 ;  /* 0x000000073f00728c */ /* 0x000fe4000bf25310 */
[----:B------:R-:W-:-:S02]  /*0ce0*/  ULDC.64 UR10, c[0x0][0x250] ;  /* 0x00009400000a7ab9 */ /* 0x000fc40000000a00 */
[----:B------:R-:W-:Y:S02]  /*0cf0*/  UISETP.NE.U32.AND UP3, UPT, URZ, UR10, UPT ;  /* 0x0000000a3f00728c */ /* 0x000fe4000bf65070 */
[----:B------:R-:W-:Y:S01]  /*0d00*/  USHF.L.U64.HI UR12, UR28, 0x2, UR38 ;  /* 0x000000021c0c7899 */ /* 0x000fe20008010226 */
[----:B------:R-:W-:Y:S01]  /*0d10*/  PLOP3.LUT P2, PT, PT, PT, UP1, 0x80, 0x0 ;  /* 0x000000000000781c */ /* 0x000fe20003f4f018 */
[----:B------:R-:W-:Y:S02]  /*0d20*/  UIADD3 UR6, UP0, UR13, UR6, URZ ;  /* 0x000000060d067290 */ /* 0x000fe4000ff1e03f */
[----:B------:R-:W-:Y:S02]  /*0d30*/  UISETP.NE.AND.EX UP3, UPT, URZ, UR11, UPT, UP3 ;  /* 0x0000000b3f00728c */ /* 0x000fe4000bf65330 */
[----:B------:R-:W-:Y:S02]  /*0d40*/  UIADD3.X UR7, UR12, UR7, URZ, UP0, !UPT ;  /* 0x000000070c077290 */ /* 0x000fe400087fe43f */
[----:B-1----:R-:W-:Y:S01]  /*0d50*/  IMAD.U32 R2, RZ, RZ, UR6 ;  /* 0x00000006ff027e24 */ /* 0x002fe2000f8e00ff */
[----:B------:R-:W-:Y:S01]  /*0d60*/  ULDC.U8 UR14, c[0x0][0x312] ;  /* 0x0000c480000e7ab9 */ /* 0x000fe20000000000 */
[----:B------:R-:W-:Y:S01]  /*0d70*/  PLOP3.LUT P0, PT, PT, PT, UP3, 0x80, 0x0 ;  /* 0x000000000000781c */ /* 0x000fe20003f0f038 */
[----:B------:R-:W-:Y:S01]  /*0d80*/  ULDC.64 UR8, c[0x0][0x248] ;  /* 0x0000920000087ab9 */ /* 0x000fe20000000a00 */
[----:B--2---:R-:W-:Y:S01]  /*0d90*/  IMAD.U32 R3, RZ, RZ, UR7 ;  /* 0x00000007ff037e24 */ /* 0x004fe2000f8e00ff */
[----:B------:R-:W-:-:S02]  /*0da0*/  UISETP.NE.AND UP4, UPT, UR14, URZ, UPT ;  /* 0x0000003f0e00728c */ /* 0x000fc4000bf85270 */
[----:B------:R-:W-:Y:S02]  /*0db0*/  @UP3 UIADD3 UR6, UP0, UR13, UR10, URZ ;  /* 0x0000000a0d063290 */ /* 0x000fe4000ff1e03f */
[----:B------:R1:W2:Y:S01]  /*0dc0*/  @P2 LDG.E R7, [R2.64] ;  /* 0x0000000402072981 */ /* 0x0002a2000c1e1900 */
[----:B------:R-:W-:Y:S02]  /*0dd0*/  UISETP.EQ.U32.AND UP2, UPT, URZ, UR8, UPT ;  /* 0x000000083f00728c */ /* 0x000fe4000bf42070 */
        /* <DEDUP_REMOVED lines=11> */
[----:B------:R-:W5:Y:S01]  /*0e90*/  @!P1 LDG.E R0, [R2.64] ;  /* 0x0000000402009981 */ /* 0x000f62000c1e1900 */
        /* <DEDUP_REMOVED lines=20> */
.L_x_218:
        /* <DEDUP_REMOVED lines=21> */
[----:B-1----:R-:W-:Y:S02]  /*1130*/  UISETP.NE.AND UP0, UPT, UR25, -0x1, UPT ;  /* 0xffffffff1900788c */ /* 0x002fe4000bf05270 */
[----:B------:R-:W-:Y:S02]  /*1140*/  ULDC.64 UR6, c[0x0][0x190] ;  /* 0x0000640000067ab9 */ /* 0x000fe40000000a00 */
[----:B------:R-:W-:Y:S02]  /*1150*/  UIMAD.WIDE.U32 UR8, UR15, UR6, URZ ;  /* 0x000000060f0872a5 */ /* 0x000fe4000f8e003f */
[----:B------:R-:W-:Y:S01]  /*1160*/  UIADD3 UR6, UR26, 0x3f, URZ ;  /* 0x0000003f1a067890 */ /* 0x000fe2000fffe03f */
[----:B------:R-:W-:Y:S01]  /*1170*/  PLOP3.LUT P1, PT, PT, PT, UP0, 0x80, 0x0 ;  /* 0x000000000000781c */ /* 0x000fe20003f2f008 */
[----:B------:R-:W-:Y:S02]  /*1180*/  UISETP.NE.AND UP2, UPT, UR15, -0x1, UPT ;  /* 0xffffffff0f00788c */ /* 0x000fe4000bf45270 */
[----:B------:R-:W-:-:S02]  /*1190*/  USHF.R.S32.HI UR12, URZ, 0x1f, UR6 ;  /* 0x0000001f3f0c7899 */ /* 0x000fc40008011406 */
[----:B------:R-:W-:Y:S02]  /*11a0*/  @UP0 UIADD3 UR13, UR19, UR25, URZ ;  /* 0x00000019130d0290 */ /* 0x000fe4000fffe03f */
[----:B------:R-:W-:Y:S02]  /*11b0*/  ULEA.HI UR12, UR12, UR6, URZ, 0x6 ;  /* 0x000000060c0c7291 */ /* 0x000fe4000f8f303f */
[----:B------:R-:W-:Y:S02]  /*11c0*/  ULDC.64 UR16, c[0x0][0x178] ;  /* 0x00005e0000107ab9 */ /* 0x000fe40000000a00 */
[----:B------:R-:W-:Y:S02]  /*11d0*/  ULDC.64 UR20, c[0x0][0x198] ;  /* 0x0000660000147ab9 */ /* 0x000fe40000000a00 */
[----:B------:R-:W-:Y:S02]  /*11e0*/  UIMAD UR23, UR15, UR7, URZ ;  /* 0x000000070f1772a4 */ /* 0x000fe4000f8e023f */
[----:B------:R-:W-:-:S02]  /*11f0*/  UIMAD UR22, UR38, UR16, URZ ;  /* 0x00000010261672a4 */ /* 0x000fc4000f8e023f */
[----:B------:R-:W-:Y:S02]  /*1200*/  @UP0 UIMAD.WIDE.U32 UR6, UR13, UR20, URZ ;  /* 0x000000140d0602a5 */ /* 0x000fe4000f8e003f */
[----:B------:R-:W-:Y:S02]  /*1210*/  USHF.R.S32.HI UR32, URZ, 0x6, UR12 ;  /* 0x000000063f207899 */ /* 0x000fe4000801140c */
[----:B------:R-:W-:Y:S02]  /*1220*/  ULOP3.LUT UR12, UR12, 0xffffffc0, URZ, 0xc0, !UPT ;  /* 0xffffffc00c0c7892 */ /* 0x000fe4000f8ec03f */
[----:B------:R-:W-:Y:S02]  /*1230*/  UIMAD.WIDE.U32 UR10, UR28, UR16, URZ ;  /* 0x000000101c0a72a5 */ /* 0x000fe4000f8e003f */
[----:B------:R-:W-:Y:S02]  /*1240*/  UIMAD UR17, UR28, UR17, UR22 ;  /* 0x000000111c1172a4 */ /* 0x000fe4000f8e0216 */
[----:B------:R-:W-:-:S02]  /*1250*/  @UP0 UIMAD UR33, UR13, UR21, UR7 ;  /* 0x000000150d2102a4 */ /* 0x000fc4000f8e0207 */
[----:B------:R-:W-:Y:S02]  /*1260*/  UIADD3 UR13, UR12, -0x40, URZ ;  /* 0xffffffc00c0d7890 */ /* 0x000fe4000fffe03f */
[----:B------:R-:W-:Y:S02]  /*1270*/  UIADD3 UR30, UR11, UR17, URZ ;  /* 0x000000110b1e7290 */ /* 0x000fe4000fffe03f */
[----:B------:R-:W-:Y:S02]  /*1280*/  @UP2 UIADD3 UR30, UR9, UR23, URZ ;  /* 0x00000017091e2290 */ /* 0x000fe4000fffe03f */
[----:B------:R-:W-:Y:S02]  /*1290*/  USEL UR37, UR10, UR8, !UP2 ;  /* 0x000000080a257287 */ /* 0x000fe4000d000000 */
        /* <DEDUP_REMOVED lines=15> */
.L_x_220:
        /* <DEDUP_REMOVED lines=18> */
.L_x_221:
        /* <DEDUP_REMOVED lines=18> */
[----:B------:R-:W-:-:S03]  /*15d0*/  UIMAD UR6, UR38, UR10, UR51 ;  /* 0x0000000a260672a4 */ /* 0x000fc6000f8e0233 */
[----:B------:R-:W-:Y:S01]  /*15e0*/  ULDC UR10, c[0x0][0x234] ;  /* 0x00008d00000a7ab9 */ /* 0x000fe20000000800 */
[----:B-1----:R-:W-:Y:S01]  /*15f0*/  IADD3 R2, R2, 0xffffffe, RZ ;  /* 0x0ffffffe02027810 */ /* 0x002fe20007ffe0ff */
[----:B------:R-:W-:-:S03]  /*1600*/  UIADD3 UR6, UR43, UR6, URZ ;  /* 0x000000062b067290 */ /* 0x000fc6000fffe03f */
[----:B------:R-:W1:Y:S01]  /*1610*/  F2I.FTZ.U32.TRUNC.NTZ R3, R2 ;  /* 0x0000000200037305 */ /* 0x000e62000021f000 */
[----:B------:R-:W-:-:S04]  /*1620*/  UIMAD UR6, UR34, UR6, UR50 ;  /* 0x00000006220672a4 */ /* 0x000fc8000f8e0232 */
[----:B------:R-:W-:Y:S02]  /*1630*/  UIADD3 UR12, UR41, UR6, URZ ;  /* 0x00000006290c7290 */ /* 0x000fe4000fffe03f */
[----:B------:R-:W-:-:S04]  /*1640*/  UIMAD.WIDE.U32 UR6, UR34, UR15, URZ ;  /* 0x0000000f220672a5 */ /* 0x000fc8000f8e003f */
[----:B------:R-:W-:Y:S02]  /*1650*/  @UP2 UIADD3 UR12, UR7, UR8, URZ ;  /* 0x00000008070c2290 */ /* 0x000fe4000fffe03f */
[----:B------:R-:W-:Y:S02]  /*1660*/  USEL UR17, UR40, UR6, !UP2 ;  /* 0x0000000628117287 */ /* 0x000fe4000d000000 */
[----:B------:R-:W-:Y:S01]  /*1670*/  ULDC.64 UR8, c[0x0][0x3d8] ;  /* 0x0000f60000087ab9 */ /* 0x000fe20000000a00 */
[----:B-1----:R-:W-:Y:S01]  /*1680*/  IMAD.MOV R0, RZ, RZ, -R3 ;  /* 0x000000ffff007224 */ /* 0x002fe200078e0a03 */
[----:B------:R-:W-:Y:S01]  /*1690*/  UIMAD.WIDE.U32 UR6, UR59, UR8, URZ ;  /* 0x000000083b0672a5 */ /* 0x000fe2000f8e003f */
[----:B------:R-:W-:Y:S02]  /*16a0*/  IMAD.MOV.U32 R2, RZ, RZ, RZ ;  /* 0x000000ffff027224 */ /* 0x000fe400078e00ff */
[----:B------:R-:W-:Y:S01]  /*16b0*/  IMAD R0, R0, R5, RZ ;  /* 0x0000000500007224 */ /* 0x000fe200078e02ff */
[----:B------:R-:W-:-:S02]  /*16c0*/  USEL UR16, UR6, URZ, UP6 ;  /* 0x0000003f06107287 */ /* 0x000fc4000b000000 */
[----:B------:R-:W-:Y:S01]  /*16d0*/  USHF.L.U64.HI UR6, UR28, 0x7, UR38 ;  /* 0x000000071c067899 */ /* 0x000fe20008010226 */
[----:B------:R-:W-:Y:S01]  /*16e0*/  IMAD.HI.U32 R0, R3, R0, R2 ;  /* 0x0000000003007227 */ /* 0x000fe200078e0002 */
[----:B------:R-:W-:Y:S02]  /*16f0*/  UIMAD UR9, UR59, UR9, UR7 ;  /* 0x000000093b0972a4 */ /* 0x000fe4000f8e0207 */
[----:B------:R-:W-:Y:S01]  /*1700*/  USEL UR7, UR6, URZ, UP1 ;  /* 0x0000003f06077287 */ /* 0x000fe20008800000 */
[----:B------:R-:W-:Y:S01]  /*1710*/  IMAD.MOV.U32 R2, RZ, RZ, R4 ;  /* 0x000000ffff027224 */ /* 0x000fe200078e0004 */
[----:B------:R-:W-:-:S03]  /*1720*/  USEL UR6, UR61, URZ, UP1 ;  /* 0x0000003f3d067287 */ /* 0x000fc60008800000 */
[----:B------:R-:W-:Y:S01]  /*1730*/  IMAD.HI.U32 R0, R0, R2, RZ ;  /* 0x0000000200007227 */ /* 0x000fe200078e00ff */
[----:B------:R-:W-:-:S03]  /*1740*/  UIADD3 UR6, UP1, UR13, UR6, URZ ;  /* 0x000000060d067290 */ /* 0x000fc6000ff3e03f */
[----:B------:R-:W-:Y:S01]  /*1750*/  IMAD.MOV R3, RZ, RZ, -R0 ;  /* 0x000000ffff037224 */ /* 0x000fe200078e0a00 */
[----:B------:R-:W-:Y:S02]  /*1760*/  UIADD3.X UR8, UR23, UR7, URZ, UP1, !UPT ;  /* 0x0000000717087290 */ /* 0x000fe40008ffe43f */
[----:B------:R-:W-:Y:S01]  /*1770*/  UIMAD UR7, UR35, UR6, URZ ;  /* 0x00000006230772a4 */ /* 0x000fe2000f8e023f */
[----:B------:R-:W-:-:S03]  /*1780*/  IMAD R2, R5, R3, R2 ;  /* 0x0000000305027224 */ /* 0x000fc600078e0202 */
[----:B------:R-:W-:Y:S02]  /*1790*/  UIMAD UR8, UR34, UR8, UR7 ;  /* 0x00000008220872a4 */ /* 0x000fe4000f8e0207 */
[----:B------:R-:W-:Y:S01]  /*17a0*/  ISETP.GT.U32.AND P0, PT, R5, R2, PT ;  /* 0x000000020500720c */ /* 0x000fe20003f04070 */
[----:B------:R-:W-:-:S04]  /*17b0*/  @UP5 USEL UR7, UR53, UR15, !UP2 ;  /* 0x0000000f35075287 */ /* 0x000fc8000d000000 */
[----:B------:R-:W-:Y:S02]  /*17c0*/  @UP5 UIMAD UR11, UR36, UR10, UR7 ;  /* 0x0000000a240b52a4 */ /* 0x000fe4000f8e0207 */
[----:B------:R-:W-:Y:S02]  /*17d0*/  UIMAD.WIDE.U32 UR6, UR34, UR6, URZ ;  /* 0x00000006220672a5 */ /* 0x000fe4000f8e003f */
[----:B------:R-:W-:Y:S02]  /*17e0*/  USEL UR10, UR9, URZ, UP6 ;  /* 0x0000003f090a7287 */ /* 0x000fe4000b000000 */
[----:B------:R-:W-:Y:S02]  /*17f0*/  UIADD3 UR9, UR7, UR8, URZ ;  /* 0x0000000807097290 */ /* 0x000fe4000fffe03f */
[----:B------:R-:W-:Y:S01]  /*1800*/  @!P0 IMAD.IADD R2, R2, 0x1, -R5 ;  /* 0x0000000102028824 */ /* 0x000fe200078e0a05 */
[----:B------:R-:W-:Y:S01]  /*1810*/  @!P0 IADD3 R0, R0, 0x1, RZ ;  /* 0x0000000100008810 */ /* 0x000fe20007ffe0ff */
[----:B------:R-:W-:Y:S01]  /*1820*/  @!UP5 UMOV UR11, UR48 ;  /* 0x00000030000bdc82 */ /* 0x000fe20008000000 */
[----:B------:R-:W-:-:S02]  /*1830*/  ISETP.LE.AND P0, PT, RZ, UR55, PT ;  /* 0x00000037ff007c0c */ /* 0x000fc4000bf03270 */
        /* <DEDUP_REMOVED lines=13> */
.L_x_222:
[----:B------:R-:W-:Y:S02]  /*1910*/  UMOV UR8, UR49 ;  /* 0x0000003100087c82 */ /* 0x000fe40008000000 */
.L_x_223:
[----:B------:R-:W2:Y:S04]  /*1920*/  LDL.64 R2, [R1+0x30] ;  /* 0x0000300001027983 */ /* 0x000ea80000100a00 */
[----:B------:R1:W2:Y:S01]  /*1930*/  LDL.64 R14, [R1+0x30] ;  /* 0x00003000010e7983 */ /* 0x0002a20000100a00 */
[----:B------:R-:W-:Y:S01]  /*1940*/  UIADD3 UR6, UP4, UP3, UR6, UR44, UR46 ;  /* 0x0000002c06067290 */ /* 0x000fe2000fb9e02e */
[----:B------:R-:W-:Y:S01]  /*1950*/  IMAD.U32 R11, RZ, RZ, UR36 ;  /* 0x00000024ff0b7e24 */ /* 0x000fe2000f8e00ff */
[----:B------:R-:W-:Y:S01]  /*1960*/  ULDC UR15, c[0x0][0x2e8] ;  /* 0x0000ba00000f7ab9 */ /* 0x000fe20000000800 */
[----:B------:R-:W3:Y:S01]  /*1970*/  S2R R26, SR_TID.X ;  /* 0x00000000001a7919 */ /* 0x000ee20000002100 */
[----:B------:R-:W-:Y:S01]  /*1980*/  UIADD3 UR17, UP2, UP1, UR16, UR6, UR17 ;  /* 0x0000000610117290 */ /* 0x000fe2000f95e011 */
[----:B------:R-:W-:Y:S01]  /*1990*/  BSSY B1, `(.L_x_219) ;  /* 0x00007e0000017945 */ /* 0x000fe20003800000 */
[----:B------:R-:W-:-:S02]  /*19a0*/  UIADD3.X UR6, UR9, UR47, UR52, UP4, UP3 ;  /* 0x0000002f09067290 */ /* 0x000fc4000a7e6434 */
[----:B------:R-:W-:Y:S02]  /*19b0*/  UIADD3 UR16, UR13, UR8, URZ ;  /* 0x000000080d107290 */ /* 0x000fe4000fffe03f */
[----:B------:R-:W-:Y:S02]  /*19c0*/  UIADD3.X UR12, UR10, UR6, UR12, UP2, UP1 ;  /* 0x000000060a0c7290 */ /* 0x000fe400097e240c */
[----:B------:R-:W-:Y:S02]  /*19d0*/  UIADD3 UR8, UR13, UR11, URZ ;  /* 0x0000000b0d087290 */ /* 0x000fe4000fffe03f */
[----:B------:R-:W-:Y:S02]  /*19e0*/  ULDC.64 UR6, c[0x0][0x1a8] ;  /* 0x00006a0000067ab9 */ /* 0x000fe40000000a00 */
[----:B------:R-:W-:-:S04]  /*19f0*/  UIMAD UR6, UR56, UR6, URZ ;  /* 0x00000006380672a4 */ /* 0x000fc8000f8e023f */
[----:B------:R-:W-:-:S03]  /*1a00*/  UIMAD UR10, UR36, UR7, UR6 ;  /* 0x00000007240a72a4 */ /* 0x000fc6000f8e0206 */
[----:B------:R-:W-:Y:S02]  /*1a10*/  ULDC.64 UR6, c[0x0][0x378] ;  /* 0x0000de0000067ab9 */ /* 0x000fe40000000a00 */
[----:B------:R-:W-:Y:S01]  /*1a20*/  UIMAD UR6, UR56, UR6, URZ ;  /* 0x00000006380672a4 */ /* 0x000fe2000f8e023f */
[----:B---3--:R-:W-:-:S03]  /*1a30*/  SHF.R.S32.HI R27, RZ, 0x1f, R26 ;  /* 0x0000001fff1b7819 */ /* 0x008fc6000001141a */
[----:B------:R-:W-:Y:S01]  /*1a40*/  UIMAD UR9, UR36, UR7, UR6 ;  /* 0x00000007240972a4 */ /* 0x000fe2000f8e0206 */
[----:B------:R-:W-:Y:S02]  /*1a50*/  LEA.HI R0, R27, R26, RZ, 0x3 ;  /* 0x0000001a1b007211 */ /* 0x000fe400078f18ff */
[----:B------:R-:W-:Y:S02]  /*1a60*/  ULDC.64 UR6, c[0x0][0x370] ;  /* 0x0000dc0000067ab9 */ /* 0x000fe40000000a00 */
[----:B------:R-:W-:Y:S01]  /*1a70*/  UIMAD UR6, UR23, UR6, URZ ;  /* 0x00000006170672a4 */ /* 0x000fe2000f8e023f */
[----:B------:R-:W-:-:S03]  /*1a80*/  SHF.R.S32.HI R0, RZ, 0x3, R0 ;  /* 0x00000003ff007819 */ /* 0x000fc60000011400 */
[----:B------:R-:W-:Y:S01]  /*1a90*/  UIMAD UR7, UR13, UR7, UR6 ;  /* 0x000000070d0772a4 */ /* 0x000fe2000f8e0206 */
[----:B------:R-:W-:Y:S01]  /*1aa0*/  SHF.R.S32.HI R23, RZ, 0x1f, R0 ;  /* 0x0000001fff177819 */ /* 0x000fe20000011400 */
[----:B------:R-:W-:Y:S01]  /*1ab0*/  UIADD3 UR6, -UR14, UR26, UR24 ;  /* 0x0000001a0e067290 */ /* 0x000fe2000fffe118 */
[----:B------:R-:W-:-:S03]  /*1ac0*/  IADD3 R4, P0, R0, UR13, RZ ;  /* 0x0000000d00047c10 */ /* 0x000fc6000ff1e0ff */
[----:B------:R-:W-:Y:S01]  /*1ad0*/  UIADD3 UR6, UR6, -UR15, URZ ;  /* 0x8000000f06067290 */ /* 0x000fe2000fffe03f */
[----:B------:R-:W-:-:S05]  /*1ae0*/  IADD3.X R5, R23, UR23, RZ, P0, !PT ;  /* 0x0000001717057c10 */ /* 0x000fca00087fe4ff */
[----:B------:R-:W-:Y:S02]  /*1af0*/  IMAD R5, R5, c[0x0][0x190], RZ ;  /* 0x0000640005057a24 */ /* 0x000fe400078e02ff */
[----:B--2---:R-:W-:-:S05]  /*1b00*/  IMAD.MOV.U32 R14, RZ, RZ, R2 ;  /* 0x000000ffff0e7224 */ /* 0x004fca00078e0002 */
[----:B------:R-:W-:-:S05]  /*1b10*/  SHF.R.S32.HI R15, RZ, 0x1f, R14 ;  /* 0x0000001fff0f7819 */ /* 0x000fca000001140e */
[C---:B------:R-:W-:Y:S01]  /*1b20*/  IMAD.WIDE.U32 R2, R4.reuse, c[0x0][0x190], R14 ;  /* 0x0000640004027a25 */ /* 0x040fe200078e000e */
[----:B------:R1:W-:Y:S03]  /*1b30*/  STL [R1+0x34], R15 ;  /* 0x0000340f01007387 */ /* 0x0003e60000100800 */
[----:B------:R-:W-:Y:S01]  /*1b40*/  IMAD R4, R4, c[0x0][0x194], R5 ;  /* 0x0000650004047a24 */ /* 0x000fe200078e0205 */
[----:B------:R-:W-:Y:S01]  /*1b50*/  IADD3 R6, P0, R2, UR37, RZ ;  /* 0x0000002502067c10 */ /* 0x000fe2000ff1e0ff */
[----:B------:R-:W-:-:S03]  /*1b60*/  IMAD.U32 R5, RZ, RZ, UR36 ;  /* 0x00000024ff057e24 */ /* 0x000fc6000f8e00ff */
[----:B------:R-:W-:Y:S01]  /*1b70*/  IADD3.X R7, R3, UR30, R4, P0, !PT ;  /* 0x0000001e03077c10 */ /* 0x000fe200087fe404 */
[----:B------:R-:W-:Y:S01]  /*1b80*/  IMAD.U32 R4, RZ, RZ, UR13 ;  /* 0x0000000dff047e24 */ /* 0x000fe2000f8e00ff */
[----:B------:R-:W-:Y:S01]  /*1b90*/  IADD3 R2, P0, R14, UR21, RZ ;  /* 0x000000150e027c10 */ /* 0x000fe2000ff1e0ff */
[----:B------:R-:W-:-:S03]  /*1ba0*/  USHF.R.S32.HI UR13, URZ, 0x1f, UR6 ;  /* 0x0000001f3f0d7899 */ /* 0x000fc60008011406 */
[----:B------:R-:W-:Y:S01]  /*1bb0*/  IADD3.X R3, R15, UR22, RZ, P0, !PT ;  /* 0x000000160f037c10 */ /* 0x000fe200087fe4ff */
[----:B------:R-:W-:Y:S02]  /*1bc0*/  ULEA.HI UR13, UR13, UR6, URZ, 0x6 ;  /* 0x000000060d0d7291 */ /* 0x000fe4000f8f303f */
[----:B------:R-:W-:Y:S02]  /*1bd0*/  ULDC.64 UR22, c[0x0][0x200] ;  /* 0x0000800000167ab9 */ /* 0x000fe40000000a00 */
[----:B------:R-:W-:Y:S01]  /*1be0*/  IMAD.WIDE.U32 R2, R4, c[0x0][0x370], R2 ;  /* 0x0000dc0004027a25 */ /* 0x000fe200078e0002 */
[----:B------:R-:W-:Y:S01]  /*1bf0*/  LEA.HI R4, R27, R26, RZ, 0x5 ;  /* 0x0000001a1b047211 */ /* 0x000fe200078f28ff */
[----:B------:R-:W-:Y:S02]  /*1c00*/  USHF.R.S32.HI UR13, URZ, 0x6, UR13 ;  /* 0x000000063f0d7899 */ /* 0x000fe4000801140d */
[----:B------:R-:W-:Y:S01]  /*1c10*/  UIADD3 UR6, UR32, -0x1, URZ ;  /* 0xffffffff20067890 */ /* 0x000fe2000fffe03f */
[----:B------:R-:W-:Y:S01]  /*1c20*/  IADD3 R3, R3, UR7, RZ ;  /* 0x0000000703037c10 */ /* 0x000fe2000fffe0ff */
[----:B------:R-:W-:Y:S01]  /*1c30*/  UISETP.LT.AND UP1, UPT, URZ, UR13, UPT ;  /* 0x0000000d3f00728c */ /* 0x000fe2000bf21270 */
[----:B------:R-:W-:-:S02]  /*1c40*/  LOP3.LUT R9, R4, 0xffffffe0, RZ, 0xc0, !PT ;  /* 0xffffffe004097812 */ /* 0x000fc400078ec0ff */
[----:B------:R-:W-:Y:S01]  /*1c50*/  SHF.R.S32.HI R4, RZ, 0x5, R4 ;  /* 0x00000005ff047819 */ /* 0x000fe20000011404 */
[----:B------:R-:W-:Y:S01]  /*1c60*/  IMAD.WIDE.U32 R2, R5, c[0x0][0x378], R2 ;  /* 0x0000de0005027a25 */ /* 0x000fe200078e0002 */
[----:B------:R-:W-:-:S03]  /*1c70*/  USEL UR13, URZ, UR13, !UP1 ;  /* 0x0000000d3f0d7287 */ /* 0x000fc6000c800000 */
[----:B------:R-:W-:Y:S01]  /*1c80*/  IMAD.IADD R9, R26, 0x1, -R9 ;  /* 0x000000011a097824 */ /* 0x000fe200078e0a09 */
[----:B------:R-:W-:Y:S01]  /*1c90*/  IADD3 R3, R3, UR9, RZ ;  /* 0x0000000903037c10 */ /* 0x000fe2000fffe0ff */
[----:B------:R-:W-:Y:S02]  /*1ca0*/  UISETP.GT.AND UP1, UPT, UR32, UR13, UPT ;  /* 0x0000000d2000728c */ /* 0x000fe4000bf24270 */
[----:B------:R-:W-:Y:S01]  /*1cb0*/  IMAD R9, R4, UR45, R9 ;  /* 0x0000002d04097c24 */ /* 0x000fe2000f8e0209 */
[----:B------:R-:W-:Y:S01]  /*1cc0*/  UIMAD.WIDE UR8, UR8, UR60, UR22 ;  /* 0x0000003c080872a5 */ /* 0x000fe2000f8e0216 */
[----:B------:R-:W-:Y:S02]  /*1cd0*/  IMAD R4, R23, c[0x0][0x370], RZ ;  /* 0x0000dc0017047a24 */ /* 0x000fe400078e02ff */
[----:B------:R-:W-:Y:S02]  /*1ce0*/  ULDC.64 UR22, c[0x0][0x3c8] ;  /* 0x0000f20000167ab9 */ /* 0x000fe40000000a00 */
[----:B------:R-:W-:-:S02]  /*1cf0*/  IMAD R10, R0, c[0x0][0x374], R4 ;  /* 0x0000dd00000a7a24 */ /* 0x000fc400078e0204 */
[----:B------:R-:W-:-:S04]  /*1d00*/  IMAD.WIDE.U32 R4, R0, c[0x0][0x370], R2 ;  /* 0x0000dc0000047a25 */ /* 0x000fc800078e0002 */
[----:B------:R-:W-:Y:S01]  /*1d10*/  IMAD.WIDE.U32 R2, R11, c[0x0][0x1a8], R6 ;  /* 0x00006a000b027a25 */ /* 0x000fe200078e0006 */
[----:B------:R-:W-:-:S03]  /*1d20*/  LEA R220, P0, R4, c[0x0][0x330], 0x1 ;  /* 0x0000cc0004dc7a11 */ /* 0x000fc600078008ff */
[----:B------:R-:W-:Y:S01]  /*1d30*/  IMAD.IADD R6, R5, 0x1, R10 ;  /* 0x0000000105067824 */ /* 0x000fe200078e020a */
[----:B------:R-:W-:Y:S01]  /*1d40*/  IADD3 R5, P3, R9, UR17, RZ ;  /* 0x0000001109057c10 */ /* 0x000fe2000ff7e0ff */
[----:B------:R-:W-:Y:S01]  /*1d50*/  UIMAD.WIDE UR16, UR16, UR60, UR22 ;  /* 0x0000003c101072a5 */ /* 0x000fe2000f8e0216 */
[----:B------:R-:W-:Y:S01]  /*1d60*/  IADD3 R7, R3, UR10, RZ ;  /* 0x0000000a03077c10 */ /* 0x000fe2000fffe0ff */
[----:B------:R-:W-:Y:S01]  /*1d70*/  UMOV UR10, UR8 ;  /* 0x00000008000a7c82 */ /* 0x000fe20008000000 */
[----:B------:R-:W-:Y:S02]  /*1d80*/  LEA.HI.X R221, R4, c[0x0][0x334], R6, 0x1, P0 ;  /* 0x0000cd0004dd7a11 */ /* 0x000fe400000f0c06 */
[----:B------:R-:W-:Y:S02]  /*1d90*/  PLOP3.LUT P0, PT, PT, PT, UP1, 0x80, 0x0 ;  /* 0x000000000000781c */ /* 0x000fe40003f0f018 */
[----:B------:R-:W-:Y:S01]  /*1da0*/  LEA R227, P2, R5, c[0x0][0x350], 0x2 ;  /* 0x0000d40005e37a11 */ /* 0x000fe200078410ff */
[----:B------:R-:W-:Y:S01]  /*1db0*/  UMOV UR11, UR17 ;  /* 0x00000011000b7c82 */ /* 0x000fe20008000000 */
[----:B------:R-:W-:-:S02]  /*1dc0*/  LEA R218, P4, R2, c[0x0][0x160], 0x1 ;  /* 0x0000580002da7a11 */ /* 0x000fc400078808ff */
[----:B------:R-:W-:Y:S01]  /*1dd0*/  LEA.HI.X.SX32 R3, R9, UR12, 0x1, P3 ;  /* 0x0000000c09037c11 */ /* 0x000fe200098f0eff */
[----:B------:R-:W-:Y:S01]  /*1de0*/  UMOV UR12, UR16 ;  /* 0x00000010000c7c82 */ /* 0x000fe20008000000 */
[----:B------:R-:W-:Y:S02]  /*1df0*/  LEA.HI.X R219, R2, c[0x0][0x164], R7, 0x1, P4 ;  /* 0x0000590002db7a11 */ /* 0x000fe400020f0c07 */
[----:B------:R-:W-:-:S03]  /*1e00*/  LEA.HI.X R226, R5, c[0x0][0x354], R3, 0x2, P2 ;  /* 0x0000d50005e27a11 */ /* 0x000fc600010f1403 */
[----:B------:R-:W-:Y:S05]  /*1e10*/  @P0 BRA `(.L_x_224) ;  /* 0x00000b9000000947 */ /* 0x000fea0003800000 */
[----:B-1----:R-:W-:Y:S02]  /*1e20*/  @UP0 UIADD3 UR8, UR19, UR25, URZ ;  /* 0x0000001913080290 */ /* 0x002fe4000fffe03f */
        /* <DEDUP_REMOVED lines=17> */
.L_x_225:
        /* <DEDUP_REMOVED lines=18> */
.L_x_226:
        /* <DEDUP_REMOVED lines=28> */
.L_x_228:
[----:B------:R-:W-:Y:S05]  /*2220*/  BSYNC B0 ;  /* 0x0000000000007941 */ /* 0x000fea0003800000 */
.L_x_227:
[----:B------:R-:W-:Y:S01]  /*2230*/  IADD3 R4, R0, 0x20, RZ ;  /* 0x0000002000047810 */ /* 0x000fe20007ffe0ff */
[----:B------:R-:W-:Y:S03]  /*2240*/  BSSY B0, `(.L_x_229) ;  /* 0x000000f000007945 */ /* 0x000fe60003800000 */
[----:B------:R-:W-:-:S13]  /*2250*/  ISETP.GE.AND P2, PT, R4, UR6, PT ;  /* 0x0000000604007c0c */ /* 0x000fda000bf46270 */
[----:B------:R-:W-:Y:S05]  /*2260*/  @P2 BRA `(.L_x_230) ;  /* 0x000000c000002947 */ /* 0x000fea0003800000 */
[----:B-1----:R-:W-:Y:S02]  /*2270*/  IADD3 R6, P0, R0, 0x20, RZ ;  /* 0x0000002000067810 */ /* 0x002fe40007f1e0ff */
[----:B------:R-:W-:-:S03]  /*2280*/  MOV R5, R8 ;  /* 0x0000000800057202 */ /* 0x000fc60000000f00 */
[----:B------:R-:W-:-:S04]  /*2290*/  IMAD.X R4, RZ, RZ, R23, P0 ;  /* 0x000000ffff047224 */ /* 0x000fc800000e0617 */
[----:B------:R-:W-:Y:S02]  /*22a0*/  IMAD R7, R4, c[0x0][0x3a0], RZ ;  /* 0x0000e80004077a24 */ /* 0x000fe400078e02ff */
[----:B------:R-:W-:Y:S02]  /*22b0*/  IMAD.MOV.U32 R4, RZ, RZ, R2 ;  /* 0x000000ffff047224 */ /* 0x000fe400078e0002 */
[C---:B------:R-:W-:Y:S02]  /*22c0*/  IMAD R7, R6.reuse, c[0x0][0x3a4], R7 ;  /* 0x0000e90006077a24 */ /* 0x040fe400078e0207 */
[----:B------:R-:W-:-:S05]  /*22d0*/  IMAD.WIDE.U32 R4, R6, c[0x0][0x3a0], R4 ;  /* 0x0000e80006047a25 */ /* 0x000fca00078e0004 */
[----:B------:R-:W-:Y:S02]  /*22e0*/  LEA R6, P0, R4, c[0x0][0x340], 0x1 ;  /* 0x0000d00004067a11 */ /* 0x000fe400078008ff */
[----:B------:R-:W-:-:S04]  /*22f0*/  IADD3 R7, R5, R7, RZ ;  /* 0x0000000705077210 */ /* 0x000fc80007ffe0ff */
[----:B------:R-:W-:-:S05]  /*2300*/  LEA.HI.X R7, R4, c[0x0][0x344], R7, 0x1, P0 ;  /* 0x0000d10004077a11 */ /* 0x000fca00000f0c07 */
[----:B------:R1:W-:Y:S04]  /*2310*/  STG.E.128 [R6.64], RZ ;  /* 0x000000ff06007986 */ /* 0x0003e8000c101d04 */
[----:B------:R1:W-:Y:S02]  /*2320*/  STG.E.128 [R6.64+0x80], RZ ;  /* 0x000080ff06007986 */ /* 0x0003e4000c101d04 */
.L_x_230:
[----:B------:R-:W-:Y:S05]  /*2330*/  BSYNC B0 ;  /* 0x0000000000007941 */ /* 0x000fea0003800000 */
.L_x_229:
        /* <DEDUP_REMOVED lines=16> */
.L_x_232:
[----:B------:R-:W-:Y:S05]  /*2440*/  BSYNC B0 ;  /* 0x0000000000007941 */ /* 0x000fea0003800000 */
.L_x_231:
[----:B------:R-:W-:Y:S01]  /*2450*/  IADD3 R4, R0, 0x60, RZ ;  /* 0x0000006000047810 */ /* 0x000fe20007ffe0ff */
[----:B------:R-:W-:Y:S03]  /*2460*/  BSSY B0, `(.L_x_233) ;  /* 0x000000f000007945 */ /* 0x000fe60003800000 */
[----:B------:R-:W-:-:S13]  /*2470*/  ISETP.GE.AND P0, PT, R4, UR6, PT ;  /* 0x0000000604007c0c */ /* 0x000fda000bf06270 */
[----:B------:R-:W-:Y:S05]  /*2480*/  @P0 BRA `(.L_x_234) ;  /* 0x000000c000000947 */ /* 0x000fea0003800000 */
[----:B------:R-:W-:Y:S01]  /*2490*/  IADD3 R3, P4, R0, 0x60, RZ ;  /* 0x0000006000037810 */ /* 0x000fe20007f9e0ff */
[----:B------:R-:W-:Y:S01]  /*24a0*/  IMAD.MOV.U32 R9, RZ, RZ, R8 ;  /* 0x000000ffff097224 */ /* 0x000fe200078e0008 */
[----:B------:R-:W-:-:S03]  /*24b0*/  MOV R8, R2 ;  /* 0x0000000200087202 */ /* 0x000fc60000000f00 */
[----:B------:R-:W-:Y:S02]  /*24c0*/  IMAD.X R4, RZ, RZ, R23, P4 ;  /* 0x000000ffff047224 */ /* 0x000fe400020e0617 */
[----:B------:R-:W-:-:S04]  /*24d0*/  IMAD.WIDE.U32 R8, R3, c[0x0][0x3a0], R8 ;  /* 0x0000e80003087a25 */ /* 0x000fc800078e0008 */
[----:B------:R-:W-:Y:S01]  /*24e0*/  IMAD R4, R4, c[0x0][0x3a0], RZ ;  /* 0x0000e80004047a24 */ /* 0x000fe200078e02ff */
[----:B------:R-:W-:-:S03]  /*24f0*/  LEA R2, P4, R8, c[0x0][0x340], 0x1 ;  /* 0x0000d00008027a11 */ /* 0x000fc600078808ff */
[----:B------:R-:W-:-:S05]  /*2500*/  IMAD R3, R3, c[0x0][0x3a4], R4 ;  /* 0x0000e90003037a24 */ /* 0x000fca00078e0204 */
[----:B------:R-:W-:-:S04]  /*2510*/  IADD3 R3, R9, R3, RZ ;  /* 0x0000000309037210 */ /* 0x000fc80007ffe0ff */
[----:B------:R-:W-:-:S05]  /*2520*/  LEA.HI.X R3, R8, c[0x0][0x344], R3, 0x1, P4 ;  /* 0x0000d10008037a11 */ /* 0x000fca00020f0c03 */
[----:B------:R2:W-:Y:S04]  /*2530*/  STG.E.128 [R2.64], RZ ;  /* 0x000000ff02007986 */ /* 0x0005e8000c101d04 */
[----:B------:R2:W-:Y:S02]  /*2540*/  STG.E.128 [R2.64+0x80], RZ ;  /* 0x000080ff02007986 */ /* 0x0005e4000c101d04 */
.L_x_234:
[----:B------:R-:W-:Y:S05]  /*2550*/  BSYNC B0 ;  /* 0x0000000000007941 */ /* 0x000fea0003800000 */
.L_x_233:
[----:B------:R-:W-:Y:S01]  /*2560*/  ULDC.64 UR6, c[0x0][0x3a8] ;  /* 0x0000ea0000067ab9 */ /* 0x000fe20000000a00 */
[----:B--2---:R-:W-:Y:S01]  /*2570*/  IMAD.WIDE.U32 R2, R10, c[0x0][0x3a8], R14 ;  /* 0x0000ea000a027a25 */ /* 0x004fe200078e000e */
        /* <DEDUP_REMOVED lines=14> */
[----:B-1----:R-:W-:Y:S01]  /*2660*/  IMAD R6, R23, c[0x0][0x3a8], RZ ;  /* 0x0000ea0017067a24 */ /* 0x002fe200078e02ff */
        /* <DEDUP_REMOVED lines=8> */
.L_x_236:
[----:B------:R-:W-:Y:S05]  /*26f0*/  BSYNC B0 ;  /* 0x0000000000007941 */ /* 0x000fea0003800000 */
.L_x_235:
[----:B------:R-:W-:Y:S01]  /*2700*/  BSSY B0, `(.L_x_237) ;  /* 0x000000e000007945 */ /* 0x000fe20003800000 */
        /* <DEDUP_REMOVED lines=13> */
.L_x_238:
[----:B------:R-:W-:Y:S05]  /*27e0*/  BSYNC B0 ;  /* 0x0000000000007941 */ /* 0x000fea0003800000 */
.L_x_237:
        /* <DEDUP_REMOVED lines=14> */
.L_x_240:
[----:B------:R-:W-:Y:S05]  /*28d0*/  BSYNC B0 ;  /* 0x0000000000007941 */ /* 0x000fea0003800000 */
.L_x_239:
        /* <DEDUP_REMOVED lines=10> */
[----:B------:R1:W-:Y:S04]  /*2980*/  STG.E.128 [R2.64], RZ ;  /* 0x000000ff02007986 */ /* 0x0003e8000c101d04 */
[----:B------:R1:W-:Y:S01]  /*2990*/  STG.E.128 [R2.64+0x80], RZ ;  /* 0x000080ff02007986 */ /* 0x0003e2000c101d04 */
[----:B------:R-:W-:Y:S05]  /*29a0*/  BRA `(.L_x_241) ;  /* 0x00006de000007947 */ /* 0x000fea0003800000 */
.L_x_224:
[----:B-1----:R-:W2:Y:S01]  /*29b0*/  LDL R16, [R1] ;  /* 0x0000000001107983 */ /* 0x002ea20000100800 */
[----:B------:R-:W-:Y:S01]  /*29c0*/  UIMAD UR7, UR6, -0x40, UR26 ;  /* 0xffffffc0060778a4 */ /* 0x000fe2000f8e021a */
[----:B------:R-:W-:Y:S01]  /*29d0*/  IADD3 R2, R0, 0x20, RZ ;  /* 0x0000002000027810 */ /* 0x000fe20007ffe0ff */
[----:B------:R-:W-:Y:S01]  /*29e0*/  IMAD.MOV.U32 R196, RZ, RZ, 0x40 ;  /* 0x00000040ffc47424 */ /* 0x000fe200078e00ff */
[----:B------:R-:W3:Y:S01]  /*29f0*/  LDL R28, [R1+0x38] ;  /* 0x00003800011c7983 */ /* 0x000ee20000100800 */
[----:B------:R-:W-:Y:S01]  /*2a00*/  ULDC.64 UR16, c[0x0][0x198] ;  /* 0x0000660000107ab9 */ /* 0x000fe20000000a00 */
[----:B------:R-:W-:Y:S01]  /*2a10*/  IMAD.U32 R12, RZ, RZ, UR24 ;  /* 0x00000018ff0c7e24 */ /* 0x000fe2000f8e00ff */
[----:B------:R-:W-:Y:S01]  /*2a20*/  ISETP.GE.AND P6, PT, R2, UR7, PT ;  /* 0x0000000702007c0c */ /* 0x000fe2000bfc6270 */
[----:B------:R-:W-:Y:S01]  /*2a30*/  IMAD.WIDE.U32 R4, R196, c[0x0][0x370], RZ ;  /* 0x0000dc00c4047a25 */ /* 0x000fe200078e00ff */
[----:B------:R-:W-:Y:S01]  /*2a40*/  UIMAD UR8, UR20, UR16, URZ ;  /* 0x00000010140872a4 */ /* 0x000fe2000f8e023f */
[----:B------:R-:W-:-:S02]  /*2a50*/  ISETP.GE.AND P1, PT, R0, UR7, PT ;  /* 0x0000000700007c0c */ /* 0x000fc4000bf26270 */
[C---:B------:R-:W-:Y:S01]  /*2a60*/  IMAD R9, R196.reuse, c[0x0][0x374], RZ ;  /* 0x0000dd00c4097a24 */ /* 0x040fe200078e02ff */
[----:B------:R-:W-:Y:S01]  /*2a70*/  UIMAD UR15, UR24, UR17, UR8 ;  /* 0x00000011180f72a4 */ /* 0x000fe2000f8e0208 */
[----:B------:R-:W-:Y:S01]  /*2a80*/  IMAD.WIDE.U32 R6, R196, c[0x0][0x190], RZ ;  /* 0x00006400c4067a25 */ /* 0x000fe200078e00ff */
[----:B------:R-:W-:Y:S02]  /*2a90*/  UIMAD UR8, UR18, -0x80, UR14 ;  /* 0xffffff80120878a4 */ /* 0x000fe4000f8e020e */
[----:B------:R-:W-:-:S03]  /*2aa0*/  ULDC.64 UR16, c[0x0][0x1a0] ;  /* 0x0000680000107ab9 */ /* 0x000fc60000000a00 */
[----:B------:R-:W-:Y:S02]  /*2ab0*/  @!P6 IADD3 R4, P0, R220, R4, RZ ;  /* 0x00000004dc04e210 */ /* 0x000fe40007f1e0ff */
[----:B------:R-:W-:Y:S02]  /*2ac0*/  ISETP.GE.AND P4, PT, R2, UR8, PT ;  /* 0x0000000802007c0c */ /* 0x000fe4000bf86270 */
[----:B------:R-:W-:Y:S01]  /*2ad0*/  @!P6 IADD3.X R5, R221, R5, R9, P0, !PT ;  /* 0x00000005dd05e210 */ /* 0x000fe200007fe409 */
[----:B------:R-:W-:Y:S01]  /*2ae0*/  IMAD R9, R196, c[0x0][0x194], RZ ;  /* 0x00006500c4097a24 */ /* 0x000fe200078e02ff */
[----:B------:R-:W-:Y:S02]  /*2af0*/  PLOP3.LUT P0, PT, PT, PT, UP6, 0x80, 0x0 ;  /* 0x000000000000781c */ /* 0x000fe40003f0f068 */
[----:B------:R-:W-:Y:S02]  /*2b00*/  IADD3 R2, R0, 0x40, RZ ;  /* 0x0000004000027810 */ /* 0x000fe40007ffe0ff */
[----:B------:R-:W-:Y:S01]  /*2b10*/  @!P6 IADD3 R20, P5, R218, R6, RZ ;  /* 0x00000006da14e210 */ /* 0x000fe20007fbe0ff */
[----:B------:R-:W-:Y:S01]  /*2b20*/  IMAD.U32 R6, RZ, RZ, UR15 ;  /* 0x0000000fff067e24 */ /* 0x000fe2000f8e00ff */
[----:B------:R-:W-:Y:S01]  /*2b30*/  ISETP.GE.AND P3, PT, R2, UR8, PT ;  /* 0x0000000802007c0c */ /* 0x000fe2000bf66270 */
[----:B------:R-:W-:Y:S01]  /*2b40*/  IMAD.WIDE.U32 R2, R12, c[0x0][0x198], R14 ;  /* 0x000066000c027a25 */ /* 0x000fe200078e000e */
[----:B------:R-:W-:Y:S01]  /*2b50*/  ULEA.HI UR15, UR6, UR6, URZ, 0x1 ;  /* 0x00000006060f7291 */ /* 0x000fe2000f8f083f */
[----:B------:R-:W-:-:S02]  /*2b60*/  @!P6 IADD3.X R21, R219, R7, R9, P5, !PT ;  /* 0x00000007db15e210 */ /* 0x000fc40002ffe409 */
[----:B------:R-:W-:Y:S01]  /*2b70*/  ISETP.GE.AND P5, PT, R0, UR8, PT ;  /* 0x0000000800007c0c */ /* 0x000fe2000bfa6270 */
[----:B------:R-:W-:Y:S01]  /*2b80*/  ULOP3.LUT UR15, UR15, 0xfffffffe, URZ, 0xc0, !UPT ;  /* 0xfffffffe0f0f7892 */ /* 0x000fe2000f8ec03f */
[----:B------:R-:W-:-:S03]  /*2b90*/  IADD3 R2, P2, R2, UR31, RZ ;  /* 0x0000001f02027c10 */ /* 0x000fc6000ff5e0ff */
[----:B------:R-:W-:Y:S01]  /*2ba0*/  UIADD3 UR15, UR6, -UR15, URZ ;  /* 0x8000000f060f7290 */ /* 0x000fe2000fffe03f */
[----:B------:R-:W-:Y:S01]  /*2bb0*/  IADD3.X R3, R3, UR33, R6, P2, !PT ;  /* 0x0000002103037c10 */ /* 0x000fe200097fe406 */
[----:B------:R-:W-:Y:S02]  /*2bc0*/  IMAD R6, R13, c[0x0][0x1b0], RZ ;  /* 0x00006c000d067a24 */ /* 0x000fe400078e02ff */
[----:B------:R-:W-:Y:S02]  /*2bd0*/  UISETP.NE.AND UP0, UPT, UR15, 0x1, UPT ;  /* 0x000000010f00788c */ /* 0x000fe4000bf05270 */
[----:B------:R-:W-:Y:S01]  /*2be0*/  IMAD R10, R8, c[0x0][0x1b4], R6 ;  /* 0x00006d00080a7a24 */ /* 0x000fe200078e0206 */
[----:B------:R-:W-:Y:S01]  /*2bf0*/  @P0 BAR.SYNC.DEFER_BLOCKING 0x0 ;  /* 0x0000000000000b1d */ /* 0x000fe20000010000 */
[----:B------:R-:W-:Y:S01]  /*2c00*/  @!P4 IADD3 R6, P0, R0, 0x20, RZ ;  /* 0x000000200006c810 */ /* 0x000fe20007f1e0ff */
[----:B------:R-:W-:Y:S01]  /*2c10*/  IMAD.WIDE.U32 R2, R8, c[0x0][0x1b0], R2 ;  /* 0x00006c0008027a25 */ /* 0x000fe200078e0002 */
[----:B------:R-:W-:-:S02]  /*2c20*/  PLOP3.LUT P2, PT, PT, PT, UP0, 0x80, 0x0 ;  /* 0x000000000000781c */ /* 0x000fc40003f4f008 */
[----:B------:R-:W-:Y:S01]  /*2c30*/  @!P4 IADD3.X R7, RZ, R23, RZ, P0, !PT ;  /* 0x00000017ff07c210 */ /* 0x000fe200007fe4ff */
[----:B------:R-:W-:Y:S01]  /*2c40*/  IMAD.IADD R3, R3, 0x1, R10 ;  /* 0x0000000103037824 */ /* 0x000fe200078e020a */
[----:B------:R-:W-:-:S03]  /*2c50*/  IADD3 R10, R0, 0x60, RZ ;  /* 0x00000060000a7810 */ /* 0x000fc60007ffe0ff */
[----:B------:R-:W-:Y:S02]  /*2c60*/  @!P4 IMAD R11, R7, c[0x0][0x198], RZ ;  /* 0x00006600070bca24 */ /* 0x000fe400078e02ff */
[----:B------:R-:W-:Y:S02]  /*2c70*/  @!P5 IMAD R7, R23, c[0x0][0x198], RZ ;  /* 0x000066001707da24 */ /* 0x000fe400078e02ff */
[----:B------:R-:W-:Y:S01]  /*2c80*/  @!P4 IMAD R11, R6, c[0x0][0x19c], R11 ;  /* 0x00006700060bca24 */ /* 0x000fe200078e020b */
[----:B------:R-:W-:Y:S01]  /*2c90*/  MOV R242, 0x7f800000 ;  /* 0x7f80000000f27802 */ /* 0x000fe20000000f00 */
[----:B------:R-:W-:Y:S02]  /*2ca0*/  IMAD.MOV.U32 R243, RZ, RZ, 0x7f800000 ;  /* 0x7f800000fff37424 */ /* 0x000fe400078e00ff */
[----:B------:R-:W-:Y:S02]  /*2cb0*/  IMAD.MOV.U32 R240, RZ, RZ, 0x7f800000 ;  /* 0x7f800000fff07424 */ /* 0x000fe400078e00ff */
[----:B------:R-:W-:-:S02]  /*2cc0*/  IMAD.MOV.U32 R241, RZ, RZ, 0x7f800000 ;  /* 0x7f800000fff17424 */ /* 0x000fc400078e00ff */
[----:B------:R-:W-:Y:S02]  /*2cd0*/  IMAD.MOV.U32 R215, RZ, RZ, 0x20 ;  /* 0x00000020ffd77424 */ /* 0x000fe400078e00ff */
[----:B------:R-:W-:Y:S01]  /*2ce0*/  IMAD.SHL.U32 R207, R216, 0x2, RZ ;  /* 0x00000002d8cf7824 */ /* 0x000fe200078e00ff */
[----:B------:R-:W-:Y:S01]  /*2cf0*/  UIADD3 UR15, UR26, 0x80, UR24 ;  /* 0x000000801a0f7890 */ /* 0x000fe2000fffe018 */
        /* <DEDUP_REMOVED lines=21> */
[C---:B--2---:R-:W-:Y:S01]  /*2e50*/  IMAD.SHL.U32 R22, R16.reuse, 0x2, RZ ;  /* 0x0000000210167824 */ /* 0x044fe200078e00ff */
[----:B------:R-:W-:-:S04]  /*2e60*/  IADD3 R9, R16, 0x2000, RZ ;  /* 0x0000200010097810 */ /* 0x000fc80007ffe0ff */
[----:B------:R-:W-:Y:S01]  /*2e70*/  @P1 STS.128 [R22+0x8000], RZ ;  /* 0x008000ff16001388 */ /* 0x000fe20000000c00 */
[----:B------:R-:W-:-:S03]  /*2e80*/  SEL R9, R9, R16, !P2 ;  /* 0x0000001009097207 */ /* 0x000fc60005000000 */
[----:B------:R-:W-:Y:S02]  /*2e90*/  @P1 STS.128 [R22+0xa000], RZ ;  /* 0x00a000ff16001388 */ /* 0x000fe40000000c00 */
[----:B------:R-:W-:Y:S02]  /*2ea0*/  IMAD.SHL.U32 R217, R9, 0x2, RZ ;  /* 0x0000000209d97824 */ /* 0x000fe400078e00ff */
[----:B------:R-:W-:Y:S01]  /*2eb0*/  @!PT LDS RZ, [RZ] ;  /* 0x00000000fffff984 */ /* 0x000fe20000000800 */
[----:B------:R-:W-:Y:S01]  /*2ec0*/  @!PT LDS RZ, [RZ] ;  /* 0x00000000fffff984 */ /* 0x000fe20000000800 */
[----:B------:R-:W-:Y:S01]  /*2ed0*/  @!PT LDS RZ, [RZ] ;  /* 0x00000000fffff984 */ /* 0x000fe20000000800 */
[----:B------:R1:W-:Y:S01]  /*2ee0*/  @!P1 LDGSTS.E.BYPASS.LTC128B.128 [R22+0x8000], [R220.64] ;  /* 0x08000000dc169fae */ /* 0x0003e2000b901d44 */
[----:B------:R-:W-:Y:S02]  /*2ef0*/  @!P5 IMAD R9, R0, c[0x0][0x19c], R7 ;  /* 0x000067000009da24 */ /* 0x000fe400078e0207 */
[--C-:B------:R-:W-:Y:S01]  /*2f00*/  @!P5 IMAD.MOV.U32 R7, RZ, RZ, R3.reuse ;  /* 0x000000ffff07d224 */ /* 0x100fe200078e0003 */
[----:B------:R1:W-:Y:S04]  /*2f10*/  @!P1 LDGSTS.E.BYPASS.LTC128B.128 [R22+0xa000], [R220.64+0x80] ;  /* 0x0a000080dc169fae */ /* 0x0003e8000b901d44 */
[----:B------:R-:W-:Y:S04]  /*2f20*/  @P6 STS.128 [R22+0x9000], RZ ;  /* 0x009000ff16006388 */ /* 0x000fe80000000c00 */
[----:B------:R-:W-:Y:S04]  /*2f30*/  @P6 STS.128 [R22+0xb000], RZ ;  /* 0x00b000ff16006388 */ /* 0x000fe80000000c00 */
[----:B------:R-:W-:Y:S01]  /*2f40*/  @!PT LDS RZ, [RZ] ;  /* 0x00000000fffff984 */ /* 0x000fe20000000800 */
[----:B------:R-:W-:Y:S01]  /*2f50*/  @!PT LDS RZ, [RZ] ;  /* 0x00000000fffff984 */ /* 0x000fe20000000800 */
[----:B------:R-:W-:Y:S01]  /*2f60*/  @!PT LDS RZ, [RZ] ;  /* 0x00000000fffff984 */ /* 0x000fe20000000800 */
[----:B------:R2:W-:Y:S04]  /*2f70*/  @!P6 LDGSTS.E.BYPASS.LTC128B.128 [R22+0x9000], [R4.64] ;  /* 0x090000000416efae */ /* 0x0005e8000b901d44 */
[----:B------:R2:W-:Y:S04]  /*2f80*/  @!P6 LDGSTS.E.BYPASS.LTC128B.128 [R22+0xb000], [R4.64+0x80] ;  /* 0x0b0000800416efae */ /* 0x0005e8000b901d44 */
[----:B------:R-:W-:Y:S04]  /*2f90*/  @P1 STS [R217], RZ ;  /* 0x000000ffd9001388 */ /* 0x000fe80000000800 */
[----:B------:R-:W-:Y:S04]  /*2fa0*/  @P1 STS [R217+0x4], RZ ;  /* 0x000004ffd9001388 */ /* 0x000fe80000000800 */
[----:B------:R-:W-:Y:S04]  /*2fb0*/  @P1 STS [R217+0x8], RZ ;  /* 0x000008ffd9001388 */ /* 0x000fe80000000800 */
[----:B------:R-:W-:Y:S04]  /*2fc0*/  @P1 STS [R217+0xc], RZ ;  /* 0x00000cffd9001388 */ /* 0x000fe80000000800 */
[----:B------:R-:W-:Y:S04]  /*2fd0*/  @P1 STS [R217+0x2000], RZ ;  /* 0x002000ffd9001388 */ /* 0x000fe80000000800 */
[----:B------:R-:W-:Y:S01]  /*2fe0*/  @P1 STS [R217+0x2004], RZ ;  /* 0x002004ffd9001388 */ /* 0x000fe20000000800 */
[----:B--2---:R-:W-:-:S03]  /*2ff0*/  @!P4 IMAD.WIDE.U32 R4, R6, c[0x0][0x198], R2 ;  /* 0x000066000604ca25 */ /* 0x004fc600078e0002 */
[----:B------:R-:W-:Y:S01]  /*3000*/  @P1 STS [R217+0x2008], RZ ;  /* 0x002008ffd9001388 */ /* 0x000fe20000000800 */
[----:B------:R-:W-:-:S03]  /*3010*/  @!P5 IMAD.MOV.U32 R6, RZ, RZ, R2 ;  /* 0x000000ffff06d224 */ /* 0x000fc600078e0002 */
[----:B------:R-:W-:Y:S01]  /*3020*/  @P1 STS [R217+0x200c], RZ ;  /* 0x00200cffd9001388 */ /* 0x000fe20000000800 */
[----:B------:R-:W-:Y:S02]  /*3030*/  @!P4 IMAD.IADD R5, R5, 0x1, R11 ;  /* 0x000000010505c824 */ /* 0x000fe400078e020b */
[----:B------:R-:W-:Y:S01]  /*3040*/  @!P5 IMAD.WIDE.U32 R6, R0, c[0x0][0x198], R6 ;  /* 0x000066000006da25 */ /* 0x000fe200078e0006 */
[----:B------:R-:W-:Y:S01]  /*3050*/  @!PT LDS RZ, [RZ] ;  /* 0x00000000fffff984 */ /* 0x000fe20000000800 */
[----:B------:R-:W-:Y:S01]  /*3060*/  @!PT LDS RZ, [RZ] ;  /* 0x00000000fffff984 */ /* 0x000fe20000000800 */
[----:B------:R-:W-:Y:S01]  /*3070*/  @!PT LDS RZ, [RZ] ;  /* 0x00000000fffff984 */ /* 0x000fe20000000800 */
[----:B------:R1:W-:Y:S04]  /*3080*/  @!P1 LDGSTS.E.BYPASS.LTC128B.128 [R217], [R218.64] ;  /* 0x00000000dad99fae */ /* 0x0003e8000b901d44 */
[----:B------:R-:W-:Y:S01]  /*3090*/  @!P5 IADD3 R9, R7, R9, RZ ;  /* 0x000000090709d210 */ /* 0x000fe20007ffe0ff */
[----:B------:R1:W-:Y:S01]  /*30a0*/  @!P1 LDGSTS.E.BYPASS.LTC128B.128 [R217+0x2000], [R218.64+0x80] ;  /* 0x02000080dad99fae */ /* 0x0003e2000b901d44 */
[----:B------:R-:W-:-:S02]  /*30b0*/  @!P5 LEA R18, P0, R6, c[0x0][0x168], 0x1 ;  /* 0x00005a000612da11 */ /* 0x000fc400078008ff */
[----:B------:R-:W-:Y:S01]  /*30c0*/  ISETP.GE.AND P1, PT, R10, UR8, PT ;  /* 0x000000080a007c0c */ /* 0x000fe2000bf26270 */
[----:B------:R-:W-:Y:S01]  /*30d0*/  UIMAD UR8, UR20, UR16, URZ ;  /* 0x00000010140872a4 */ /* 0x000fe2000f8e023f */
[----:B------:R-:W-:Y:S02]  /*30e0*/  @!P5 LEA.HI.X R19, R6, c[0x0][0x16c], R9, 0x1, P0 ;  /* 0x00005b000613da11 */ /* 0x000fe400000f0c09 */
[----:B------:R-:W-:-:S04]  /*30f0*/  @!P4 LEA R16, P0, R4, c[0x0][0x168], 0x1 ;  /* 0x00005a000410ca11 */ /* 0x000fc800078008ff */
[----:B------:R-:W-:Y:S01]  /*3100*/  @!P4 LEA.HI.X R17, R4, c[0x0][0x16c], R5, 0x1, P0 ;  /* 0x00005b000411ca11 */ /* 0x000fe200000f0c05 */
[----:B------:R-:W-:Y:S01]  /*3110*/  UIMAD UR8, UR24, UR17, UR8 ;  /* 0x00000011180872a4 */ /* 0x000fe2000f8e0208 */
[----:B------:R-:W-:Y:S01]  /*3120*/  @!P3 IADD3 R9, P0, R0, 0x40, RZ ;  /* 0x000000400009b810 */ /* 0x000fe20007f1e0ff */
[----:B------:R-:W-:-:S04]  /*3130*/  IMAD.WIDE.U32 R4, R12, c[0x0][0x1a0], R14 ;  /* 0x000068000c047a25 */ /* 0x000fc800078e000e */
[--C-:B------:R-:W-:Y:S01]  /*3140*/  @!P3 IMAD.X R6, RZ, RZ, R23.reuse, P0 ;  /* 0x000000ffff06b224 */ /* 0x100fe200000e0617 */
[----:B------:R-:W-:Y:S01]  /*3150*/  @!P1 IADD3 R10, P0, R0, 0x60, RZ ;  /* 0x00000060000a9810 */ /* 0x000fe20007f1e0ff */
[----:B------:R-:W-:Y:S02]  /*3160*/  IMAD.U32 R7, RZ, RZ, UR8 ;  /* 0x00000008ff077e24 */ /* 0x000fe4000f8e00ff */
[----:B------:R-:W-:Y:S02]  /*3170*/  @!P3 IMAD R6, R6, c[0x0][0x198], RZ ;  /* 0x000066000606ba24 */ /* 0x000fe400078e02ff */
[----:B------:R-:W-:Y:S01]  /*3180*/  @!P1 IMAD.X R14, RZ, RZ, R23, P0 ;  /* 0x000000ffff0e9224 */ /* 0x000fe200000e0617 */
[----:B------:R-:W-:Y:S01]  /*3190*/  IADD3 R4, P0, R4, UR27, RZ ;  /* 0x0000001b04047c10 */ /* 0x000fe2000ff1e0ff */
[----:B------:R-:W-:Y:S02]  /*31a0*/  IMAD R11, R13, c[0x0][0x1b8], RZ ;  /* 0x00006e000d0b7a24 */ /* 0x000fe400078e02ff */
[----:B------:R-:W-:Y:S01]  /*31b0*/  @!P3 IMAD R13, R9, c[0x0][0x19c], R6 ;  /* 0x00006700090dba24 */ /* 0x000fe200078e0206 */
[----:B------:R-:W-:Y:S01]  /*31c0*/  IADD3.X R5, R5, UR29, R7, P0, !PT ;  /* 0x0000001d05057c10 */ /* 0x000fe200087fe407 */
[----:B------:R-:W-:Y:S01]  /*31d0*/  @!P3 IMAD.MOV.U32 R7, RZ, RZ, R3 ;  /* 0x000000ffff07b224 */ /* 0x000fe200078e0003 */
[----:B------:R-:W-:Y:S01]  /*31e0*/  @!P3 MOV R6, R2 ;  /* 0x000000020006b202 */ /* 0x000fe20000000f00 */
[----:B------:R-:W-:-:S02]  /*31f0*/  IMAD R12, R8, c[0x0][0x1bc], R11 ;  /* 0x00006f00080c7a24 */ /* 0x000fc400078e020b */
[----:B------:R-:W-:-:S04]  /*3200*/  IMAD.WIDE.U32 R4, R8, c[0x0][0x1b8], R4 ;  /* 0x00006e0008047a25 */ /* 0x000fc800078e0004 */
[----:B------:R-:W-:-:S04]  /*3210*/  @!P3 IMAD.WIDE.U32 R6, R9, c[0x0][0x198], R6 ;  /* 0x000066000906ba25 */ /* 0x000fc800078e0006 */
[----:B------:R-:W-:Y:S02]  /*3220*/  @!P1 IMAD.MOV.U32 R8, RZ, RZ, R2 ;  /* 0x000000ffff089224 */ /* 0x000fe400078e0002 */
[----:B------:R-:W-:Y:S02]  /*3230*/  @!P1 IMAD R2, R14, c[0x0][0x198], RZ ;  /* 0x000066000e029a24 */ /* 0x000fe400078e02ff */
[----:B------:R-:W-:Y:S01]  /*3240*/  @!P1 IMAD.MOV.U32 R9, RZ, RZ, R3 ;  /* 0x000000ffff099224 */ /* 0x000fe200078e0003 */
[----:B------:R-:W-:Y:S01]  /*3250*/  IADD3 R3, R5, R12, RZ ;  /* 0x0000000c05037210 */ /* 0x000fe20007ffe0ff */
[----:B------:R-:W-:Y:S01]  /*3260*/  @!P3 IMAD.IADD R7, R7, 0x1, R13 ;  /* 0x000000010707b824 */ /* 0x000fe200078e020d */
[----:B------:R-:W-:Y:S01]  /*3270*/  @!P3 LEA R14, P0, R6, c[0x0][0x168], 0x1 ;  /* 0x00005a00060eba11 */ /* 0x000fe200078008ff */
[----:B------:R-:W-:Y:S02]  /*3280*/  @!P1 IMAD R12, R10, c[0x0][0x19c], R2 ;  /* 0x000067000a0c9a24 */ /* 0x000fe400078e0202 */
[----:B------:R-:W-:-:S02]  /*3290*/  @!P5 IMAD.MOV.U32 R2, RZ, RZ, R4 ;  /* 0x000000ffff02d224 */ /* 0x000fc400078e0004 */
[----:B------:R-:W-:Y:S01]  /*32a0*/  @!P1 IMAD.WIDE.U32 R8, R10, c[0x0][0x198], R8 ;  /* 0x000066000a089a25 */ /* 0x000fe200078e0008 */
[----:B------:R-:W-:-:S03]  /*32b0*/  @!P3 LEA.HI.X R15, R6, c[0x0][0x16c], R7, 0x1, P0 ;  /* 0x00005b00060fba11 */ /* 0x000fc600000f0c07 */
[----:B------:R-:W-:Y:S02]  /*32c0*/  @!P5 IMAD R11, R23, c[0x0][0x1a0], RZ ;  /* 0x00006800170bda24 */ /* 0x000fe400078e02ff */
[----:B------:R-:W-:-:S04]  /*32d0*/  @!P5 IMAD.WIDE.U32 R6, R0, c[0x0][0x1a0], R2 ;  /* 0x000068000006da25 */ /* 0x000fc800078e0002 */
[----:B------:R-:W-:Y:S01]  /*32e0*/  @!P1 IMAD.IADD R2, R9, 0x1, R12 ;  /* 0x0000000109029824 */ /* 0x000fe200078e020c */
[----:B------:R-:W-:Y:S01]  /*32f0*/  @!P1 LEA R12, P0, R8, c[0x0][0x168], 0x1 ;  /* 0x00005a00080c9a11 */ /* 0x000fe200078008ff */
[----:B------:R-:W-:-:S03]  /*3300*/  @!P5 IMAD R5, R0, c[0x0][0x1a4], R11 ;  /* 0x000069000005da24 */ /* 0x000fc600078e020b */
[----:B------:R-:W-:Y:S01]  /*3310*/  @!P1 LEA.HI.X R13, R8, c[0x0][0x16c], R2, 0x1, P0 ;  /* 0x00005b00080d9a11 */ /* 0x000fe200000f0c02 */
[----:B------:R-:W-:Y:S01]  /*3320*/  @!P5 IMAD.IADD R5, R7, 0x1, R5 ;  /* 0x000000010705d824 */ /* 0x000fe200078e0205 */
[----:B------:R-:W-:-:S04]  /*3330*/  @!P5 LEA R8, P0, R6, c[0x0][0x170], 0x1 ;  /* 0x00005c000608da11 */ /* 0x000fc800078008ff */
[----:B------:R-:W-:Y:S02]  /*3340*/  @!P5 LEA.HI.X R9, R6, c[0x0][0x174], R5, 0x1, P0 ;  /* 0x00005d000609da11 */ /* 0x000fe400000f0c05 */
[C---:B------:R-:W-:Y:S01]  /*3350*/  @!P4 IADD3 R2, P0, R0.reuse, 0x20, RZ ;  /* 0x000000200002c810 */ /* 0x040fe20007f1e0ff */
[----:B------:R-:W-:Y:S04]  /*3360*/  @P6 STS [R217+0x1000], RZ ;  /* 0x001000ffd9006388 */ /* 0x000fe80000000800 */
[----:B------:R-:W-:Y:S01]  /*3370*/  @!P4 IMAD.X R5, RZ, RZ, R23, P0 ;  /* 0x000000ffff05c224 */ /* 0x000fe200000e0617 */
[----:B------:R-:W-:Y:S01]  /*3380*/  @!P3 IADD3 R11, P0, R0, 0x40, RZ ;  /* 0x00000040000bb810 */ /* 0x000fe20007f1e0ff */
[----:B------:R-:W-:Y:S04]  /*3390*/  @P6 STS [R217+0x1004], RZ ;  /* 0x001004ffd9006388 */ /* 0x000fe80000000800 */
[----:B------:R-:W-:Y:S04]  /*33a0*/  @P6 STS [R217+0x1008], RZ ;  /* 0x001008ffd9006388 */ /* 0x000fe80000000800 */
[----:B------:R-:W-:Y:S04]  /*33b0*/  @P6 STS [R217+0x100c], RZ ;  /* 0x00100cffd9006388 */ /* 0x000fe80000000800 */
[----:B------:R-:W-:Y:S04]  /*33c0*/  @P6 STS [R217+0x3000], RZ ;  /* 0x003000ffd9006388 */ /* 0x000fe80000000800 */
[----:B------:R-:W-:Y:S04]  /*33d0*/  @P6 STS [R217+0x3004], RZ ;  /* 0x003004ffd9006388 */ /* 0x000fe80000000800 */
[----:B------:R-:W-:Y:S04]  /*33e0*/  @P6 STS [R217+0x3008], RZ ;  /* 0x003008ffd9006388 */ /* 0x000fe80000000800 */
[----:B------:R-:W-:Y:S01]  /*33f0*/  @P6 STS [R217+0x300c], RZ ;  /* 0x00300cffd9006388 */ /* 0x000fe20000000800 */
[----:B------:R-:W-:-:S03]  /*3400*/  @!P3 IADD3.X R10, RZ, R23, RZ, P0, !PT ;  /* 0x00000017ff0ab210 */ /* 0x000fc600007fe4ff */
[----:B------:R-:W-:Y:S01]  /*3410*/  @!PT LDS RZ, [RZ] ;  /* 0x00000000fffff984 */ /* 0x000fe20000000800 */
[----:B------:R-:W-:Y:S01]  /*3420*/  @!PT LDS RZ, [RZ] ;  /* 0x00000000fffff984 */ /* 0x000fe20000000800 */
[----:B------:R-:W-:Y:S01]  /*3430*/  @!PT LDS RZ, [RZ] ;  /* 0x00000000fffff984 */ /* 0x000fe20000000800 */
[----:B------:R1:W-:Y:S01]  /*3440*/  @!P6 LDGSTS.E.BYPASS.LTC128B.128 [R217+0x1000], [R20.64] ;  /* 0x0100000014d9efae */ /* 0x0003e2000b901d44 */
[----:B------:R-:W-:-:S03]  /*3450*/  @!P4 IMAD R5, R5, c[0x0][0x1a0], RZ ;  /* 0x000068000505ca24 */ /* 0x000fc600078e02ff */
[----:B------:R1:W-:Y:S01]  /*3460*/  @!P6 LDGSTS.E.BYPASS.LTC128B.128 [R217+0x3000], [R20.64+0x80] ;  /* 0x0300008014d9efae */ /* 0x0003e2000b901d44 */
[----:B------:R-:W-:-:S03]  /*3470*/  @!P1 IADD3 R0, P0, R0, 0x60, RZ ;  /* 0x0000006000009810 */ /* 0x000fc60007f1e0ff */
[----:B------:R-:W-:Y:S04]  /*3480*/  @P5 STS.128 [R22+0xc000], RZ ;  /* 0x00c000ff16005388 */ /* 0x000fe80000000c00 */
[----:B------:R-:W-:Y:S01]  /*3490*/  @P5 STS.128 [R22+0x10000], RZ ;  /* 0x010000ff16005388 */ /* 0x000fe20000000c00 */
[----:B------:R-:W-:-:S03]  /*34a0*/  @!P4 IMAD.MOV.U32 R6, RZ, RZ, R4 ;  /* 0x000000ffff06c224 */ /* 0x000fc600078e0004 */
[----:B------:R-:W-:Y:S01]  /*34b0*/  @!PT LDS RZ, [RZ] ;  /* 0x00000000fffff984 */ /* 0x000fe20000000800 */
[----:B------:R-:W-:Y:S01]  /*34c0*/  @!PT LDS RZ, [RZ] ;  /* 0x00000000fffff984 */ /* 0x000fe20000000800 */
[----:B------:R-:W-:Y:S01]  /*34d0*/  @!PT LDS RZ, [RZ] ;  /* 0x00000000fffff984 */ /* 0x000fe20000000800 */
[----:B------:R1:W-:Y:S01]  /*34e0*/  @!P5 LDGSTS.E.BYPASS.LTC128B.128 [R22+0xc000], [R18.64] ;  /* 0x0c0000001216dfae */ /* 0x0003e2000b901d44 */
[----:B------:R-:W-:-:S03]  /*34f0*/  @!P4 IMAD.MOV.U32 R7, RZ, RZ, R3 ;  /* 0x000000ffff07c224 */ /* 0x000fc600078e0003 */
[----:B------:R1:W-:Y:S01]  /*3500*/  @!P5 LDGSTS.E.BYPASS.LTC128B.128 [R22+0x10000], [R18.64+0x80] ;  /* 0x100000801216dfae */ /* 0x0003e2000b901d44 */
[----:B------:R-:W-:-:S03]  /*3510*/  @!P4 IMAD R25, R2, c[0x0][0x1a4], R5 ;  /* 0x000069000219ca24 */ /* 0x000fc600078e0205 */
[----:B------:R-:W-:Y:S01]  /*3520*/  @P4 STS.128 [R22+0xd000], RZ ;  /* 0x00d000ff16004388 */ /* 0x000fe20000000c00 */
[----:B------:R-:W-:-:S03]  /*3530*/  @!P3 IMAD R10, R10, c[0x0][0x1a0], RZ ;  /* 0x000068000a0aba24 */ /* 0x000fc600078e02ff */
[----:B------:R-:W-:Y:S01]  /*3540*/  @P4 STS.128 [R22+0x11000], RZ ;  /* 0x011000ff16004388 */ /* 0x000fe20000000c00 */
[----:B------:R-:W-:-:S03]  /*3550*/  @!P3 IMAD.MOV.U32 R5, RZ, RZ, R3 ;  /* 0x000000ffff05b224 */ /* 0x000fc600078e0003 */
[----:B------:R-:W-:Y:S01]  /*3560*/  @!PT LDS RZ, [RZ] ;  /* 0x00000000fffff984 */ /* 0x000fe20000000800 */
[----:B------:R-:W-:Y:S01]  /*3570*/  @!PT LDS RZ, [RZ] ;  /* 0x00000000fffff984 */ /* 0x000fe20000000800 */
[----:B------:R-:W-:Y:S01]  /*3580*/  @!PT LDS RZ, [RZ] ;  /* 0x00000000fffff984 */ /* 0x000fe20000000800 */
[----:B------:R1:W-:Y:S01]  /*3590*/  @!P4 LDGSTS.E.BYPASS.LTC128B.128 [R22+0xd000], [R16.64] ;  /* 0x0d0000001016cfae */ /* 0x0003e2000b901d44 */
[----:B------:R-:W-:-:S03]  /*35a0*/  @!P1 IMAD.X R23, RZ, RZ, R23, P0 ;  /* 0x000000ffff179224 */ /* 0x000fc600000e0617 */
[----:B------:R1:W-:Y:S01]  /*35b0*/  @!P4 LDGSTS.E.BYPASS.LTC128B.128 [R22+0x11000], [R16.64+0x80] ;  /* 0x110000801016cfae */ /* 0x0003e2000b901d44 */
[----:B------:R-:W-:-:S03]  /*35c0*/  @!P4 IMAD.WIDE.U32 R6, R2, c[0x0][0x1a0], R6 ;  /* 0x000068000206ca25 */ /* 0x000fc600078e0006 */
[----:B------:R-:W-:Y:S01]  /*35d0*/  @P3 STS.128 [R22+0xe000], RZ ;  /* 0x00e000ff16003388 */ /* 0x000fe20000000c00 */
[----:B------:R-:W-:-:S03]  /*35e0*/  @!P1 MOV R2, R4 ;  /* 0x0000000400029202 */ /* 0x000fc60000000f00 */
[----:B------:R-:W-:Y:S01]  /*35f0*/  @P3 STS.128 [R22+0x12000], RZ ;  /* 0x012000ff16003388 */ /* 0x000fe20000000c00 */
[----:B------:R-:W-:-:S03]  /*3600*/  @!P3 IMAD R24, R11, c[0x0][0x1a4], R10 ;  /* 0x000069000b18ba24 */ /* 0x000fc600078e020a */
[----:B------:R-:W-:Y:S01]  /*3610*/  @!PT LDS RZ, [RZ] ;  /* 0x00000000fffff984 */ /* 0x000fe20000000800 */
[----:B------:R-:W-:Y:S01]  /*3620*/  @!PT LDS RZ, [RZ] ;  /* 0x00000000fffff984 */ /* 0x000fe20000000800 */
[----:B------:R-:W-:Y:S01]  /*3630*/  @!PT LDS RZ, [RZ] ;  /* 0x00000000fffff984 */ /* 0x000fe20000000800 */
[----:B------:R1:W-:Y:S01]  /*3640*/  @!P3 LDGSTS.E.BYPASS.LTC128B.128 [R22+0xe000], [R14.64] ;  /* 0x0e0000000e16bfae */ /* 0x0003e2000b901d44 */
[----:B------:R-:W-:-:S03]  /*3650*/  @!P3 IMAD.WIDE.U32 R4, R11, c[0x0][0x1a0], R4 ;  /* 0x000068000b04ba25 */ /* 0x000fc600078e0004 */
[----:B------:R1:W-:Y:S01]  /*3660*/  @!P3 LDGSTS.E.BYPASS.LTC128B.128 [R22+0x12000], [R14.64+0x80] ;  /* 0x120000800e16bfae */ /* 0x0003e2000b901d44 */
[----:B------:R-:W-:-:S03]  /*3670*/  @!P1 IMAD R23, R23, c[0x0][0x1a0], RZ ;  /* 0x0000680017179a24 */ /* 0x000fc600078e02ff */
[----:B------:R-:W-:Y:S04]  /*3680*/  @P1 STS.128 [R22+0xf000], RZ ;  /* 0x00f000ff16001388 */ /* 0x000fe80000000c00 */
[----:B------:R-:W-:Y:S01]  /*3690*/  @P1 STS.128 [R22+0x13000], RZ ;  /* 0x013000ff16001388 */ /* 0x000fe20000000c00 */
[----:B------:R-:W-:-:S03]  /*36a0*/  @!P4 IMAD.IADD R7, R7, 0x1, R25 ;  /* 0x000000010707c824 */ /* 0x000fc600078e0219 */
[----:B------:R-:W-:Y:S01]  /*36b0*/  @!PT LDS RZ, [RZ] ;  /* 0x00000000fffff984 */ /* 0x000fe20000000800 */
[----:B------:R-:W-:Y:S01]  /*36c0*/  @!PT LDS RZ, [RZ] ;  /* 0x00000000fffff984 */ /* 0x000fe20000000800 */
[----:B------:R-:W-:Y:S01]  /*36d0*/  @!PT LDS RZ, [RZ] ;  /* 0x00000000fffff984 */ /* 0x000fe20000000800 */
[----:B------:R1:W-:Y:S01]  /*36e0*/  @!P1 LDGSTS.E.BYPASS.LTC128B.128 [R22+0xf000], [R12.64] ;  /* 0x0f0000000c169fae */ /* 0x0003e2000b901d44 */
[----:B------:R-:W-:-:S03]  /*36f0*/  @!P4 LEA R10, P0, R6, c[0x0][0x170], 0x1 ;  /* 0x00005c00060aca11 */ /* 0x000fc600078008ff */
[----:B------:R1:W-:Y:S01]  /*3700*/  @!P1 LDGSTS.E.BYPASS.LTC128B.128 [R22+0x13000], [R12.64+0x80] ;  /* 0x130000800c169fae */ /* 0x0003e2000b901d44 */
[----:B------:R-:W-:-:S03]  /*3710*/  @!P3 IMAD.IADD R5, R5, 0x1, R24 ;  /* 0x000000010505b824 */ /* 0x000fc600078e0218 */
[----:B------:R-:W-:Y:S01]  /*3720*/  @P5 STS.128 [R22+0x14000], RZ ;  /* 0x014000ff16005388 */ /* 0x000fe20000000c00 */
[----:B------:R-:W-:-:S03]  /*3730*/  @!P1 IMAD R23, R0, c[0x0][0x1a4], R23 ;  /* 0x0000690000179a24 */ /* 0x000fc600078e0217 */
[----:B------:R-:W-:Y:S01]  /*3740*/  @P5 STS.128 [R22+0x18000], RZ ;  /* 0x018000ff16005388 */ /* 0x000fe20000000c00 */
[----:B------:R-:W-:-:S03]  /*3750*/  @!P1 IMAD.WIDE.U32 R2, R0, c[0x0][0x1a0], R2 ;  /* 0x0000680000029a25 */ /* 0x000fc600078e0002 */
[----:B------:R-:W-:Y:S01]  /*3760*/  @!PT LDS RZ, [RZ] ;  /* 0x00000000fffff984 */ /* 0x000fe20000000800 */
[----:B------:R-:W-:Y:S01]  /*3770*/  @!PT LDS RZ, [RZ] ;  /* 0x00000000fffff984 */ /* 0x000fe20000000800 */
[----:B------:R-:W-:Y:S01]  /*3780*/  @!PT LDS RZ, [RZ] ;  /* 0x00000000fffff984 */ /* 0x000fe20000000800 */
[----:B------:R2:W-:Y:S01]  /*3790*/  @!P5 LDGSTS.E.BYPASS.LTC128B.128 [R22+0x14000], [R8.64] ;  /* 0x140000000816dfae */ /* 0x0005e2000b901d44 */
[----:B---3--:R-:W-:-:S03]  /*37a0*/  IADD3 R0, R28, 0x20, RZ ;  /* 0x000000201c007810 */ /* 0x008fc60007ffe0ff */
[----:B------:R2:W-:Y:S01]  /*37b0*/  @!P5 LDGSTS.E.BYPASS.LTC128B.128 [R22+0x18000], [R8.64+0x80] ;  /* 0x180000800816dfae */ /* 0x0005e2000b901d44 */
[----:B------:R-:W-:Y:S01]  /*37c0*/  @!P4 LEA.HI.X R11, R6, c[0x0][0x174], R7, 0x1, P0 ;  /* 0x00005d00060bca11 */ /* 0x000fe200000f0c07 */
[----:B------:R-:W-:Y:S01]  /*37d0*/  @!P1 IMAD.IADD R3, R3, 0x1, R23 ;  /* 0x0000000103039824 */ /* 0x000fe200078e0217 */
[----:B------:R-:W-:Y:S02]  /*37e0*/  IADD3 R7, R28, 0x8, RZ ;  /* 0x000000081c077810 */ /* 0x000fe40007ffe0ff */
[C---:B------:R-:W-:Y:S02]  /*37f0*/  @!P1 LEA R6, P0, R2.reuse, c[0x0][0x170], 0x1 ;  /* 0x00005c0002069a11 */ /* 0x040fe400078008ff */
[----:B------:R-:W-:Y:S02]  /*3800*/  ISETP.GE.AND P6, PT, R7, UR7, PT ;  /* 0x0000000707007c0c */ /* 0x000fe4000bfc6270 */
[----:B------:R-:W-:Y:S01]  /*3810*/  @!P1 LEA.HI.X R7, R2, c[0x0][0x174], R3, 0x1, P0 ;  /* 0x00005d0002079a11 */ /* 0x000fe200000f0c03 */
[----:B------:R-:W-:Y:S01]  /*3820*/  @P4 STS.128 [R22+0x15000], RZ ;  /* 0x015000ff16004388 */ /* 0x000fe20000000c00 */
[----:B--2---:R-:W-:-:S04]  /*3830*/  @!P3 LEA R8, P5, R4, c[0x0][0x170], 0x1 ;  /* 0x00005c000408ba11 */ /* 0x004fc800078a08ff */
[----:B------:R-:W-:Y:S02]  /*3840*/  @!P3 LEA.HI.X R9, R4, c[0x0][0x174], R5, 0x1, P5 ;  /* 0x00005d000409ba11 */ /* 0x000fe400028f0c05 */
[----:B------:R-:W-:Y:S02]  /*3850*/  ISETP.GE.AND P5, PT, R0, UR7, PT ;  /* 0x0000000700007c0c */ /* 0x000fe4000bfa6270 */
[----:B------:R-:W-:-:S04]  /*3860*/  IADD3 R0, R28, 0x28, RZ ;  /* 0x000000281c007810 */ /* 0x000fc80007ffe0ff */
[----:B------:R-:W-:Y:S01]  /*3870*/  ISETP.GE.AND P0, PT, R0, UR7, PT ;  /* 0x0000000700007c0c */ /* 0x000fe2000bf06270 */
[----:B------:R-:W-:Y:S04]  /*3880*/  @P4 STS.128 [R22+0x19000], RZ ;  /* 0x019000ff16004388 */ /* 0x000fe80000000c00 */
[----:B------:R-:W-:Y:S01]  /*3890*/  @!PT LDS RZ, [RZ] ;  /* 0x00000000fffff984 */ /* 0x000fe20000000800 */
[----:B------:R-:W-:Y:S01]  /*38a0*/  @!PT LDS RZ, [RZ] ;  /* 0x00000000fffff984 */ /* 0x000fe20000000800 */
[----:B------:R-:W-:Y:S01]  /*38b0*/  @!PT LDS RZ, [RZ] ;  /* 0x00000000fffff984 */ /* 0x000fe20000000800 */
[----:B------:R1:W-:Y:S04]  /*38c0*/  @!P4 LDGSTS.E.BYPASS.LTC128B.128 [R22+0x15000], [R10.64] ;  /* 0x150000000a16cfae */ /* 0x0003e8000b901d44 */
[----:B------:R1:W-:Y:S04]  /*38d0*/  @!P4 LDGSTS.E.BYPASS.LTC128B.128 [R22+0x19000], [R10.64+0x80] ;  /* 0x190000800a16cfae */ /* 0x0003e8000b901d44 */
[----:B------:R-:W-:Y:S04]  /*38e0*/  @P3 STS.128 [R22+0x16000], RZ ;  /* 0x016000ff16003388 */ /* 0x000fe80000000c00 */
[----:B------:R-:W-:Y:S04]  /*38f0*/  @P3 STS.128 [R22+0x1a000], RZ ;  /* 0x01a000ff16003388 */ /* 0x000fe80000000c00 */
[----:B------:R-:W-:Y:S01]  /*3900*/  @!PT LDS RZ, [RZ] ;  /* 0x00000000fffff984 */ /* 0x000fe20000000800 */
[----:B------:R-:W-:Y:S01]  /*3910*/  @!PT LDS RZ, [RZ] ;  /* 0x00000000fffff984 */ /* 0x000fe20000000800 */
[----:B------:R-:W-:Y:S01]  /*3920*/  @!PT LDS RZ, [RZ] ;  /* 0x00000000fffff984 */ /* 0x000fe20000000800 */
[----:B------:R1:W-:Y:S04]  /*3930*/  @!P3 LDGSTS.E.BYPASS.LTC128B.128 [R22+0x16000], [R8.64] ;  /* 0x160000000816bfae */ /* 0x0003e8000b901d44 */
[----:B------:R1:W-:Y:S01]  /*3940*/  @!P3 LDGSTS.E.BYPASS.LTC128B.128 [R22+0x1a000], [R8.64+0x80] ;  /* 0x1a0000800816bfae */ /* 0x0003e2000b901d44 */
[----:B------:R-:W-:-:S03]  /*3950*/  SHF.R.S32.HI R3, RZ, 0x1f, R0 ;  /* 0x0000001fff037819 */ /* 0x000fc60000011400 */
[----:B------:R-:W-:Y:S04]  /*3960*/  @P1 STS.128 [R22+0x17000], RZ ;  /* 0x017000ff16001388 */ /* 0x000fe80000000c00 */
[----:B------:R-:W-:Y:S04]  /*3970*/  @P1 STS.128 [R22+0x1b000], RZ ;  /* 0x01b000ff16001388 */ /* 0x000fe80000000c00 */
[----:B------:R-:W-:Y:S01]  /*3980*/  @!PT LDS RZ, [RZ] ;  /* 0x00000000fffff984 */ /* 0x000fe20000000800 */
[----:B------:R-:W-:Y:S01]  /*3990*/  @!PT LDS RZ, [RZ] ;  /* 0x00000000fffff984 */ /* 0x000fe20000000800 */
[----:B------:R-:W-:Y:S01]  /*39a0*/  @!PT LDS RZ, [RZ] ;  /* 0x00000000fffff984 */ /* 0x000fe20000000800 */
[----:B------:R2:W-:Y:S01]  /*39b0*/  @!P1 LDGSTS.E.BYPASS.LTC128B.128 [R22+0x17000], [R6.64] ;  /* 0x1700000006169fae */ /* 0x0005e2000b901d44 */
[----:B------:R-:W-:-:S03]  /*39c0*/  IMAD.SHL.U32 R2, R28, 0x4, RZ ;  /* 0x000000041c027824 */ /* 0x000fc600078e00ff */
[----:B------:R2:W-:Y:S01]  /*39d0*/  @!P1 LDGSTS.E.BYPASS.LTC128B.128 [R22+0x1b000], [R6.64+0x80] ;  /* 0x1b00008006169fae */ /* 0x0005e2000b901d44 */
[----:B------:R-:W-:Y:S02]  /*39e0*/  @!P0 LEA R4, P1, R0, UR10, 0x2 ;  /* 0x0000000a00048c11 */ /* 0x000fe4000f8210ff */
[----:B------:R-:W-:Y:S01]  /*39f0*/  ISETP.GE.AND P4, PT, R28, UR7, PT ;  /* 0x000000071c007c0c */ /* 0x000fe2000bf86270 */
[----:B------:R-:W0:Y:S01]  /*3a00*/  LDGDEPBAR ;  /* 0x00000000000079af */ /* 0x000e220000000000 */
[----:B------:R-:W-:Y:S02]  /*3a10*/  @!P0 LEA.HI.X R5, R0, UR9, R3, 0x2, P1 ;  /* 0x0000000900058c11 */ /* 0x000fe400088f1403 */
[----:B------:R-:W-:Y:S02]  /*3a20*/  LEA.HI R0, R27, R26, RZ, 0x4 ;  /* 0x0000001a1b007211 */ /* 0x000fe400078f20ff */
[----:B------:R-:W-:Y:S01]  /*3a30*/  IADD3 R2, P3, R2, UR10, RZ ;  /* 0x0000000a02027c10 */ /* 0x000fe2000ff7e0ff */
[----:B------:R3:W5:Y:S01]  /*3a40*/  @!P0 LDG.E R241, [R4.64] ;  /* 0x0000000404f18981 */ /* 0x000762000c1e1900 */
[----:B------:R-:W-:-:S04]  /*3a50*/  LOP3.LUT R0, R0, 0xfffffff0, RZ, 0xc0, !PT ;  /* 0xfffffff000007812 */ /* 0x000fc800078ec0ff */
[----:B------:R-:W-:Y:S02]  /*3a60*/  IADD3 R0, -R0, R26, RZ ;  /* 0x0000001a00007210 */ /* 0x000fe40007ffe1ff */
[----:B--2---:R-:W-:-:S04]  /*3a70*/  SHF.R.S32.HI R7, RZ, 0x1f, R28 ;  /* 0x0000001fff077819 */ /* 0x004fc8000001141c */
[----:B------:R-:W-:-:S04]  /*3a80*/  SHF.L.U64.HI R6, R28, 0x2, R7 ;  /* 0x000000021c067819 */ /* 0x000fc80000010207 */
[----:B------:R-:W-:-:S05]  /*3a90*/  IADD3.X R3, R6, UR9, RZ, P3, !PT ;  /* 0x0000000906037c10 */ /* 0x000fca0009ffe4ff */
[----:B------:R2:W5:Y:S04]  /*3aa0*/  @!P4 LDG.E R242, [R2.64] ;  /* 0x0000000402f2c981 */ /* 0x000568000c1e1900 */
[----:B------:R2:W5:Y:S04]  /*3ab0*/  @!P6 LDG.E R243, [R2.64+0x20] ;  /* 0x0000200402f3e981 */ /* 0x000568000c1e1900 */
[----:B------:R2:W5:Y:S01]  /*3ac0*/  @!P5 LDG.E R240, [R2.64+0x80] ;  /* 0x0000800402f0d981 */ /* 0x000562000c1e1900 */
[----:B---3--:R-:W-:Y:S02]  /*3ad0*/  IADD3 R4, R28, 0x1, RZ ;  /* 0x000000011c047810 */ /* 0x008fe40007ffe0ff */
[----:B--2---:R-:W-:-:S04]  /*3ae0*/  SHF.R.S32.HI R2, RZ, 0x1f, R0 ;  /* 0x0000001fff027819 */ /* 0x004fc80000011400 */
[----:B------:R-:W-:Y:S01]  /*3af0*/  LEA.HI R2, R2, R0, RZ, 0x3 ;  /* 0x0000000002027211 */ /* 0x000fe200078f18ff */
[----:B------:R-:W-:-:S03]  /*3b00*/  IMAD.U32 R3, RZ, RZ, UR26 ;  /* 0x0000001aff037e24 */ /* 0x000fc6000f8e00ff */
[----:B------:R-:W-:-:S05]  /*3b10*/  LOP3.LUT R2, R2, 0xfffffff8, RZ, 0xc0, !PT ;  /* 0xfffffff802027812 */ /* 0x000fca00078ec0ff */
[----:B------:R-:W-:Y:S01]  /*3b20*/  IMAD.IADD R0, R0, 0x1, -R2 ;  /* 0x0000000100007824 */ /* 0x000fe200078e0a02 */
[----:B------:R-:W-:-:S04]  /*3b30*/  IADD3 R2, R4, UR14, -R3 ;  /* 0x0000000e04027c10 */ /* 0x000fc8000fffe803 */
[C---:B------:R-:W-:Y:S02]  /*3b40*/  LOP3.LUT P0, RZ, R0.reuse, 0x2, RZ, 0xc0, !PT ;  /* 0x0000000200ff7812 */ /* 0x040fe4000780c0ff */
[----:B------:R-:W-:Y:S02]  /*3b50*/  LOP3.LUT P1, RZ, R0, 0x4, RZ, 0xc0, !PT ;  /* 0x0000000400ff7812 */ /* 0x000fe4000782c0ff */
[----:B------:R-:W-:Y:S01]  /*3b60*/  IADD3 R0, R214, 0x2000, RZ ;  /* 0x00002000d6007810 */ /* 0x000fe20007ffe0ff */
[----:B------:R2:W-:Y:S03]  /*3b70*/  STL [R1+0xc], R2 ;  /* 0x00000c0201007387 */ /* 0x0005e60000100800 */
[----:B------:R-:W-:-:S05]  /*3b80*/  SEL R0, R0, R214, !P2 ;  /* 0x000000d600007207 */ /* 0x000fca0005000000 */
[----:B------:R-:W-:Y:S02]  /*3b90*/  IMAD.SHL.U32 R206, R0, 0x2, RZ ;  /* 0x0000000200ce7824 */ /* 0x000fe400078e00ff */
[----:B------:R-:W-:Y:S01]  /*3ba0*/  IMAD.MOV.U32 R0, RZ, RZ, c[0x0][0x22c] ;  /* 0x00008b00ff007624 */ /* 0x000fe200078e00ff */
[----:B------:R-:W-:-:S03]  /*3bb0*/  SHF.L.U32 R3, R28, 0x2, RZ ;  /* 0x000000021c037819 */ /* 0x000fc600000006ff */
[----:B------:R-:W-:Y:S01]  /*3bc0*/  IMAD R0, R0, c[0x0][0x1c0], RZ ;  /* 0x0000700000007a24 */ /* 0x000fe200078e02ff */
[----:B--2---:R-:W-:-:S04]  /*3bd0*/  IADD3 R2, R216, 0x2000, RZ ;  /* 0x00002000d8027810 */ /* 0x004fc80007ffe0ff */
[----:B------:R-:W-:-:S04]  /*3be0*/  SEL R2, R2, R216, !P2 ;  /* 0x000000d802027207 */ /* 0x000fc80005000000 */
[----:B------:R-:W-:Y:S02]  /*3bf0*/  SHF.L.U32 R209, R2, 0x1, RZ ;  /* 0x0000000102d17819 */ /* 0x000fe400000006ff */
[----:B------:R-:W-:-:S05]  /*3c00*/  SHF.L.U64.HI R2, R28, 0x2, R7 ;  /* 0x000000021c027819 */ /* 0x000fca0000010207 */
[----:B------:R2:W-:Y:S01]  /*3c10*/  STL [R1+0x8], R2 ;  /* 0x0000080201007387 */ /* 0x0005e20000100800 */
[----:B------:R-:W-:-:S03]  /*3c20*/  IMAD.SHL.U32 R228, R0, 0x8, RZ ;  /* 0x0000000800e47824 */ /* 0x000fc600078e00ff */
[----:B------:R3:W-:Y:S01]  /*3c30*/  STL [R1+0x4], R3 ;  /* 0x0000040301007387 */ /* 0x0007e20000100800 */
[----:B--2---:R-:W-:-:S05]  /*3c40*/  IMAD.SHL.U32 R2, R0, 0x10, RZ ;  /* 0x0000001000027824 */ /* 0x004fca00078e00ff */
[C---:B------:R-:W-:Y:S02]  /*3c50*/  IADD3 R4, R2.reuse, 0x20, RZ ;  /* 0x0000002002047810 */ /* 0x040fe40007ffe0ff */
[C---:B---3--:R-:W-:Y:S02]  /*3c60*/  IADD3 R3, R2.reuse, 0x40, RZ ;  /* 0x0000004002037810 */ /* 0x048fe40007ffe0ff */
[----:B------:R-:W-:Y:S02]  /*3c70*/  IADD3 R2, R2, 0x60, RZ ;  /* 0x0000006002027810 */ /* 0x000fe40007ffe0ff */
[C---:B------:R-:W-:Y:S01]  /*3c80*/  IADD3 R4, R228.reuse, R4, RZ ;  /* 0x00000004e4047210 */ /* 0x040fe20007ffe0ff */
[C---:B------:R-:W-:Y:S02]  /*3c90*/  IMAD.IADD R3, R228.reuse, 0x1, R3 ;  /* 0x00000001e4037824 */ /* 0x040fe400078e0203 */
[C---:B------:R-:W-:Y:S02]  /*3ca0*/  IMAD.IADD R2, R228.reuse, 0x1, R2 ;  /* 0x00000001e4027824 */ /* 0x040fe400078e0202 */
[C---:B------:R-:W-:Y:S01]  /*3cb0*/  IMAD.IADD R4, R228.reuse, 0x1, R4 ;  /* 0x00000001e4047824 */ /* 0x040fe200078e0204 */
[C---:B------:R-:W-:Y:S01]  /*3cc0*/  IADD3 R3, R228.reuse, R3, RZ ;  /* 0x00000003e4037210 */ /* 0x040fe20007ffe0ff */
[----:B------:R-:W-:-:S02]  /*3cd0*/  IMAD.IADD R2, R228, 0x1, R2 ;  /* 0x00000001e4027824 */ /* 0x000fc400078e0202 */
[C---:B------:R-:W-:Y:S02]  /*3ce0*/  IMAD.IADD R249, R228.reuse, 0x1, R4 ;  /* 0x00000001e4f97824 */ /* 0x040fe400078e0204 */
[C---:B------:R-:W-:Y:S01]  /*3cf0*/  IMAD.IADD R247, R228.reuse, 0x1, R3 ;  /* 0x00000001e4f77824 */ /* 0x040fe200078e0203 */
[C---:B------:R-:W-:Y:S01]  /*3d00*/  IADD3 R245, R228.reuse, R2, RZ ;  /* 0x00000002e4f57210 */ /* 0x040fe20007ffe0ff */
[C---:B------:R-:W-:Y:S01]  /*3d10*/  IMAD.IADD R248, R228.reuse, 0x1, R249 ;  /* 0x00000001e4f87824 */ /* 0x040fe200078e02f9 */
[----:B------:R-:W-:Y:S01]  /*3d20*/  SEL R215, R215, 0xffffffe0, !P0 ;  /* 0xffffffe0d7d77807 */ /* 0x000fe20004000000 */
[C---:B------:R-:W-:Y:S02]  /*3d30*/  IMAD.IADD R246, R228.reuse, 0x1, R247 ;  /* 0x00000001e4f67824 */ /* 0x040fe400078e02f7 */
[----:B------:R-:W-:Y:S01]  /*3d40*/  IMAD.IADD R244, R228, 0x1, R245 ;  /* 0x00000001e4f47824 */ /* 0x000fe200078e02f5 */
        /* <DEDUP_REMOVED lines=44> */
[----:B------:R-:W-:Y:S01]  /*4010*/  IMAD.IADD R208, R215, 0x1, R207 ;  /* 0x00000001d7d07824 */ /* 0x000fe200078e02cf */
[C---:B------:R-:W-:Y:S01]  /*4020*/  IADD3 R252, R228.reuse, R248, RZ ;  /* 0x000000f8e4fc7210 */ /* 0x040fe20007ffe0ff */
[----:B------:R-:W-:-:S02]  /*4030*/  IMAD.IADD R251, R228, 0x1, R246 ;  /* 0x00000001e4fb7824 */ /* 0x000fc400078e02f6 */
[----:B------:R-:W-:Y:S01]  /*4040*/  IMAD.IADD R250, R228, 0x1, R244 ;  /* 0x00000001e4fa7824 */ /* 0x000fe200078e02f4 */
[----:B-1----:R-:W-:Y:S02]  /*4050*/  UIADD3 UR15, UR15, -UR14, URZ ;  /* 0x8000000e0f0f7290 */ /* 0x002fe4000fffe03f */
.L_x_244:
        /* <DEDUP_REMOVED lines=12> */
[----:B------:R-:W-:Y:S06]  /*4120*/  UISETP.LT.AND UP0, UPT, UR8, UR14, UP0 ;  /* 0x0000000e0800728c */ /* 0x000fec0008701270 */
        /* <DEDUP_REMOVED lines=56> */
[----:B---3--:R-:W-:Y:S04]  /*44b0*/  @!P0 IMAD R0, R0, 0x80, R229 ;  /* 0x0000008000008824 */ /* 0x008fe800078e02e5 */
        /* <DEDUP_REMOVED lines=24> */
[-C--:B------:R-:W-:Y:S07]  /*4640*/  HMMA.16816.F32.BF16 R28, R184, R198.reuse, R28 ;  /* 0x000000c6b81c723c */ /* 0x080fee000004181c */
[----:B------:R-:W-:Y:S01]  /*4650*/  MOV R184, 0x40 ;  /* 0x0000004000b87802 */ /* 0x000fe20000000f00 */
[----:B------:R-:W-:Y:S01]  /*4660*/  HMMA.16816.F32.BF16 R32, R164, R198, R32 ;  /* 0x000000c6a420723c */ /* 0x000fe20000041820 */
[----:B------:R1:W4:Y:S03]  /*4670*/  LDSM.16.M88.4 R164, [R2+0x3000] ;  /* 0x0030000002a4783b */ /* 0x0003260000000200 */
[----:B------:R-:W-:Y:S04]  /*4680*/  SEL R196, R184, 0xffffffc0, !P1 ;  /* 0xffffffc0b8c47807 */ /* 0x000fe80004800000 */
[-C--:B--2---:R-:W-:Y:S05]  /*4690*/  HMMA.16816.F32.BF16 R4, R172, R180.reuse, R4 ;  /* 0x000000b4ac04723c */ /* 0x084fea0000041804 */
[----:B------:R-:W-:Y:S03]  /*46a0*/  IMAD.IADD R184, R196, 0x1, R207 ;  /* 0x00000001c4b87824 */ /* 0x000fe600078e02cf */
[C---:B---3--:R-:W-:Y:S07]  /*46b0*/  HMMA.16816.F32.BF16 R8, R188.reuse, R180, R8 ;  /* 0x000000b4bc08723c */ /* 0x048fee0000041808 */
[----:B------:R-:W-:Y:S01]  /*46c0*/  @!P0 IADD3 R181, R0, 0x1, RZ ;  /* 0x0000000100b58810 */ /* 0x000fe20007ffe0ff */
[-C--:B------:R-:W-:Y:S04]  /*46d0*/  HMMA.16816.F32.BF16 R12, R188, R182.reuse, R12 ;  /* 0x000000b6bc0c723c */ /* 0x080fe8000004180c */
[----:B-1----:R-:W-:Y:S04]  /*46e0*/  @!P0 IADD3 R2, R230, UR7, RZ ;  /* 0x00000007e6028c10 */ /* 0x002fe8000fffe0ff */
[C---:B------:R-:W-:Y:S04]  /*46f0*/  HMMA.16816.F32.BF16 R16, R172.reuse, R182, R16 ;  /* 0x000000b6ac10723c */ /* 0x040fe80000041810 */
        /* <DEDUP_REMOVED lines=147> */
[-C--:B------:R-:W-:Y:S02]  /*5030*/  @!P0 ISETP.GE.AND P2, PT, R4, R174.reuse, PT ;  /* 0x000000ae0400820c */ /* 0x080fe40003f46270 */
        /* <DEDUP_REMOVED lines=97> */
[----:B---3--:R-:W-:Y:S02]  /*5650*/  IADD3.X R179, R0, UR11, RZ, P0, !PT ;  /* 0x0000000b00b37c10 */ /* 0x008fe400087fe4ff */
[----:B------:R-:W-:Y:S03]  /*5660*/  PLOP3.LUT P0, PT, PT, PT, UP3, 0x80, 0x0 ;  /* 0x000000000000781c */ /* 0x000fe60003f0f038 */
[----:B------:R-:W2:Y:S04]  /*5670*/  LDG.E R177, [R178.64] ;  /* 0x00000004b2b17981 */ /* 0x000ea8000c1e1900 */
        /* <DEDUP_REMOVED lines=52> */
[----:B------:R-:W-:Y:S02]  /*59c0*/  FADD.FTZ R5, -R177, R5 ;  /* 0x00000005b1057221 */ /* 0x000fe40000010100 */
        /* <DEDUP_REMOVED lines=66> */
[----:B------:R-:W-:Y:S01]  /*5df0*/  MOV R186, R227 ;  /* 0x000000e300ba7202 */ /* 0x000fe20000000f00 */
[----:B------:R-:W-:Y:S01]  /*5e00*/  IMAD.MOV.U32 R187, RZ, RZ, R226 ;  /* 0x000000ffffbb7224 */ /* 0x000fe200078e00e2 */
        /* <DEDUP_REMOVED lines=23> */
.L_x_242:
[----:B------:R-:W-:Y:S01]  /*5f80*/  F2FP.BF16.PACK_AB R12, R178, R179 ;  /* 0x000000b3b20c723e */ /* 0x000fe200000010ff */
[----:B------:R2:W5:Y:S01]  /*5f90*/  LDL R185, [R1] ;  /* 0x0000000001b97983 */ /* 0x0005620000100800 */
        /* <DEDUP_REMOVED lines=34> */
[----:B---3--:R-:W-:Y:S04]  /*61c0*/  IADD3 R16, R0, 0x8000, RZ ;  /* 0x0000800000107810 */ /* 0x008fe80007ffe0ff */
[----:B------:R-:W-:Y:S01]  /*61d0*/  @P1 IADD3 R2, R16, -0x40, RZ ;  /* 0xffffffc010021810 */ /* 0x000fe20007ffe0ff */
[----:B------:R-:W-:Y:S05]  /*61e0*/  LDSM.16.MT88.4 R4, [R205+0x20000] ;  /* 0x02000000cd04783b */ /* 0x000fea0000004200 */
[----:B------:R-:W1:Y:S05]  /*61f0*/  LDSM.16.MT88.4 R8, [R0+0x8000] ;  /* 0x008000000008783b */ /* 0x000e6a0000004200 */
[----:B------:R-:W3:Y:S05]  /*6200*/  LDSM.16.MT88.4 R12, [R205+0x22000] ;  /* 0x02200000cd0c783b */ /* 0x000eea0000004200 */
[----:B------:R-:W4:Y:S05]  /*6210*/  LDSM.16.MT88.4 R16, [R2] ;  /* 0x000000000210783b */ /* 0x000f2a0000004200 */
[----:B------:R-:W2:Y:S05]  /*6220*/  LDSM.16.MT88.4 R20, [R0+0xa000] ;  /* 0x00a000000014783b */ /* 0x000eaa0000004200 */
[----:B------:R-:W2:Y:S05]  /*6230*/  LDSM.16.MT88.4 R24, [R2+0x2000] ;  /* 0x002000000218783b */ /* 0x000eaa0000004200 */
[----:B------:R-:W-:Y:S05]  /*6240*/  LDSM.16.MT88.4 R28, [R0+0x8800] ;  /* 0x00880000001c783b */ /* 0x000fea0000004200 */
[----:B------:R-:W-:Y:S05]  /*6250*/  LDSM.16.MT88.4 R32, [R205+0x22800] ;  /* 0x02280000cd20783b */ /* 0x000fea0000004200 */
[----:B------:R-:W-:Y:S01]  /*6260*/  LDSM.16.MT88.4 R164, [R2+0x800] ;  /* 0x0008000002a4783b */ /* 0x000fe20000004200 */
[-C--:B-1----:R-:W-:Y:S04]  /*6270*/  HMMA.16816.F32.BF16 R36, R4, R8.reuse, R36 ;  /* 0x000000080424723c */ /* 0x082fe80000041824 */
[----:B------:R-:W-:Y:S05]  /*6280*/  LDSM.16.MT88.4 R168, [R0+0xa800] ;  /* 0x00a8000000a8783b */ /* 0x000fea0000004200 */
[----:B------:R-:W-:Y:S01]  /*6290*/  LDSM.16.MT88.4 R172, [R2+0x2800] ;  /* 0x0028000002ac783b */ /* 0x000fe20000004200 */
[C---:B---3--:R-:W-:Y:S08]  /*62a0*/  HMMA.16816.F32.BF16 R40, R12.reuse, R8, R40 ;  /* 0x000000080c28723c */ /* 0x048ff00000041828 */
[-C--:B------:R-:W-:Y:S08]  /*62b0*/  HMMA.16816.F32.BF16 R44, R12, R10.reuse, R44 ;  /* 0x0000000a0c2c723c */ /* 0x080ff0000004182c */
[C---:B------:R-:W-:Y:S01]  /*62c0*/  HMMA.16816.F32.BF16 R48, R4.reuse, R10, R48 ;  /* 0x0000000a0430723c */ /* 0x040fe20000041830 */
[----:B------:R-:W1:Y:S07]  /*62d0*/  LDSM.16.MT88.4 R8, [R205+0x20800] ;  /* 0x02080000cd08783b */ /* 0x000e6e0000004200 */
[-C--:B----4-:R-:W-:Y:S08]  /*62e0*/  HMMA.16816.F32.BF16 R52, R4, R16.reuse, R52 ;  /* 0x000000100434723c */ /* 0x090ff00000041834 */
[C---:B------:R-:W-:Y:S08]  /*62f0*/  HMMA.16816.F32.BF16 R56, R12.reuse, R16, R56 ;  /* 0x000000100c38723c */ /* 0x040ff00000041838 */
[-C--:B------:R-:W-:Y:S08]  /*6300*/  HMMA.16816.F32.BF16 R60, R12, R18.reuse, R60 ;  /* 0x000000120c3c723c */ /* 0x080ff0000004183c */
[C---:B------:R-:W-:Y:S01]  /*6310*/  HMMA.16816.F32.BF16 R64, R4.reuse, R18, R64 ;  /* 0x000000120440723c */ /* 0x040fe20000041840 */
[----:B------:R-:W-:Y:S07]  /*6320*/  LDSM.16.MT88.4 R16, [R205+0x23000] ;  /* 0x02300000cd10783b */ /* 0x000fee0000004200 */
[-C--:B--2---:R-:W-:Y:S08]  /*6330*/  HMMA.16816.F32.BF16 R68, R4, R20.reuse, R68 ;  /* 0x000000140444723c */ /* 0x084ff00000041844 */
        /* <DEDUP_REMOVED lines=68> */
[----:B------:R-:W-:Y:S02]  /*6780*/  IMAD.MOV.U32 R5, RZ, RZ, c[0x0][0x370] ;  /* 0x0000dc00ff057624 */ /* 0x000fe400078e00ff */
[----:B------:R-:W-:Y:S02]  /*6790*/  IMAD.MOV.U32 R6, RZ, RZ, c[0x0][0x374] ;  /* 0x0000dd00ff067624 */ /* 0x000fe400078e00ff */
[----:B------:R-:W-:Y:S05]  /*67a0*/  IMAD.U32 R0, R5, -0x40, RZ ;  /* 0xffffffc005007824 */ /* 0x000fea00078e00ff */
[C---:B------:R-:W-:Y:S04]  /*67b0*/  LEA R2, P2, R0.reuse, R220, 0x1 ;  /* 0x000000dc00027211 */ /* 0x040fe800078408ff */
[----:B------:R-:W-:Y:S02]  /*67c0*/  LEA.HI.X.SX32 R0, R0, R221, 0x1, P2 ;  /* 0x000000dd00007211 */ /* 0x000fe400010f0eff */
[----:B------:R-:W-:Y:S03]  /*67d0*/  MOV R220, R2 ;  /* 0x0000000200dc7202 */ /* 0x000fe60000000f00 */
[----:B------:R-:W-:Y:S01]  /*67e0*/  IMAD.MOV.U32 R221, RZ, RZ, R0 ;  /* 0x000000ffffdd7224 */ /* 0x000fe200078e0000 */
[----:B-----5:R-:W-:Y:S02]  /*67f0*/  SHF.L.U32 R0, R185, 0x1, RZ ;  /* 0x00000001b9007819 */ /* 0x020fe400000006ff */
        /* <DEDUP_REMOVED lines=10> */
.L_x_243:
        /* <DEDUP_REMOVED lines=11> */
[----:B------:R-:W-:Y:S02]  /*6950*/  IMAD.SHL.U32 R191, R191, 0x20, RZ ;  /* 0x00000020bfbf7824 */ /* 0x000fe400078e00ff */
[----:B------:R-:W-:Y:S02]  /*6960*/  IMAD R190, R190, 0x28, RZ ;  /* 0x00000028bebe7824 */ /* 0x000fe400078e02ff */
[----:B------:R-:W3:Y:S01]  /*6970*/  LDSM.16.MT88.4 R164, [R204+0x4000] ;  /* 0x00400000cca4783b */ /* 0x000ee20000004200 */
[----:B------:R-:W-:Y:S02]  /*6980*/  IMAD.MOV.U32 R189, RZ, RZ, c[0x0][0x22c] ;  /* 0x00008b00ffbd7624 */ /* 0x000fe400078e00ff */
[----:B-1----:R-:W-:Y:S02]  /*6990*/  IMAD.MOV.U32 R0, RZ, RZ, c[0x0][0x22c] ;  /* 0x00008b00ff007624 */ /* 0x002fe400078e00ff */
[----:B------:R-:W4:Y:S01]  /*69a0*/  LDL R188, [R1+0x18] ;  /* 0x0000180001bc7983 */ /* 0x000f220000100800 */
[----:B------:R-:W-:Y:S02]  /*69b0*/  IMAD R189, R189, c[0x0][0x1c0], RZ ;  /* 0x00007000bdbd7a24 */ /* 0x000fe400078e02ff */
[----:B------:R-:W-:Y:S02]  /*69c0*/  IMAD R0, R0, c[0x0][0x1c0], RZ ;  /* 0x0000700000007a24 */ /* 0x000fe400078e02ff */
[----:B------:R-:W-:Y:S01]  /*69d0*/  LDSM.16.M88.4 R168, [R208+0x1c000] ;  /* 0x01c00000d0a8783b */ /* 0x000fe20000000200 */
[----:B------:R-:W-:Y:S02]  /*69e0*/  IMAD R189, R189, 0x38, RZ ;  /* 0x00000038bdbd7824 */ /* 0x000fe400078e02ff */
[----:B------:R-:W-:Y:S02]  /*69f0*/  IMAD.U32 R0, R0, -0x40, RZ ;  /* 0xffffffc000007824 */ /* 0x000fe400078e00ff */
[----:B------:R-:W4:Y:S03]  /*6a00*/  LDL R2, [R1+0x1c] ;  /* 0x00001c0001027983 */ /* 0x000f260000100800 */
[C---:B------:R-:W-:Y:S02]  /*6a10*/  LEA R227, P2, R0.reuse, R186, 0x2 ;  /* 0x000000ba00e37211 */ /* 0x040fe400078410ff */
[----:B------:R-:W1:Y:S02]  /*6a20*/  LDSM.16.MT88.4 R172, [R204+0x800] ;  /* 0x00080000ccac783b */ /* 0x000e640000004200 */
[----:B------:R-:W-:Y:S01]  /*6a30*/  LEA.HI.X.SX32 R226, R0, R187, 0x2, P2 ;  /* 0x000000bb00e27211 */ /* 0x000fe200010f16ff */
[----:B------:R-:W-:Y:S02]  /*6a40*/  IMAD.MOV.U32 R0, RZ, RZ, c[0x0][0x22c] ;  /* 0x00008b00ff007624 */ /* 0x000fe400078e00ff */
[----:B------:R-:W1:Y:S02]  /*6a50*/  LDSM.16.M88.4 R176, [R208+0x1d000] ;  /* 0x01d00000d0b0783b */ /* 0x000e640000000200 */
[----:B------:R-:W-:Y:S01]  /*6a60*/  IMAD R0, R0, c[0x0][0x1c0], RZ ;  /* 0x0000700000007a24 */ /* 0x000fe200078e02ff */
[-C--:B--2---:R-:W-:Y:S02]  /*6a70*/  HMMA.16816.F32.BF16 R4, R32, R16.reuse, RZ ;  /* 0x000000102004723c */ /* 0x084fe400000418ff */
[----:B------:R-:W2:Y:S01]  /*6a80*/  LDSM.16.MT88.4 R180, [R204+0x4800] ;  /* 0x00480000ccb4783b */ /* 0x000ea20000004200 */
[----:B------:R-:W-:Y:S05]  /*6a90*/  IMAD R0, R0, 0x18, RZ ;  /* 0x0000001800007824 */ /* 0x000fea00078e02ff */
        /* <DEDUP_REMOVED lines=80> */
[----:B------:R-:W-:Y:S01]  /*6fa0*/  IMAD.MOV.U32 R188, RZ, RZ, c[0x0][0x22c] ;  /* 0x00008b00ffbc7624 */ /* 0x000fe200078e00ff */
[-C--:B-1----:R-:W-:Y:S01]  /*6fb0*/  HMMA.16816.F32.BF16 R4, R172, R176.reuse, R4 ;  /* 0x000000b0ac04723c */ /* 0x082fe20000041804 */
[----:B------:R-:W-:Y:S04]  /*6fc0*/  @UP3 UIADD3 UR10, UP1, UR10, -0x100, URZ ;  /* 0xffffff000a0a3890 */ /* 0x000fe8000ff3e03f */
[----:B------:R-:W-:Y:S01]  /*6fd0*/  @P0 IADD3.X R169, R2, UR9, RZ, P3, !PT ;  /* 0x0000000902a90c10 */ /* 0x000fe20009ffe4ff */
[----:B------:R-:W-:Y:S01]  /*6fe0*/  IMAD.MOV.U32 R2, RZ, RZ, R227 ;  /* 0x000000ffff027224 */ /* 0x000fe200078e00e3 */
[----:B------:R-:W-:Y:S01]  /*6ff0*/  @UP3 UIADD3.X UR9, UR9, -0x1, URZ, UP1, !UPT ;  /* 0xffffffff09093890 */ /* 0x000fe20008ffe43f */
[----:B--2---:R-:W-:Y:S02]  /*7000*/  IMAD.MOV.U32 R3, RZ, RZ, R226 ;  /* 0x000000ffff037224 */ /* 0x004fe400078e00e2 */
[----:B------:R1:W5:Y:S02]  /*7010*/  @P0 LDG.E R242, [R168.64] ;  /* 0x00000004a8f20981 */ /* 0x000364000c1e1900 */
[----:B------:R-:W-:Y:S03]  /*7020*/  IMAD R188, R188, c[0x0][0x1c0], RZ ;  /* 0x00007000bcbc7a24 */ /* 0x000fe600078e02ff */
[----:B------:R1:W5:Y:S01]  /*7030*/  @P0 LDG.E R243, [R168.64+0x20] ;  /* 0x00002004a8f30981 */ /* 0x000362000c1e1900 */
[----:B------:R-:W-:Y:S04]  /*7040*/  IMAD.SHL.U32 R188, R188, 0x10, RZ ;  /* 0x00000010bcbc7824 */ /* 0x000fe800078e00ff */
[----:B------:R1:W5:Y:S01]  /*7050*/  @P0 LDG.E R240, [R168.64+0x80] ;  /* 0x00008004a8f00981 */ /* 0x000362000c1e1900 */
[C---:B---3--:R-:W-:Y:S04]  /*7060*/  HMMA.16816.F32.BF16 R8, R180.reuse, R176, R8 ;  /* 0x000000b0b408723c */ /* 0x048fe80000041808 */
[----:B------:R1:W5:Y:S05]  /*7070*/  @P0 LDG.E R241, [R168.64+0xa0] ;  /* 0x0000a004a8f10981 */ /* 0x00036a000c1e1900 */
[----:B------:R2:W-:Y:S03]  /*7080*/  RED.E.ADD.F32.FTZ.RN.STRONG.GPU [R2.64], R4 ;  /* 0x000000040200798e */ /* 0x0005e6000c10e784 */
[CC--:B------:R-:W-:Y:S01]  /*7090*/  LEA R176, P0, R188.reuse, R2.reuse, 0x2 ;  /* 0x00000002bcb07211 */ /* 0x0c0fe200078010ff */
[-C--:B------:R-:W-:Y:S03]  /*70a0*/  HMMA.16816.F32.BF16 R12, R180, R178.reuse, R12 ;  /* 0x000000b2b40c723c */ /* 0x080fe6000004180c */
[-C--:B------:R-:W-:Y:S05]  /*70b0*/  LEA.HI.X.SX32 R177, R188, R3.reuse, 0x2, P0 ;  /* 0x00000003bcb17211 */ /* 0x080fea00000f16ff */
[C---:B------:R-:W-:Y:S08]  /*70c0*/  HMMA.16816.F32.BF16 R16, R172.reuse, R178, R16 ;  /* 0x000000b2ac10723c */ /* 0x040ff00000041810 */
[-C--:B------:R-:W-:Y:S04]  /*70d0*/  HMMA.16816.F32.BF16 R20, R172, R164.reuse, R20 ;  /* 0x000000a4ac14723c */ /* 0x080fe80000041814 */
[CC--:B-1----:R-:W-:Y:S04]  /*70e0*/  LEA R168, P0, R191.reuse, R2.reuse, 0x2 ;  /* 0x00000002bfa87211 */ /* 0x0c2fe800078010ff */
[C---:B------:R-:W-:Y:S04]  /*70f0*/  HMMA.16816.F32.BF16 R24, R180.reuse, R164, R24 ;  /* 0x000000a4b418723c */ /* 0x040fe80000041818 */
[-C--:B------:R-:W-:Y:S03]  /*7100*/  LEA.HI.X.SX32 R169, R191, R3.reuse, 0x2, P0 ;  /* 0x00000003bfa97211 */ /* 0x080fe600000f16ff */
[CC--:B------:R-:W-:Y:S01]  /*7110*/  LEA R164, P2, R228.reuse, R2.reuse, 0x2 ;  /* 0x00000002e4a47211 */ /* 0x0c0fe200078410ff */
[-C--:B------:R-:W-:Y:S04]  /*7120*/  HMMA.16816.F32.BF16 R28, R180, R166.reuse, R28 ;  /* 0x000000a6b41c723c */ /* 0x080fe8000004181c */
[-C--:B------:R-:W-:Y:S02]  /*7130*/  LEA.HI.X.SX32 R165, R228, R3.reuse, 0x2, P2 ;  /* 0x00000003e4a57211 */ /* 0x080fe400010f16ff */
[CC--:B------:R-:W-:Y:S02]  /*7140*/  LEA R170, P2, R0.reuse, R2.reuse, 0x2 ;  /* 0x0000000200aa7211 */ /* 0x0c0fe400078410ff */
[----:B------:R-:W-:Y:S01]  /*7150*/  HMMA.16816.F32.BF16 R32, R172, R166, R32 ;  /* 0x000000a6ac20723c */ /* 0x000fe20000041820 */
[----:B------:R1:W-:Y:S03]  /*7160*/  RED.E.ADD.F32.FTZ.RN.STRONG.GPU [R164.64], R5 ;  /* 0x00000005a400798e */ /* 0x0003e6000c10e784 */
[-C--:B------:R-:W-:Y:S01]  /*7170*/  LEA.HI.X.SX32 R171, R0, R3.reuse, 0x2, P2 ;  /* 0x0000000300ab7211 */ /* 0x080fe200010f16ff */
[----:B------:R-:W-:Y:S01]  /*7180*/  IMAD.MOV.U32 R0, RZ, RZ, c[0x0][0x22c] ;  /* 0x00008b00ff007624 */ /* 0x000fe200078e00ff */
[----:B------:R3:W-:Y:S01]  /*7190*/  RED.E.ADD.F32.FTZ.RN.STRONG.GPU [R176.64], R6 ;  /* 0x00000006b000798e */ /* 0x0007e2000c10e784 */
[-C--:B------:R-:W-:Y:S02]  /*71a0*/  LEA R166, P3, R190, R2.reuse, 0x2 ;  /* 0x00000002bea67211 */ /* 0x080fe400078610ff */
[----:B------:R-:W-:Y:S02]  /*71b0*/  IMAD R0, R0, c[0x0][0x1c0], RZ ;  /* 0x0000700000007a24 */ /* 0x000fe400078e02ff */
[----:B------:R4:W-:Y:S01]  /*71c0*/  RED.E.ADD.F32.FTZ.RN.STRONG.GPU [R170.64], R7 ;  /* 0x00000007aa00798e */ /* 0x0009e2000c10e784 */
[-C--:B------:R-:W-:Y:S01]  /*71d0*/  LEA.HI.X.SX32 R167, R190, R3.reuse, 0x2, P3 ;  /* 0x00000003bea77211 */ /* 0x080fe200018f16ff */
[----:B------:R-:W-:Y:S03]  /*71e0*/  IMAD R0, R0, 0x30, RZ ;  /* 0x0000003000007824 */ /* 0x000fe600078e02ff */
[----:B------:R4:W-:Y:S02]  /*71f0*/  RED.E.ADD.F32.FTZ.RN.STRONG.GPU [R168.64], R8 ;  /* 0x00000008a800798e */ /* 0x0009e4000c10e784 */
[CC--:B--2---:R-:W-:Y:S03]  /*7200*/  LEA R4, P2, R0.reuse, R2.reuse, 0x2 ;  /* 0x0000000200047211 */ /* 0x0c4fe600078410ff */
[----:B------:R2:W-:Y:S05]  /*7210*/  RED.E.ADD.F32.FTZ.RN.STRONG.GPU [R166.64], R9 ;  /* 0x00000009a600798e */ /* 0x0005ea000c10e784 */
[----:B------:R-:W-:Y:S01]  /*7220*/  LDSM.16.MT88.4 R168, [R206+0x2800] ;  /* 0x00280000cea8783b */ /* 0x000fe20000004200 */
[-C--:B-1----:R-:W-:Y:S01]  /*7230*/  LEA.HI.X.SX32 R5, R0, R3.reuse, 0x2, P2 ;  /* 0x0000000300057211 */ /* 0x082fe200010f16ff */
[----:B------:R-:W-:Y:S04]  /*7240*/  IMAD.MOV.U32 R0, RZ, RZ, c[0x0][0x22c] ;  /* 0x00008b00ff007624 */ /* 0x000fe800078e00ff */
[----:B------:R1:W-:Y:S01]  /*7250*/  RED.E.ADD.F32.FTZ.RN.STRONG.GPU [R4.64], R10 ;  /* 0x0000000a0400798e */ /* 0x0003e2000c10e784 */
[CC--:B---3--:R-:W-:Y:S01]  /*7260*/  LEA R6, P0, R189.reuse, R2.reuse, 0x2 ;  /* 0x00000002bd067211 */ /* 0x0c8fe200078010ff */
[----:B------:R-:W-:Y:S03]  /*7270*/  IMAD R0, R0, c[0x0][0x1c0], RZ ;  /* 0x0000700000007a24 */ /* 0x000fe600078e02ff */
[-C--:B----4-:R-:W-:Y:S01]  /*7280*/  LEA.HI.X.SX32 R7, R189, R3.reuse, 0x2, P0 ;  /* 0x00000003bd077211 */ /* 0x090fe200000f16ff */
[----:B------:R-:W-:Y:S04]  /*7290*/  IMAD.SHL.U32 R0, R0, 0x10, RZ ;  /* 0x0000001000007824 */ /* 0x000fe800078e00ff */
[----:B------:R3:W-:Y:S01]  /*72a0*/  RED.E.ADD.F32.FTZ.RN.STRONG.GPU [R6.64], R11 ;  /* 0x0000000b0600798e */ /* 0x0007e2000c10e784 */
[C---:B------:R-:W-:Y:S02]  /*72b0*/  IADD3 R179, R0.reuse, 0x20, RZ ;  /* 0x0000002000b37810 */ /* 0x040fe40007ffe0ff */
[C---:B------:R-:W-:Y:S02]  /*72c0*/  IADD3 R178, R0.reuse, 0x20, RZ ;  /* 0x0000002000b27810 */ /* 0x040fe40007ffe0ff */
[----:B------:R4:W-:Y:S01]  /*72d0*/  RED.E.ADD.F32.FTZ.RN.STRONG.GPU [R2.64+0x80], R16 ;  /* 0x000080100200798e */ /* 0x0009e2000c10e784 */
[----:B------:R-:W-:Y:S02]  /*72e0*/  IADD3 R0, R0, 0x20, RZ ;  /* 0x0000002000007810 */ /* 0x000fe40007ffe0ff */
[C---:B------:R-:W-:Y:S01]  /*72f0*/  IMAD.IADD R178, R228.reuse, 0x1, R178 ;  /* 0x00000001e4b27824 */ /* 0x040fe200078e02b2 */
[CC--:B------:R-:W-:Y:S01]  /*7300*/  LEA R8, P3, R249.reuse, R2.reuse, 0x2 ;  /* 0x00000002f9087211 */ /* 0x0c0fe200078610ff */
[----:B------:R4:W-:Y:S01]  /*7310*/  RED.E.ADD.F32.FTZ.RN.STRONG.GPU [R164.64+0x80], R17 ;  /* 0x00008011a400798e */ /* 0x0009e2000c10e784 */
[C---:B------:R-:W-:Y:S02]  /*7320*/  IMAD.IADD R0, R228.reuse, 0x1, R0 ;  /* 0x00000001e4007824 */ /* 0x040fe400078e0200 */
[-C--:B--2---:R-:W-:Y:S02]  /*7330*/  LEA.HI.X.SX32 R9, R249, R3.reuse, 0x2, P3 ;  /* 0x00000003f9097211 */ /* 0x084fe400018f16ff */
[----:B------:R-:W-:Y:S01]  /*7340*/  IMAD.IADD R0, R228, 0x1, R0 ;  /* 0x00000001e4007824 */ /* 0x000fe200078e0200 */
[CC--:B-1----:R-:W-:Y:S04]  /*7350*/  LEA R4, P0, R179.reuse, R2.reuse, 0x2 ;  /* 0x00000002b3047211 */ /* 0x0c2fe800078010ff */
[-C--:B------:R-:W-:Y:S02]  /*7360*/  LEA.HI.X.SX32 R5, R179, R3.reuse, 0x2, P0 ;  /* 0x00000003b3057211 */ /* 0x080fe400000f16ff */
[-C--:B------:R-:W-:Y:S03]  /*7370*/  LEA R10, P0, R0, R2.reuse, 0x2 ;  /* 0x00000002000a7211 */ /* 0x080fe600078010ff */
[----:B------:R1:W-:Y:S01]  /*7380*/  RED.E.ADD.F32.FTZ.RN.STRONG.GPU [R4.64], R18 ;  /* 0x000000120400798e */ /* 0x0003e2000c10e784 */
[-C--:B---3--:R-:W-:Y:S02]  /*7390*/  LEA R6, P2, R178, R2.reuse, 0x2 ;  /* 0x00000002b2067211 */ /* 0x088fe400078410ff */
[-C--:B------:R-:W-:Y:S01]  /*73a0*/  LEA.HI.X.SX32 R11, R0, R3.reuse, 0x2, P0 ;  /* 0x00000003000b7211 */ /* 0x080fe200000f16ff */
[----:B------:R-:W-:Y:S01]  /*73b0*/  IMAD.MOV.U32 R0, RZ, RZ, c[0x0][0x22c] ;  /* 0x00008b00ff007624 */ /* 0x000fe200078e00ff */
[-C--:B------:R-:W-:Y:S02]  /*73c0*/  LEA.HI.X.SX32 R7, R178, R3.reuse, 0x2, P2 ;  /* 0x00000003b2077211 */ /* 0x080fe400010f16ff */
[----:B----4-:R-:W-:Y:S01]  /*73d0*/  IADD3 R16, R188, 0x60, RZ ;  /* 0x00000060bc107810 */ /* 0x010fe20007ffe0ff */
[----:B------:R-:W-:Y:S02]  /*73e0*/  IMAD R0, R0, c[0x0][0x1c0], RZ ;  /* 0x0000700000007a24 */ /* 0x000fe400078e02ff */
[----:B------:R2:W-:Y:S01]  /*73f0*/  RED.E.ADD.F32.FTZ.RN.STRONG.GPU [R6.64], R19 ;  /* 0x000000130600798e */ /* 0x0005e2000c10e784 */
[----:B------:R-:W-:Y:S01]  /*7400*/  IADD3 R17, R188, 0x60, RZ ;  /* 0x00000060bc117810 */ /* 0x000fe20007ffe0ff */
[----:B------:R-:W-:Y:S02]  /*7410*/  IMAD.SHL.U32 R0, R0, 0x10, RZ ;  /* 0x0000001000007824 */ /* 0x000fe400078e00ff */
[----:B------:R-:W-:Y:S01]  /*7420*/  IMAD.IADD R16, R228, 0x1, R16 ;  /* 0x00000001e4107824 */ /* 0x000fe200078e0210 */
[----:B------:R3:W-:Y:S02]  /*7430*/  RED.E.ADD.F32.FTZ.RN.STRONG.GPU [R10.64], R12 ;  /* 0x0000000c0a00798e */ /* 0x0007e4000c10e784 */
[C---:B------:R-:W-:Y:S02]  /*7440*/  IADD3 R173, R0.reuse, 0x40, RZ ;  /* 0x0000004000ad7810 */ /* 0x040fe40007ffe0ff */
[C---:B------:R-:W-:Y:S01]  /*7450*/  IADD3 R172, R0.reuse, 0x40, RZ ;  /* 0x0000004000ac7810 */ /* 0x040fe20007ffe0ff */
[----:B------:R4:W-:Y:S01]  /*7460*/  RED.E.ADD.F32.FTZ.RN.STRONG.GPU [R8.64], R13 ;  /* 0x0000000d0800798e */ /* 0x0009e2000c10e784 */
[----:B------:R-:W-:Y:S03]  /*7470*/  IADD3 R0, R0, 0x40, RZ ;  /* 0x0000004000007810 */ /* 0x000fe60007ffe0ff */
[C---:B------:R-:W-:Y:S02]  /*7480*/  IMAD.IADD R172, R228.reuse, 0x1, R172 ;  /* 0x00000001e4ac7824 */ /* 0x040fe400078e02ac */
[----:B------:R-:W-:Y:S01]  /*7490*/  IMAD.IADD R0, R228, 0x1, R0 ;  /* 0x00000001e4007824 */ /* 0x000fe200078e0200 */
[-C--:B-1----:R-:W-:Y:S03]  /*74a0*/  LEA R4, P2, R248, R2.reuse, 0x2 ;  /* 0x00000002f8047211 */ /* 0x082fe600078410ff */
[----:B------:R-:W-:Y:S01]  /*74b0*/  IMAD.IADD R0, R228, 0x1, R0 ;  /* 0x00000001e4007824 */ /* 0x000fe200078e0200 */
[-C--:B------:R-:W-:Y:S05]  /*74c0*/  LEA.HI.X.SX32 R5, R248, R3.reuse, 0x2, P2 ;  /* 0x00000003f8057211 */ /* 0x080fea00010f16ff */
[----:B------:R1:W-:Y:S01]  /*74d0*/  RED.E.ADD.F32.FTZ.RN.STRONG.GPU [R4.64], R14 ;  /* 0x0000000e0400798e */ /* 0x0003e2000c10e784 */
[CC--:B--2---:R-:W-:Y:S04]  /*74e0*/  LEA R6, P0, R252.reuse, R2.reuse, 0x2 ;  /* 0x00000002fc067211 */ /* 0x0c4fe800078010ff */
[-C--:B------:R-:W-:Y:S02]  /*74f0*/  LEA.HI.X.SX32 R7, R252, R3.reuse, 0x2, P0 ;  /* 0x00000003fc077211 */ /* 0x080fe400000f16ff */
[CC--:B---3--:R-:W-:Y:S03]  /*7500*/  LEA R12, P2, R172.reuse, R2.reuse, 0x2 ;  /* 0x00000002ac0c7211 */ /* 0x0c8fe600078410ff */
[----:B------:R2:W-:Y:S01]  /*7510*/  RED.E.ADD.F32.FTZ.RN.STRONG.GPU [R6.64], R15 ;  /* 0x0000000f0600798e */ /* 0x0005e2000c10e784 */
[-C--:B----4-:R-:W-:Y:S02]  /*7520*/  LEA.HI.X.SX32 R13, R172, R3.reuse, 0x2, P2 ;  /* 0x00000003ac0d7211 */ /* 0x090fe400010f16ff */
[CC--:B------:R-:W-:Y:S02]  /*7530*/  LEA R8, P3, R247.reuse, R2.reuse, 0x2 ;  /* 0x00000002f7087211 */ /* 0x0c0fe400078610ff */
[----:B------:R-:W-:Y:S02]  /*7540*/  RED.E.ADD.F32.FTZ.RN.STRONG.GPU [R2.64+0x100], R20 ;  /* 0x000100140200798e */ /* 0x000fe4000c10e784 */
[-C--:B------:R-:W-:Y:S03]  /*7550*/  LEA.HI.X.SX32 R9, R247, R3.reuse, 0x2, P3 ;  /* 0x00000003f7097211 */ /* 0x080fe600018f16ff */
[----:B------:R-:W-:Y:S01]  /*7560*/  RED.E.ADD.F32.FTZ.RN.STRONG.GPU [R164.64+0x100], R21 ;  /* 0x00010015a400798e */ /* 0x000fe2000c10e784 */
[-C--:B-1----:R-:W-:Y:S02]  /*7570*/  LEA R4, P0, R173, R2.reuse, 0x2 ;  /* 0x00000002ad047211 */ /* 0x082fe400078010ff */
[-C--:B------:R-:W-:Y:S02]  /*7580*/  LEA R14, P6, R17, R2.reuse, 0x2 ;  /* 0x00000002110e7211 */ /* 0x080fe400078c10ff */
[-C--:B------:R-:W-:Y:S02]  /*7590*/  LEA.HI.X.SX32 R5, R173, R3.reuse, 0x2, P0 ;  /* 0x00000003ad057211 */ /* 0x080fe400000f16ff */
[CC--:B------:R-:W-:Y:S03]  /*75a0*/  LEA R10, P0, R0.reuse, R2.reuse, 0x2 ;  /* 0x00000002000a7211 */ /* 0x0c0fe600078010ff */
[----:B------:R1:W-:Y:S01]  /*75b0*/  RED.E.ADD.F32.FTZ.RN.STRONG.GPU [R4.64], R22 ;  /* 0x000000160400798e */ /* 0x0003e2000c10e784 */
[-C--:B------:R-:W-:Y:S02]  /*75c0*/  LEA.HI.X.SX32 R11, R0, R3.reuse, 0x2, P0 ;  /* 0x00000003000b7211 */ /* 0x080fe400000f16ff */
[-C--:B--2---:R-:W-:Y:S02]  /*75d0*/  LEA R6, P2, R246, R2.reuse, 0x2 ;  /* 0x00000002f6067211 */ /* 0x084fe400078410ff */
[----:B------:R2:W-:Y:S01]  /*75e0*/  RED.E.ADD.F32.FTZ.RN.STRONG.GPU [R12.64], R23 ;  /* 0x000000170c00798e */ /* 0x0005e2000c10e784 */
[----:B------:R-:W-:Y:S02]  /*75f0*/  IADD3 R0, R188, 0x60, RZ ;  /* 0x00000060bc007810 */ /* 0x000fe40007ffe0ff */
[-C--:B------:R-:W-:Y:S02]  /*7600*/  LEA.HI.X.SX32 R7, R246, R3.reuse, 0x2, P2 ;  /* 0x00000003f6077211 */ /* 0x080fe400010f16ff */
[----:B------:R3:W-:Y:S01]  /*7610*/  RED.E.ADD.F32.FTZ.RN.STRONG.GPU [R10.64], R24 ;  /* 0x000000180a00798e */ /* 0x0007e2000c10e784 */
[C---:B------:R-:W-:Y:S01]  /*7620*/  IMAD.IADD R0, R228.reuse, 0x1, R0 ;  /* 0x00000001e4007824 */ /* 0x040fe200078e0200 */
[-C--:B------:R-:W-:Y:S03]  /*7630*/  LEA.HI.X.SX32 R15, R17, R3.reuse, 0x2, P6 ;  /* 0x00000003110f7211 */ /* 0x080fe600030f16ff */
[----:B------:R4:W-:Y:S01]  /*7640*/  RED.E.ADD.F32.FTZ.RN.STRONG.GPU [R8.64], R25 ;  /* 0x000000190800798e */ /* 0x0009e2000c10e784 */
[----:B------:R-:W-:Y:S04]  /*7650*/  IMAD.IADD R0, R228, 0x1, R0 ;  /* 0x00000001e4007824 */ /* 0x000fe800078e0200 */
[----:B------:R4:W-:Y:S05]  /*7660*/  RED.E.ADD.F32.FTZ.RN.STRONG.GPU [R6.64], R26 ;  /* 0x0000001a0600798e */ /* 0x0009ea000c10e784 */
[----:B------:R-:W-:Y:S01]  /*7670*/  LDSM.16.MT88.4 R20, [R206+0x2000] ;  /* 0x00200000ce14783b */ /* 0x000fe20000004200 */
[CC--:B-1----:R-:W-:Y:S04]  /*7680*/  LEA R4, P0, R251.reuse, R2.reuse, 0x2 ;  /* 0x00000002fb047211 */ /* 0x0c2fe800078010ff */
[-C--:B------:R-:W-:Y:S02]  /*7690*/  LEA.HI.X.SX32 R5, R251, R3.reuse, 0x2, P0 ;  /* 0x00000003fb057211 */ /* 0x080fe400000f16ff */
[CC--:B--2---:R-:W-:Y:S03]  /*76a0*/  LEA R12, P5, R16.reuse, R2.reuse, 0x2 ;  /* 0x00000002100c7211 */ /* 0x0c4fe600078a10ff */
[----:B------:R1:W-:Y:S01]  /*76b0*/  RED.E.ADD.F32.FTZ.RN.STRONG.GPU [R4.64], R27 ;  /* 0x0000001b0400798e */ /* 0x0003e2000c10e784 */
[-C--:B------:R-:W-:Y:S02]  /*76c0*/  LEA.HI.X.SX32 R13, R16, R3.reuse, 0x2, P5 ;  /* 0x00000003100d7211 */ /* 0x080fe400028f16ff */
[CC--:B---3--:R-:W-:Y:S02]  /*76d0*/  LEA R10, P4, R0.reuse, R2.reuse, 0x2 ;  /* 0x00000002000a7211 */ /* 0x0c8fe400078810ff */
[----:B------:R-:W-:Y:S01]  /*76e0*/  RED.E.ADD.F32.FTZ.RN.STRONG.GPU [R2.64+0x180], R32 ;  /* 0x000180200200798e */ /* 0x000fe2000c10e784 */
[CC--:B----4-:R-:W-:Y:S02]  /*76f0*/  LEA R8, P3, R245.reuse, R2.reuse, 0x2 ;  /* 0x00000002f5087211 */ /* 0x0d0fe400078610ff */
[-C--:B------:R-:W-:Y:S01]  /*7700*/  LEA.HI.X.SX32 R11, R0, R3.reuse, 0x2, P4 ;  /* 0x00000003000b7211 */ /* 0x080fe200020f16ff */
[----:B------:R-:W-:Y:S01]  /*7710*/  IMAD.IADD R0, R196, 0x1, R206 ;  /* 0x00000001c4007824 */ /* 0x000fe200078e02ce */
[----:B------:R-:W-:Y:S01]  /*7720*/  RED.E.ADD.F32.FTZ.RN.STRONG.GPU [R164.64+0x180], R33 ;  /* 0x00018021a400798e */ /* 0x000fe2000c10e784 */
[-C--:B------:R-:W-:Y:S02]  /*7730*/  LEA.HI.X.SX32 R9, R245, R3.reuse, 0x2, P3 ;  /* 0x00000003f5097211 */ /* 0x080fe400018f16ff */
[CC--:B------:R-:W-:Y:S02]  /*7740*/  LEA R6, P2, R244.reuse, R2.reuse, 0x2 ;  /* 0x00000002f4067211 */ /* 0x0c0fe400078410ff */
[----:B------:R-:W-:Y:S02]  /*7750*/  RED.E.ADD.F32.FTZ.RN.STRONG.GPU [R14.64], R34 ;  /* 0x000000220e00798e */ /* 0x000fe4000c10e784 */
[-C--:B------:R-:W-:Y:S02]  /*7760*/  LEA.HI.X.SX32 R7, R244, R3.reuse, 0x2, P2 ;  /* 0x00000003f4077211 */ /* 0x080fe400010f16ff */
[----:B------:R-:W-:Y:S01]  /*7770*/  PLOP3.LUT P2, PT, PT, PT, UP0, 0x80, 0x0 ;  /* 0x000000000000781c */ /* 0x000fe20003f4f008 */
[----:B------:R-:W-:Y:S01]  /*7780*/  RED.E.ADD.F32.FTZ.RN.STRONG.GPU [R12.64], R35 ;  /* 0x000000230c00798e */ /* 0x000fe2000c10e784 */
[----:B------:R-:W-:Y:S04]  /*7790*/  @UP3 UIADD3 UR12, UP0, UR12, -0x100, URZ ;  /* 0xffffff000c0c3890 */ /* 0x000fe8000ff1e03f */
[----:B------:R-:W-:Y:S01]  /*77a0*/  RED.E.ADD.F32.FTZ.RN.STRONG.GPU [R10.64], R28 ;  /* 0x0000001c0a00798e */ /* 0x000fe2000c10e784 */
[----:B------:R-:W-:Y:S01]  /*77b0*/  @UP3 UIADD3.X UR11, UR11, -0x1, URZ, UP0, !UPT ;  /* 0xffffffff0b0b3890 */ /* 0x000fe200087fe43f */
[C---:B-1----:R-:W-:Y:S03]  /*77c0*/  LEA R4, P0, R250.reuse, R2, 0x2 ;  /* 0x00000002fa047211 */ /* 0x042fe600078010ff */
[----:B------:R-:W-:Y:S01]  /*77d0*/  RED.E.ADD.F32.FTZ.RN.STRONG.GPU [R8.64], R29 ;  /* 0x0000001d0800798e */ /* 0x000fe2000c10e784 */
[----:B------:R-:W-:Y:S02]  /*77e0*/  LEA.HI.X.SX32 R5, R250, R3, 0x2, P0 ;  /* 0x00000003fa057211 */ /* 0x000fe400000f16ff */
[----:B------:R-:W-:Y:S02]  /*77f0*/  PLOP3.LUT P0, PT, PT, PT, UP2, 0x80, 0x0 ;  /* 0x000000000000781c */ /* 0x000fe40003f0f028 */
[----:B------:R-:W-:Y:S05]  /*7800*/  RED.E.ADD.F32.FTZ.RN.STRONG.GPU [R6.64], R30 ;  /* 0x0000001e0600798e */ /* 0x000fea000c10e784 */
[----:B------:R-:W-:Y:S05]  /*7810*/  LDSM.16.MT88.4 R8, [R206] ;  /* 0x00000000ce08783b */ /* 0x000fea0000004200 */
[----:B------:R-:W-:Y:S05]  /*7820*/  RED.E.ADD.F32.FTZ.RN.STRONG.GPU [R4.64], R31 ;  /* 0x0000001f0400798e */ /* 0x000fea000c10e784 */
[----:B------:R-:W1:Y:S05]  /*7830*/  LDSM.16.MT88.4 R4, [R205+0x1c000] ;  /* 0x01c00000cd04783b */ /* 0x000e6a0000004200 */
[----:B------:R-:W2:Y:S05]  /*7840*/  LDSM.16.MT88.4 R12, [R205+0x1e000] ;  /* 0x01e00000cd0c783b */ /* 0x000eaa0000004200 */
[----:B------:R-:W3:Y:S05]  /*7850*/  LDSM.16.MT88.4 R16, [R0] ;  /* 0x000000000010783b */ /* 0x000eea0000004200 */
[----:B------:R-:W4:Y:S05]  /*7860*/  LDSM.16.MT88.4 R24, [R0+0x2000] ;  /* 0x002000000018783b */ /* 0x000f2a0000004200 */
[----:B------:R-:W-:Y:S05]  /*7870*/  LDSM.16.MT88.4 R28, [R206+0x800] ;  /* 0x00080000ce1c783b */ /* 0x000fea0000004200 */
[----:B------:R-:W-:Y:S05]  /*7880*/  LDSM.16.MT88.4 R32, [R205+0x1e800] ;  /* 0x01e80000cd20783b */ /* 0x000fea0000004200 */
[----:B------:R-:W-:Y:S05]  /*7890*/  LDSM.16.MT88.4 R164, [R0+0x800] ;  /* 0x0008000000a4783b */ /* 0x000fea0000004200 */
[----:B------:R-:W-:Y:S01]  /*78a0*/  LDSM.16.MT88.4 R172, [R0+0x2800] ;  /* 0x0028000000ac783b */ /* 0x000fe20000004200 */
[-C--:B-1----:R-:W-:Y:S08]  /*78b0*/  HMMA.16816.F32.BF16 R100, R4, R8.reuse, R100 ;  /* 0x000000080464723c */ /* 0x082ff00000041864 */
        /* <DEDUP_REMOVED lines=14> */
[-C--:B----4-:R-:W-:Y:S08]  /*79a0*/  HMMA.16816.F32.BF16 R148, R4, R24.reuse, R148 ;  /* 0x000000180494723c */ /* 0x090ff00000041894 */
        /* <DEDUP_REMOVED lines=284> */
.L_x_245:
        /* <DEDUP_REMOVED lines=18> */
.L_x_246:
[----:B-1----:R-:W2:Y:S01]  /*8c90*/  LDL.64 R2, [R1+0x30] ;  /* 0x0000300001027983 */ /* 0x002ea20000100a00 */
[----:B-----5:R-:W-:Y:S01]  /*8ca0*/  IMAD.SHL.U32 R4, R185, 0x2, RZ ;  /* 0x00000002b9047824 */ /* 0x020fe200078e00ff */
[----:B------:R-:W-:Y:S01]  /*8cb0*/  USHF.L.U32 UR6, UR18, 0x7, URZ ;  /* 0x0000000712067899 */ /* 0x000fe2000800063f */
[----:B------:R-:W-:Y:S01]  /*8cc0*/  BSSY B0, `(.L_x_247) ;  /* 0x0000035000007945 */ /* 0x000fe20003800000 */
[----:B------:R-:W-:Y:S02]  /*8cd0*/  BAR.SYNC.DEFER_BLOCKING 0x0 ;  /* 0x0000000000007b1d */ /* 0x000fe40000010000 */
[----:B------:R-:W-:Y:S02]  /*8ce0*/  USHF.R.S32.HI UR10, URZ, 0x1f, UR6 ;  /* 0x0000001f3f0a7899 */ /* 0x000fe40008011406 */
[----:B------:R-:W-:-:S02]  /*8cf0*/  IMAD.U32 R11, RZ, RZ, UR6 ;  /* 0x00000006ff0b7e24 */ /* 0x000fc4000f8e00ff */
[----:B------:R-:W1:Y:S01]  /*8d00*/  S2R R6, SR_TID.X ;  /* 0x0000000000067919 */ /* 0x000e620000002100 */
[----:B------:R-:W-:Y:S02]  /*8d10*/  ULDC.64 UR8, c[0x0][0x3a0] ;  /* 0x0000e80000087ab9 */ /* 0x000fe40000000a00 */
[----:B------:R-:W-:-:S04]  /*8d20*/  UIMAD UR7, UR10, UR8, URZ ;  /* 0x000000080a0772a4 */ /* 0x000fc8000f8e023f */
[----:B------:R-:W-:-:S03]  /*8d30*/  UIMAD UR7, UR6, UR9, UR7 ;  /* 0x00000009060772a4 */ /* 0x000fc6000f8e0207 */
[----:B------:R-:W-:Y:S02]  /*8d40*/  ULDC.64 UR8, c[0x0][0x3b8] ;  /* 0x0000ee0000087ab9 */ /* 0x000fe40000000a00 */
[----:B------:R-:W-:Y:S01]  /*8d50*/  UIMAD UR8, UR57, UR8, URZ ;  /* 0x00000008390872a4 */ /* 0x000fe2000f8e023f */
[----:B------:R-:W-:Y:S01]  /*8d60*/  IMAD.U32 R5, RZ, RZ, UR7 ;  /* 0x00000007ff057e24 */ /* 0x000fe2000f8e00ff */
[----:B------:R-:W-:Y:S02]  /*8d70*/  UIMAD UR7, UR18, -0x80, UR14 ;  /* 0xffffff80120778a4 */ /* 0x000fe4000f8e020e */
[----:B------:R-:W-:Y:S01]  /*8d80*/  UIMAD UR8, UR36, UR9, UR8 ;  /* 0x00000009240872a4 */ /* 0x000fe2000f8e0208 */
[----:B------:R3:W4:Y:S04]  /*8d90*/  LDS.128 R24, [R4+0xd000] ;  /* 0x00d0000004187984 */ /* 0x0007280000000c00 */
[----:B------:R3:W2:Y:S01]  /*8da0*/  LDS.128 R32, [R4+0xe000] ;  /* 0x00e0000004207984 */ /* 0x0006a20000000c00 */
[----:B-1----:R-:W-:-:S03]  /*8db0*/  SHF.R.S32.HI R0, RZ, 0x1f, R6 ;  /* 0x0000001fff007819 */ /* 0x002fc60000011406 */
[----:B------:R3:W1:Y:S01]  /*8dc0*/  LDS.128 R40, [R4+0xf000] ;  /* 0x00f0000004287984 */ /* 0x0006620000000c00 */
[----:B------:R-:W-:-:S03]  /*8dd0*/  LEA.HI R0, R0, R6, RZ, 0x3 ;  /* 0x0000000600007211 */ /* 0x000fc600078f18ff */
[----:B------:R3:W1:Y:S01]  /*8de0*/  LDS.128 R20, [R4+0x11000] ;  /* 0x0110000004147984 */ /* 0x0006620000000c00 */
[----:B------:R-:W-:-:S03]  /*8df0*/  SHF.R.S32.HI R0, RZ, 0x3, R0 ;  /* 0x00000003ff007819 */ /* 0x000fc60000011400 */
[----:B------:R3:W1:Y:S01]  /*8e00*/  LDS.128 R28, [R4+0x12000] ;  /* 0x01200000041c7984 */ /* 0x0006620000000c00 */
[----:B------:R-:W-:-:S03]  /*8e10*/  ISETP.GE.AND P4, PT, R0, UR7, PT ;  /* 0x0000000700007c0c */ /* 0x000fc6000bf86270 */
        /* <DEDUP_REMOVED lines=10> */
[--C-:B--2---:R-:W-:Y:S01]  /*8ec0*/  SHF.R.S32.HI R9, RZ, 0x1f, R2.reuse ;  /* 0x0000001fff097819 */ /* 0x104fe20000011402 */
[----:B------:R-:W-:-:S04]  /*8ed0*/  IMAD.MOV.U32 R8, RZ, RZ, R2 ;  /* 0x000000ffff087224 */ /* 0x000fc800078e0002 */
[----:B------:R-:W-:-:S05]  /*8ee0*/  IMAD.WIDE.U32 R2, R11, c[0x0][0x3a0], R8 ;  /* 0x0000e8000b027a25 */ /* 0x000fca00078e0008 */
[----:B------:R-:W-:-:S04]  /*8ef0*/  IADD3 R2, P0, R2, UR13, RZ ;  /* 0x0000000d02027c10 */ /* 0x000fc8000ff1e0ff */
[----:B------:R-:W-:Y:S01]  /*8f00*/  IADD3.X R3, R3, UR15, R5, P0, !PT ;  /* 0x0000000f03037c10 */ /* 0x000fe200087fe405 */
[----:B------:R-:W-:-:S04]  /*8f10*/  IMAD.U32 R5, RZ, RZ, UR36 ;  /* 0x00000024ff057e24 */ /* 0x000fc8000f8e00ff */
[----:B------:R-:W-:-:S05]  /*8f20*/  IMAD.WIDE.U32 R2, R5, c[0x0][0x3b8], R2 ;  /* 0x0000ee0005027a25 */ /* 0x000fca00078e0002 */
[----:B------:R-:W-:Y:S01]  /*8f30*/  IADD3 R10, R3, UR8, RZ ;  /* 0x00000008030a7c10 */ /* 0x000fe2000fffe0ff */
[----:B------:R-:W-:Y:S05]  /*8f40*/  @P4 BRA `(.L_x_248) ;  /* 0x000000c000004947 */ /* 0x000fea0003800000 */
[----:B-1-34-:R-:W1:Y:S01]  /*8f50*/  LDS.128 R16, [R4+0xc000] ;  /* 0x00c0000004107984 */ /* 0x01ae620000000c00 */
[----:B------:R-:W-:Y:S01]  /*8f60*/  MOV R5, R10 ;  /* 0x0000000a00057202 */ /* 0x000fe20000000f00 */
[----:B------:R-:W-:Y:S02]  /*8f70*/  IMAD R6, R76, c[0x0][0x3a0], RZ ;  /* 0x0000e8004c067a24 */ /* 0x000fe400078e02ff */
[----:B------:R2:W3:Y:S02]  /*8f80*/  LDS.128 R12, [R4+0x10000] ;  /* 0x01000000040c7984 */ /* 0x0004e40000000c00 */
[----:B------:R-:W-:Y:S01]  /*8f90*/  IMAD R6, R0, c[0x0][0x3a4], R6 ;  /* 0x0000e90000067a24 */ /* 0x000fe200078e0206 */
[----:B--2---:R-:W-:-:S05]  /*8fa0*/  MOV R4, R2 ;  /* 0x0000000200047202 */ /* 0x004fca0000000f00 */
[----:B------:R-:W-:-:S05]  /*8fb0*/  IMAD.WIDE.U32 R4, R0, c[0x0][0x3a0], R4 ;  /* 0x0000e80000047a25 */ /* 0x000fca00078e0004 */
[----:B------:R-:W-:Y:S02]  /*8fc0*/  IADD3 R5, R6, R5, RZ ;  /* 0x0000000506057210 */ /* 0x000fe40007ffe0ff */
[----:B------:R-:W-:-:S04]  /*8fd0*/  LEA R6, P0, R4, c[0x0][0x340], 0x1 ;  /* 0x0000d00004067a11 */ /* 0x000fc800078008ff */
[----:B------:R-:W-:-:S05]  /*8fe0*/  LEA.HI.X R7, R4, c[0x0][0x344], R5, 0x1, P0 ;  /* 0x0000d10004077a11 */ /* 0x000fca00000f0c05 */
[----:B-1----:R1:W-:Y:S04]  /*8ff0*/  STG.E.128 [R6.64], R16 ;  /* 0x0000001006007986 */ /* 0x0023e8000c101d04 */
[----:B---3--:R1:W-:Y:S02]  /*9000*/  STG.E.128 [R6.64+0x80], R12 ;  /* 0x0000800c06007986 */ /* 0x0083e4000c101d04 */
.L_x_248:
[----:B-1-34-:R-:W-:Y:S05]  /*9010*/  BSYNC B0 ;  /* 0x0000000000007941 */ /* 0x01afea0003800000 */
.L_x_247:
[----:B------:R-:W-:Y:S01]  /*9020*/  IADD3 R4, R0, 0x20, RZ ;  /* 0x0000002000047810 */ /* 0x000fe20007ffe0ff */
[----:B------:R-:W-:Y:S03]  /*9030*/  BSSY B0, `(.L_x_249) ;  /* 0x000000f000007945 */ /* 0x000fe60003800000 */
[----:B------:R-:W-:-:S13]  /*9040*/  ISETP.GE.AND P3, PT, R4, UR7, PT ;  /* 0x0000000704007c0c */ /* 0x000fda000bf66270 */
[----:B------:R-:W-:Y:S05]  /*9050*/  @P3 BRA `(.L_x_250) ;  /* 0x000000c000003947 */ /* 0x000fea0003800000 */
[----:B------:R-:W-:Y:S02]  /*9060*/  IADD3 R6, P0, R0, 0x20, RZ ;  /* 0x0000002000067810 */ /* 0x000fe40007f1e0ff */
        /* <DEDUP_REMOVED lines=9> */
[----:B------:R1:W-:Y:S04]  /*9100*/  STG.E.128 [R6.64], R24 ;  /* 0x0000001806007986 */ /* 0x0003e8000c101d04 */
[----:B------:R1:W-:Y:S02]  /*9110*/  STG.E.128 [R6.64+0x80], R20 ;  /* 0x0000801406007986 */ /* 0x0003e4000c101d04 */
.L_x_250:
[----:B------:R-:W-:Y:S05]  /*9120*/  BSYNC B0 ;  /* 0x0000000000007941 */ /* 0x000fea0003800000 */
.L_x_249:
        /* <DEDUP_REMOVED lines=16> */
.L_x_252:
[----:B------:R-:W-:Y:S05]  /*9230*/  BSYNC B0 ;  /* 0x0000000000007941 */ /* 0x000fea0003800000 */
.L_x_251:
[----:B------:R-:W-:Y:S01]  /*9240*/  IADD3 R4, R0, 0x60, RZ ;  /* 0x0000006000047810 */ /* 0x000fe20007ffe0ff */
[----:B------:R-:W-:Y:S03]  /*9250*/  BSSY B0, `(.L_x_253) ;  /* 0x000000f000007945 */ /* 0x000fe60003800000 */
[----:B------:R-:W-:-:S13]  /*9260*/  ISETP.GE.AND P1, PT, R4, UR7, PT ;  /* 0x0000000704007c0c */ /* 0x000fda000bf26270 */
[----:B------:R-:W-:Y:S05]  /*9270*/  @P1 BRA `(.L_x_254) ;  /* 0x000000c000001947 */ /* 0x000fea0003800000 */
[----:B------:R-:W-:Y:S02]  /*9280*/  IADD3 R3, P0, R0, 0x60, RZ ;  /* 0x0000006000037810 */ /* 0x000fe40007f1e0ff */
[----:B------:R-:W-:-:S03]  /*9290*/  MOV R5, R10 ;  /* 0x0000000a00057202 */ /* 0x000fc60000000f00 */
[----:B------:R-:W-:-:S04]  /*92a0*/  IMAD.X R4, RZ, RZ, R76, P0 ;  /* 0x000000ffff047224 */ /* 0x000fc800000e064c */
[----:B-1----:R-:W-:Y:S02]  /*92b0*/  IMAD R6, R4, c[0x0][0x3a0], RZ ;  /* 0x0000e80004067a24 */ /* 0x002fe400078e02ff */
        /* <DEDUP_REMOVED lines=8> */
.L_x_254:
[----:B------:R-:W-:Y:S05]  /*9340*/  BSYNC B0 ;  /* 0x0000000000007941 */ /* 0x000fea0003800000 */
.L_x_253:
        /* <DEDUP_REMOVED lines=25> */
.L_x_256:
[----:B------:R-:W-:Y:S05]  /*94e0*/  BSYNC B0 ;  /* 0x0000000000007941 */ /* 0x000fea0003800000 */
.L_x_255:
        /* <DEDUP_REMOVED lines=14> */
.L_x_258:
[----:B------:R-:W-:Y:S05]  /*95d0*/  BSYNC B0 ;  /* 0x0000000000007941 */ /* 0x000fea0003800000 */
.L_x_257:
        /* <DEDUP_REMOVED lines=14> */
.L_x_260:
[----:B------:R-:W-:Y:S05]  /*96c0*/  BSYNC B0 ;  /* 0x0000000000007941 */ /* 0x000fea0003800000 */
.L_x_259:
        /* <DEDUP_REMOVED lines=12> */
.L_x_241:
[----:B------:R-:W-:Y:S05]  /*9790*/  BSYNC B1 ;  /* 0x0000000000017941 */ /* 0x000fea0003800000 */
.L_x_219:
        /* <DEDUP_REMOVED lines=11> */
.L_x_261:
[----:B------:R-:W-:Y:S05]  /*9850*/  EXIT ;  /* 0x000000000000794d */ /* 0x000fea0003800000 */
.L_x_263:
        /* <DEDUP_REMOVED lines=10> */
.L_x_1068:


//--------------------- .text._ZN5flash44flash_bwd_dq_dk_dv_loop_seqk_parallel_kernelI23Flash_bwd_kernel_traitsILi128ELi64ELi128ELi8ELi2ELi4ELi2ELb0ELb0EN7cutlass10bfloat16_tE19Flash_kernel_traitsILi128ELi64ELi128ELi8ES3_EELb0ELb1ELb0ELb1ELb0ELb0ELb0EEEvNS_16Flash_bwd_paramsE --------------------------
	.section	.text._ZN5flash44flash_bwd_dq_dk_dv_loop_seqk_parallel_kernelI23Flash_bwd_kernel_traitsILi128ELi64ELi128ELi8ELi2ELi4ELi2ELb0ELb0EN7cutlass10bfloat16_tE19Flash_kernel_traitsILi128ELi64ELi128ELi8ES3_EELb0ELb1ELb0ELb1ELb0ELb0ELb0EEEvNS_16Flash_bwd_paramsE,"ax",@progbits
	.sectioninfo	@"SHI_REGISTERS=255"
	.align	128
        .global         _ZN5flash44flash_bwd_dq_dk_dv_loop_seqk_parallel_kernelI23Flash_bwd_kernel_traitsILi128ELi64ELi128ELi8ELi2ELi4ELi2ELb0ELb0EN7cutlass10bfloat16_tE19Flash_kernel_traitsILi128ELi64ELi128ELi8ES3_EELb0ELb1ELb0ELb1ELb0ELb0ELb0EEEvNS_16Flash_bwd_paramsE
        .type           _ZN5flash44flash_bwd_dq_dk_dv_loop_seqk_parallel_kernelI23Flash_bwd_kernel_traitsILi128ELi64ELi128ELi8ELi2ELi4ELi2ELb0ELb0EN7cutlass10bfloat16_tE19Flash_kernel_traitsILi128ELi64ELi128ELi8ES3_EELb0ELb1ELb0ELb1ELb0ELb0ELb0EEEvNS_16Flash_bwd_paramsE,@function
        .size           _ZN5flash44flash_bwd_dq_dk_dv_loop_seqk_parallel_kernelI23Flash_bwd_kernel_traitsILi128ELi64ELi128ELi8ELi2ELi4ELi2ELb0ELb0EN7cutlass10bfloat16_tE19Flash_kernel_traitsILi128ELi64ELi128ELi8ES3_EELb0ELb1ELb0ELb1ELb0ELb0ELb0EEEvNS_16Flash_bwd_paramsE,(.L_x_1069 - _ZN5flash44flash_bwd_dq_dk_dv_loop_seqk_parallel_kernelI23Flash_bwd_kernel_traitsILi128ELi64ELi128ELi8ELi2ELi4ELi2ELb0ELb0EN7cutlass10bfloat16_tE19Flash_kernel_traitsILi128ELi64ELi128ELi8ES3_EELb0ELb1ELb0ELb1ELb0ELb0ELb0EEEvNS_16Flash_bwd_paramsE)
        .other          _ZN5flash44flash_bwd_dq_dk_dv_loop_seqk_parallel_kernelI23Flash_bwd_kernel_traitsILi128ELi64ELi128ELi8ELi2ELi4ELi2ELb0ELb0EN7cutlass10bfloat16_tE19Flash_kernel_traitsILi128ELi64ELi128ELi8ES3_EELb0ELb1ELb0ELb1ELb0ELb0ELb0EEEvNS_16Flash_bwd_paramsE,@"STO_CUDA_ENTRY STV_DEFAULT"
_ZN5flash44flash_bwd_dq_dk_dv_loop_seqk_parallel_kernelI23Flash_bwd_kernel_traitsILi128ELi64ELi128ELi8ELi2ELi4ELi2ELb0ELb0EN7cutlass10bfloat16_tE19Flash_kernel_traitsILi128ELi64ELi128ELi8ES3_EELb0ELb1ELb0ELb1ELb0ELb0ELb0EEEvNS_16Flash_bwd_paramsE:
.text._ZN5flash44flash_bwd_dq_dk_dv_loop_seqk_parallel_kernelI23Flash_bwd_kernel_traitsILi128ELi64ELi128ELi8ELi2ELi4ELi2ELb0ELb0EN7cutlass10bfloat16_tE19Flash_kernel_traitsILi128ELi64ELi128ELi8ES3_EELb0ELb1ELb0ELb1ELb0ELb0ELb0EEEvNS_16Flash_bwd_paramsE:
        /* <DEDUP_REMOVED lines=49> */
[----:B------:R-:W-:Y:S01]  /*0310*/  IMAD.IADD R10, R5, 0x1, -R0 ;  /* 0x00000001050a7824 */ /* 0x000fe200078e0a00 */
[-C--:B------:R-:W-:Y:S01]  /*0320*/  LEA.HI R16, R13, R14.reuse, RZ, 0x2 ;  /* 0x0000000e0d107211 */ /* 0x080fe200078f10ff */
        /* <DEDUP_REMOVED lines=27> */
[----:B------:R-:W-:Y:S01]  /*04e0*/  IMAD.IADD R2, R14, 0x1, -R2 ;  /* 0x000000010e027824 */ /* 0x000fe200078e0a02 */
        /* <DEDUP_REMOVED lines=26> */
[----:B------:R-:W-:Y:S01]  /*0690*/  LOP3.LUT R4, R7, 0x1, RZ, 0xc0, !PT ;  /* 0x0000000107047812 */ /* 0x000fe200078ec0ff */
[----:B------:R-:W-:Y:S01]  /*06a0*/  STL [R1+0x24], R17 ;  /* 0x0000241101007387 */ /* 0x000fe20000100800 */
        /* <DEDUP_REMOVED lines=18> */
[----:B------:R-:W-:Y:S01]  /*07d0*/  IMAD.U32 R6, RZ, RZ, UR14 ;  /* 0x0000000eff067e24 */ /* 0x000fe2000f8e00ff */
[----:B------:R-:W-:Y:S01]  /*07e0*/  LEA.HI R0, R13, R14, RZ, 0x7 ;  /* 0x0000000e0d007211 */ /* 0x000fe200078f38ff */
[C---:B------:R-:W-:Y:S01]  /*07f0*/  IMAD.IADD R3, R14.reuse, 0x1, -R3 ;  /* 0x000000010e037824 */ /* 0x040fe200078e0a03 */
[----:B------:R1:W-:Y:S01]  /*0800*/  STL [R1], R5 ;  /* 0x0000000501007387 */ /* 0x0003e20000100800 */
[----:B------:R-:W-:Y:S01]  /*0810*/  IMAD.SHL.U32 R14, R14, 0x2, RZ ;  /* 0x000000020e0e7824 */ /* 0x000fe200078e00ff */
[----:B------:R-:W-:Y:S01]  /*0820*/  SHF.R.S32.HI R0, RZ, 0x7, R0 ;  /* 0x00000007ff007819 */ /* 0x000fe20000011400 */
[----:B------:R-:W-:Y:S01]  /*0830*/  IMAD.SHL.U32 R3, R3, 0x2, RZ ;  /* 0x0000000203037824 */ /* 0x000fe200078e00ff */
[----:B------:R-:W-:Y:S01]  /*0840*/  SEL R226, R226, 0x10, !P0 ;  /* 0x00000010e2e27807 */ /* 0x000fe20004000000 */
[----:B------:R-:W-:Y:S01]  /*0850*/  IMAD.SHL.U32 R2, R2, 0x20, RZ ;  /* 0x0000002002027824 */ /* 0x000fe200078e00ff */
[----:B------:R-:W-:Y:S01]  /*0860*/  IADD3 R239, R234, 0x40, RZ ;  /* 0x00000040eaef7810 */ /* 0x000fe20007ffe0ff */
[----:B------:R-:W-:-:S02]  /*0870*/  IMAD R8, R10, 0x400, R3 ;  /* 0x000004000a087824 */ /* 0x000fc400078e0203 */
[C---:B------:R-:W-:Y:S02]  /*0880*/  IMAD R6, R0.reuse, 0x1000, R3 ;  /* 0x0000100000067824 */ /* 0x040fe400078e0203 */
[----:B------:R-:W-:Y:S01]  /*0890*/  IMAD.SHL.U32 R3, R0, 0x8, RZ ;  /* 0x0000000800037824 */ /* 0x000fe200078e00ff */
[----:B------:R-:W-:Y:S01]  /*08a0*/  LOP3.LUT R0, R4, 0x1c0, RZ, 0xc0, !PT ;  /* 0x000001c004007812 */ /* 0x000fe200078ec0ff */
[----:B------:R-:W-:Y:S01]  /*08b0*/  IMAD R6, R218, 0x400, R6 ;  /* 0x00000400da067824 */ /* 0x000fe200078e0206 */
[----:B------:R-:W-:Y:S01]  /*08c0*/  LOP3.LUT R4, R2, 0x6, R14, 0xf8, !PT ;  /* 0x0000000602047812 */ /* 0x000fe200078ef80e */
[----:B------:R-:W-:Y:S01]  /*08d0*/  IMAD.SHL.U32 R210, R210, 0x2, RZ ;  /* 0x00000002d2d27824 */ /* 0x000fe200078e00ff */
[----:B------:R-:W-:Y:S01]  /*08e0*/  LOP3.LUT R3, R3, 0x8, RZ, 0xc0, !PT ;  /* 0x0000000803037812 */ /* 0x000fe200078ec0ff */
[----:B------:R-:W-:Y:S02]  /*08f0*/  IMAD.SHL.U32 R206, R206, 0x2, RZ ;  /* 0x00000002cece7824 */ /* 0x000fe400078e00ff */
[----:B------:R2:W-:Y:S01]  /*0900*/  STL [R1+0x20], R4 ;  /* 0x0000200401007387 */ /* 0x0005e20000100800 */
[----:B-1----:R-:W-:-:S02]  /*0910*/  LOP3.LUT R5, R0, 0x20, R2, 0xf8, !PT ;  /* 0x0000002000057812 */ /* 0x002fc400078ef802 */
        /* <DEDUP_REMOVED lines=9> */
[----:B--2---:R-:W-:Y:S01]  /*09b0*/  IMAD.SHL.U32 R4, R9, 0x10, RZ ;  /* 0x0000001009047824 */ /* 0x004fe200078e00ff */
[----:B------:R-:W-:Y:S01]  /*09c0*/  IADD3 R2, R10, -0x40, RZ ;  /* 0xffffffc00a027810 */ /* 0x000fe20007ffe0ff */
[----:B------:R-:W-:Y:S01]  /*09d0*/  STL [R1+0x30], R10 ;  /* 0x0000300a01007387 */ /* 0x000fe20000100800 */
[----:B------:R-:W-:Y:S01]  /*09e0*/  LOP3.LUT R0, R0, 0xfffffe00, RZ, 0xc0, !PT ;  /* 0xfffffe0000007812 */ /* 0x000fe200078ec0ff */
[----:B------:R-:W-:Y:S01]  /*09f0*/  IMAD.SHL.U32 R224, R224, 0x2, RZ ;  /* 0x00000002e0e07824 */ /* 0x000fe200078e00ff */
[----:B------:R-:W-:Y:S01]  /*0a00*/  LOP3.LUT R7, R3, 0x10, R4, 0xf8, !PT ;  /* 0x0000001003077812 */ /* 0x000fe200078ef804 */
[----:B------:R-:W-:Y:S01]  /*0a10*/  IMAD.SHL.U32 R3, R17, 0x40, RZ ;  /* 0x0000004011037824 */ /* 0x000fe200078e00ff */
[----:B------:R-:W-:Y:S01]  /*0a20*/  SHF.R.S32.HI R6, RZ, 0x1f, R2 ;  /* 0x0000001fff067819 */ /* 0x000fe20000011402 */
[----:B------:R-:W-:-:S02]  /*0a30*/  IMAD R218, R218, 0x400, R0 ;  /* 0x00000400dada7824 */ /* 0x000fc400078e0200 */
[----:B------:R-:W-:Y:S01]  /*0a40*/  IMAD.SHL.U32 R5, R9, 0x8, RZ ;  /* 0x0000000809057824 */ /* 0x000fe200078e00ff */
[----:B------:R-:W-:Y:S01]  /*0a50*/  LOP3.LUT R3, R3, 0x1c0, RZ, 0xc0, !PT ;  /* 0x000001c003037812 */ /* 0x000fe200078ec0ff */
[----:B------:R-:W-:Y:S01]  /*0a60*/  IMAD.IADD R227, R224, 0x1, R226 ;  /* 0x00000001e0e37824 */ /* 0x000fe200078e02e2 */
[----:B------:R-:W-:Y:S02]  /*0a70*/  SHF.L.U64.HI R2, R2, 0x2, R6 ;  /* 0x0000000202027819 */ /* 0x000fe40000010206 */
[--C-:B------:R-:W-:Y:S02]  /*0a80*/  SHF.R.U32.HI R4, RZ, 0x3, R3.reuse ;  /* 0x00000003ff047819 */ /* 0x100fe40000011603 */
[----:B------:R-:W-:Y:S01]  /*0a90*/  IADD3 R9, R8, 0x420, RZ ;  /* 0x0000042008097810 */ /* 0x000fe20007ffe0ff */
[----:B------:R1:W-:Y:S01]  /*0aa0*/  STL [R1+0x1c], R2 ;  /* 0x00001c0201007387 */ /* 0x0003e20000100800 */
[----:B------:R-:W-:Y:S02]  /*0ab0*/  LOP3.LUT R205, R4, R205, R3, 0x1e, !PT ;  /* 0x000000cd04cd7212 */ /* 0x000fe400078e1e03 */
[----:B------:R-:W-:Y:S01]  /*0ac0*/  @P1 IADD3 R9, R8, 0x3e0, RZ ;  /* 0x000003e008091810 */ /* 0x000fe20007ffe0ff */
[----:B------:R-:W-:Y:S01]  /*0ad0*/  STL [R1+0x14], R8 ;  /* 0x0000140801007387 */ /* 0x000fe20000100800 */
[----:B------:R-:W-:-:S02]  /*0ae0*/  LOP3.LUT R205, R205, R0, RZ, 0xfc, !PT ;  /* 0x00000000cdcd7212 */ /* 0x000fc400078efcff */
[----:B------:R-:W-:Y:S02]  /*0af0*/  LOP3.LUT R5, R3, 0x8, R5, 0xf8, !PT ;  /* 0x0000000803057812 */ /* 0x000fe400078ef805 */
[----:B------:R-:W-:Y:S02]  /*0b00*/  LEA R205, R205, 0xc000, 0x1 ;  /* 0x0000c000cdcd7811 */ /* 0x000fe400078e08ff */
[----:B------:R-:W-:-:S05]  /*0b10*/  LOP3.LUT R5, R5, R4, RZ, 0x3c, !PT ;  /* 0x0000000405057212 */ /* 0x000fca00078e3cff */
[----:B------:R-:W-:Y:S01]  /*0b20*/  IMAD.IADD R218, R218, 0x1, R5 ;  /* 0x00000001dada7824 */ /* 0x000fe200078e0205 */
[----:B-1----:R-:W-:-:S04]  /*0b30*/  LOP3.LUT R2, R4, R7, R3, 0x1e, !PT ;  /* 0x0000000704027212 */ /* 0x002fc800078e1e03 */
[----:B------:R-:W-:Y:S01]  /*0b40*/  LOP3.LUT R217, R2, R0, RZ, 0xfc, !PT ;  /* 0x0000000002d97212 */ /* 0x000fe200078efcff */
[----:B------:R-:W-:Y:S02]  /*0b50*/  IMAD.MOV.U32 R0, RZ, RZ, 0x20 ;  /* 0x00000020ff007424 */ /* 0x000fe400078e00ff */
[----:B------:R-:W-:-:S03]  /*0b60*/  IMAD.MOV.U32 R2, RZ, RZ, 0x40 ;  /* 0x00000040ff027424 */ /* 0x000fc600078e00ff */
[----:B------:R-:W-:Y:S02]  /*0b70*/  SEL R211, R0, 0xffffffe0, !P4 ;  /* 0xffffffe000d37807 */ /* 0x000fe40006000000 */
[----:B------:R-:W-:Y:S02]  /*0b80*/  SEL R212, R2, 0xffffffc0, !P3 ;  /* 0xffffffc002d47807 */ /* 0x000fe40005800000 */
[----:B------:R-:W-:Y:S01]  /*0b90*/  SEL R0, R0, 0xffffffe0, !P1 ;  /* 0xffffffe000007807 */ /* 0x000fe20004800000 */
[----:B------:R-:W-:Y:S01]  /*0ba0*/  IMAD.IADD R211, R210, 0x1, R211 ;  /* 0x00000001d2d37824 */ /* 0x000fe200078e02d3 */
[----:B------:R-:W-:Y:S01]  /*0bb0*/  SEL R2, R2, 0xffffffc0, !P2 ;  /* 0xffffffc002027807 */ /* 0x000fe20005000000 */
[----:B------:R-:W-:Y:S02]  /*0bc0*/  IMAD.IADD R213, R210, 0x1, R212 ;  /* 0x00000001d2d57824 */ /* 0x000fe400078e02d4 */
[----:B------:R-:W-:Y:S02]  /*0bd0*/  IMAD.IADD R225, R224, 0x1, R0 ;  /* 0x00000001e0e17824 */ /* 0x000fe400078e0200 */
[----:B------:R-:W-:-:S02]  /*0be0*/  IMAD.IADD R10, R0, 0x1, R8 ;  /* 0x00000001000a7824 */ /* 0x000fc400078e0208 */
[--C-:B------:R-:W-:Y:S02]  /*0bf0*/  IMAD.IADD R0, R8, 0x1, R2.reuse ;  /* 0x0000000108007824 */ /* 0x100fe400078e0202 */
[----:B------:R-:W-:Y:S01]  /*0c00*/  IMAD.IADD R3, R10, 0x1, R2 ;  /* 0x000000010a037824 */ /* 0x000fe200078e0202 */
[----:B------:R-:W-:Y:S01]  /*0c10*/  STL [R1+0x28], R10 ;  /* 0x0000280a01007387 */ /* 0x000fe20000100800 */
[----:B------:R-:W-:Y:S02]  /*0c20*/  IMAD.IADD R212, R212, 0x1, R211 ;  /* 0x00000001d4d47824 */ /* 0x000fe400078e02d3 */
[----:B------:R-:W-:Y:S01]  /*0c30*/  IMAD.IADD R226, R226, 0x1, R225 ;  /* 0x00000001e2e27824 */ /* 0x000fe200078e02e1 */
[----:B------:R1:W-:Y:S04]  /*0c40*/  STL [R1+0x18], R0 ;  /* 0x0000180001007387 */ /* 0x0003e80000100800 */
[----:B------:R2:W-:Y:S04]  /*0c50*/  STL [R1+0x38], R9 ;  /* 0x0000380901007387 */ /* 0x0005e80000100800 */
[----:B------:R2:W-:Y:S01]  /*0c60*/  STL [R1+0x2c], R3 ;  /* 0x00002c0301007387 */ /* 0x0005e20000100800 */
[----:B-1----:R-:W-:-:S05]  /*0c70*/  IMAD.IADD R0, R2, 0x1, R9 ;  /* 0x0000000102007824 */ /* 0x002fca00078e0209 */
[----:B----4-:R2:W-:Y:S02]  /*0c80*/  STL [R1+0x34], R0 ;  /* 0x0000340001007387 */ /* 0x0105e40000100800 */
.L_x_334:
        /* <DEDUP_REMOVED lines=12> */
[----:B-123--:R-:W-:Y:S01]  /*0d50*/  IMAD.U32 R2, RZ, RZ, UR4 ;  /* 0x00000004ff027e24 */ /* 0x00efe2000f8e00ff */
        /* <DEDUP_REMOVED lines=40> */
.L_x_264:
        /* <DEDUP_REMOVED lines=25> */
[----:B------:R-:W-:Y:S01]  /*1170*/  UISETP.NE.AND UP2, UPT, UR15, -0x1, UPT ;  /* 0xffffffff0f00788c */ /* 0x000fe2000bf45270 */
[----:B------:R-:W-:Y:S01]  /*1180*/  PLOP3.LUT P1, PT, PT, PT, UP0, 0x80, 0x0 ;  /* 0x000000000000781c */ /* 0x000fe20003f2f008 */
[----:B------:R-:W-:-:S02]  /*1190*/  USHF.R.S32.HI UR10, URZ, 0x1f, UR4 ;  /* 0x0000001f3f0a7899 */ /* 0x000fc40008011404 */
[----:B------:R-:W-:Y:S02]  /*11a0*/  ULDC.64 UR16, c[0x0][0x178] ;  /* 0x00005e0000107ab9 */ /* 0x000fe40000000a00 */
[----:B------:R-:W-:Y:S02]  /*11b0*/  ULEA.HI UR10, UR10, UR4, URZ, 0x6 ;  /* 0x000000040a0a7291 */ /* 0x000fe4000f8f303f */
[----:B------:R-:W-:Y:S02]  /*11c0*/  @UP0 UIADD3 UR11, UR22, UR27, URZ ;  /* 0x0000001b160b0290 */ /* 0x000fe4000fffe03f */
[----:B------:R-:W-:Y:S02]  /*11d0*/  UIMAD UR23, UR39, UR16, URZ ;  /* 0x00000010271772a4 */ /* 0x000fe4000f8e023f */
[----:B------:R-:W-:Y:S02]  /*11e0*/  ULDC.64 UR18, c[0x0][0x198] ;  /* 0x0000660000127ab9 */ /* 0x000fe40000000a00 */
        /* <DEDUP_REMOVED lines=8> */
[----:B------:R-:W-:Y:S02]  /*1270*/  @UP2 UIADD3 UR33, UR7, UR24, URZ ;  /* 0x0000001807212290 */ /* 0x000fe4000fffe03f */
[----:B------:R-:W-:Y:S02]  /*1280*/  @UP0 UIMAD UR29, UR11, UR19, UR5 ;  /* 0x000000130b1d02a4 */ /* 0x000fe4000f8e0205 */
        /* <DEDUP_REMOVED lines=16> */
.L_x_266:
        /* <DEDUP_REMOVED lines=10> */
[----:B------:R-:W-:-:S04]  /*1430*/  UIMAD UR7, UR22, UR7, UR8 ;  /* 0x00000007160772a4 */ /* 0x000fc8000f8e0208 */
[----:B------:R-:W-:-:S03]  /*1440*/  UIADD3 UR5, UR5, UR7, URZ ;  /* 0x0000000705057290 */ /* 0x000fc6000fffe03f */
[----:B------:R-:W-:Y:S02]  /*1450*/  ULDC.64 UR6, c[0x0][0x188] ;  /* 0x0000620000067ab9 */ /* 0x000fe40000000a00 */
[----:B------:R-:W-:Y:S02]  /*1460*/  UIMAD UR8, UR39, UR6, URZ ;  /* 0x00000006270872a4 */ /* 0x000fe4000f8e023f */
[----:B------:R-:W-:Y:S02]  /*1470*/  UIMAD.WIDE.U32 UR4, UR32, UR6, UR4 ;  /* 0x00000006200472a5 */ /* 0x000fe4000f8e0004 */
[----:B------:R-:W-:-:S04]  /*1480*/  UIMAD UR7, UR32, UR7, UR8 ;  /* 0x00000007200772a4 */ /* 0x000fc8000f8e0208 */
[----:B------:R-:W-:Y:S02]  /*1490*/  UIADD3 UR28, UR5, UR7, URZ ;  /* 0x00000007051c7290 */ /* 0x000fe4000fffe03f */
[----:B------:R-:W-:Y:S02]  /*14a0*/  UMOV UR26, UR4 ;  /* 0x00000004001a7c82 */ /* 0x000fe40008000000 */
.L_x_267:
        /* <DEDUP_REMOVED lines=71> */
.L_x_268:
[----:B------:R-:W-:Y:S02]  /*1920*/  UMOV UR8, UR50 ;  /* 0x0000003200087c82 */ /* 0x000fe40008000000 */
.L_x_269:
[----:B------:R-:W1:Y:S01]  /*1930*/  S2R R7, SR_TID.X ;  /* 0x0000000000077919 */ /* 0x000e620000002100 */
[----:B------:R-:W-:Y:S01]  /*1940*/  UIADD3 UR4, UP4, UP3, UR4, UR41, UR47 ;  /* 0x0000002904047290 */ /* 0x000fe2000fb9e02f */
[----:B------:R-:W-:Y:S01]  /*1950*/  SHF.R.S32.HI R235, RZ, 0x1f, R234 ;  /* 0x0000001fffeb7819 */ /* 0x000fe200000114ea */
[----:B------:R-:W-:Y:S01]  /*1960*/  UIADD3 UR8, UR16, UR8, URZ ;  /* 0x0000000810087290 */ /* 0x000fe2000fffe03f */
[----:B------:R-:W-:Y:S01]  /*1970*/  BSSY B1, `(.L_x_265) ;  /* 0x0000921000017945 */ /* 0x000fe20003800000 */
[----:B------:R-:W-:Y:S02]  /*1980*/  UIADD3 UR18, UP2, UP1, UR17, UR4, UR18 ;  /* 0x0000000411127290 */ /* 0x000fe4000f95e012 */
[----:B------:R-:W-:Y:S02]  /*1990*/  UIADD3.X UR4, UR7, UR48, UR53, UP4, UP3 ;  /* 0x0000003007047290 */ /* 0x000fe4000a7e6435 */
[----:B------:R-:W-:-:S02]  /*19a0*/  UIADD3 UR7, UR16, UR10, URZ ;  /* 0x0000000a10077290 */ /* 0x000fc4000fffe03f */
[----:B------:R-:W-:-:S03]  /*19b0*/  UIADD3.X UR15, UR9, UR4, UR11, UP2, UP1 ;  /* 0x00000004090f7290 */ /* 0x000fc600097e240b */
[----:B------:R-:W-:Y:S02]  /*19c0*/  ULDC.64 UR4, c[0x0][0x1a8] ;  /* 0x00006a0000047ab9 */ /* 0x000fe40000000a00 */
[----:B------:R-:W-:Y:S02]  /*19d0*/  UIMAD UR4, UR57, UR4, URZ ;  /* 0x00000004390472a4 */ /* 0x000fe4000f8e023f */
[----:B------:R-:W-:Y:S02]  /*19e0*/  ULDC UR11, c[0x0][0x2e8] ;  /* 0x0000ba00000b7ab9 */ /* 0x000fe40000000800 */
[----:B------:R-:W-:-:S03]  /*19f0*/  UIMAD UR17, UR35, UR5, UR4 ;  /* 0x00000005231172a4 */ /* 0x000fc6000f8e0204 */
[----:B------:R-:W-:Y:S01]  /*1a00*/  ULDC.64 UR4, c[0x0][0x378] ;  /* 0x0000de0000047ab9 */ /* 0x000fe20000000a00 */
[----:B-1----:R-:W-:Y:S01]  /*1a10*/  SHF.R.S32.HI R6, RZ, 0x1f, R7 ;  /* 0x0000001fff067819 */ /* 0x002fe20000011407 */
[----:B------:R-:W-:-:S03]  /*1a20*/  UIMAD UR4, UR57, UR4, URZ ;  /* 0x00000004390472a4 */ /* 0x000fc6000f8e023f */
[----:B------:R-:W-:Y:S01]  /*1a30*/  LEA.HI R2, R6, R7, RZ, 0x3 ;  /* 0x0000000706027211 */ /* 0x000fe200078f18ff */
[----:B------:R-:W-:-:S03]  /*1a40*/  UIMAD UR9, UR35, UR5, UR4 ;  /* 0x00000005230972a4 */ /* 0x000fc6000f8e0204 */
[----:B------:R-:W-:Y:S01]  /*1a50*/  SHF.R.S32.HI R2, RZ, 0x3, R2 ;  /* 0x00000003ff027819 */ /* 0x000fe20000011402 */
[----:B------:R-:W-:Y:S02]  /*1a60*/  ULDC.64 UR4, c[0x0][0x370] ;  /* 0x0000dc0000047ab9 */ /* 0x000fe40000000a00 */
[----:B------:R-:W-:Y:S01]  /*1a70*/  UIMAD UR4, UR31, UR4, URZ ;  /* 0x000000041f0472a4 */ /* 0x000fe2000f8e023f */
[----:B------:R-:W-:Y:S02]  /*1a80*/  SHF.R.S32.HI R16, RZ, 0x1f, R2 ;  /* 0x0000001fff107819 */ /* 0x000fe40000011402 */
[----:B------:R-:W-:Y:S01]  /*1a90*/  IADD3 R0, P0, R2, UR16, RZ ;  /* 0x0000001002007c10 */ /* 0x000fe2000ff1e0ff */
[----:B------:R-:W-:Y:S02]  /*1aa0*/  UIMAD UR6, UR16, UR5, UR4 ;  /* 0x00000005100672a4 */ /* 0x000fe4000f8e0204 */
[----:B------:R-:W-:Y:S01]  /*1ab0*/  UIADD3 UR4, -UR14, UR20, UR25 ;  /* 0x000000140e047290 */ /* 0x000fe2000fffe119 */
[----:B------:R-:W-:Y:S01]  /*1ac0*/  IADD3.X R3, R16, UR31, RZ, P0, !PT ;  /* 0x0000001f10037c10 */ /* 0x000fe200087fe4ff */
[----:B------:R-:W-:-:S02]  /*1ad0*/  IMAD.WIDE.U32 R4, R0, c[0x0][0x190], R234 ;  /* 0x0000640000047a25 */ /* 0x000fc400078e00ea */
[----:B------:R-:W-:Y:S02]  /*1ae0*/  UIADD3 UR4, UR4, -UR11, URZ ;  /* 0x8000000b04047290 */ /* 0x000fe4000fffe03f */
[----:B------:R-:W-:Y:S01]  /*1af0*/  IMAD R3, R3, c[0x0][0x190], RZ ;  /* 0x0000640003037a24 */ /* 0x000fe200078e02ff */
[----:B------:R-:W-:Y:S01]  /*1b00*/  IADD3 R8, P0, R4, UR38, RZ ;  /* 0x0000002604087c10 */ /* 0x000fe2000ff1e0ff */
[----:B------:R-:W-:Y:S02]  /*1b10*/  USHF.R.S32.HI UR5, URZ, 0x1f, UR4 ;  /* 0x0000001f3f057899 */ /* 0x000fe40008011404 */
[----:B------:R-:W-:Y:S01]  /*1b20*/  IMAD R0, R0, c[0x0][0x194], R3 ;  /* 0x0000650000007a24 */ /* 0x000fe200078e0203 */
[----:B------:R-:W-:Y:S01]  /*1b30*/  UIADD3 UR11, UR34, -0x1, URZ ;  /* 0xffffffff220b7890 */ /* 0x000fe2000fffe03f */
[----:B------:R-:W-:Y:S01]  /*1b40*/  IMAD.U32 R3, RZ, RZ, UR35 ;  /* 0x00000023ff037e24 */ /* 0x000fe2000f8e00ff */
[----:B------:R-:W-:Y:S02]  /*1b50*/  ULEA.HI UR4, UR5, UR4, URZ, 0x6 ;  /* 0x0000000405047291 */ /* 0x000fe4000f8f303f */
[----:B------:R-:W-:Y:S01]  /*1b60*/  IADD3.X R9, R5, UR33, R0, P0, !PT ;  /* 0x0000002105097c10 */ /* 0x000fe200087fe400 */
[----:B------:R-:W-:Y:S01]  /*1b70*/  IMAD.U32 R0, RZ, RZ, UR16 ;  /* 0x00000010ff007e24 */ /* 0x000fe2000f8e00ff */
[----:B------:R-:W-:Y:S01]  /*1b80*/  IADD3 R4, P0, R234, UR19, RZ ;  /* 0x00000013ea047c10 */ /* 0x000fe2000ff1e0ff */
[----:B------:R-:W-:-:S03]  /*1b90*/  USHF.R.S32.HI UR4, URZ, 0x6, UR4 ;  /* 0x000000063f047899 */ /* 0x000fc60008011404 */
[----:B------:R-:W-:Y:S01]  /*1ba0*/  IADD3.X R5, R235, UR30, RZ, P0, !PT ;  /* 0x0000001eeb057c10 */ /* 0x000fe200087fe4ff */
[----:B------:R-:W-:Y:S02]  /*1bb0*/  UISETP.LT.AND UP1, UPT, URZ, UR4, UPT ;  /* 0x000000043f00728c */ /* 0x000fe4000bf21270 */
[----:B------:R-:W-:Y:S02]  /*1bc0*/  ULDC.64 UR30, c[0x0][0x200] ;  /* 0x00008000001e7ab9 */ /* 0x000fe40000000a00 */
[----:B------:R-:W-:Y:S01]  /*1bd0*/  IMAD.WIDE.U32 R4, R0, c[0x0][0x370], R4 ;  /* 0x0000dc0000047a25 */ /* 0x000fe200078e0004 */
[----:B------:R-:W-:Y:S01]  /*1be0*/  LEA.HI R0, R6, R7, RZ, 0x5 ;  /* 0x0000000706007211 */ /* 0x000fe200078f28ff */
[----:B------:R-:W-:Y:S02]  /*1bf0*/  USEL UR19, URZ, UR4, !UP1 ;  /* 0x000000043f137287 */ /* 0x000fe4000c800000 */
[----:B------:R-:W-:Y:S01]  /*1c00*/  UIMAD.WIDE UR4, UR7, UR61, UR30 ;  /* 0x0000003d070472a5 */ /* 0x000fe2000f8e021e */
[----:B------:R-:W-:Y:S01]  /*1c10*/  IADD3 R5, R5, UR6, RZ ;  /* 0x0000000605057c10 */ /* 0x000fe2000fffe0ff */
[----:B------:R-:W-:Y:S01]  /*1c20*/  UISETP.GT.AND UP1, UPT, UR34, UR19, UPT ;  /* 0x000000132200728c */ /* 0x000fe2000bf24270 */
[----:B------:R-:W-:Y:S01]  /*1c30*/  LOP3.LUT R6, R0, 0xffffffe0, RZ, 0xc0, !PT ;  /* 0xffffffe000067812 */ /* 0x000fe200078ec0ff */
[----:B------:R-:W-:Y:S01]  /*1c40*/  ULDC.64 UR30, c[0x0][0x3c8] ;  /* 0x0000f200001e7ab9 */ /* 0x000fe20000000a00 */
[----:B------:R-:W-:Y:S01]  /*1c50*/  SHF.R.S32.HI R0, RZ, 0x5, R0 ;  /* 0x00000005ff007819 */ /* 0x000fe20000011400 */
[----:B------:R-:W-:Y:S01]  /*1c60*/  IMAD.WIDE.U32 R4, R3, c[0x0][0x378], R4 ;  /* 0x0000de0003047a25 */ /* 0x000fe200078e0004 */
[----:B------:R-:W-:-:S02]  /*1c70*/  UIMAD.WIDE UR6, UR8, UR61, UR30 ;  /* 0x0000003d080672a5 */ /* 0x000fc4000f8e021e */
[----:B------:R-:W-:Y:S01]  /*1c80*/  UMOV UR16, UR4 ;  /* 0x0000000400107c82 */ /* 0x000fe20008000000 */
[----:B------:R-:W-:Y:S01]  /*1c90*/  IMAD.IADD R3, R7, 0x1, -R6 ;  /* 0x0000000107037824 */ /* 0x000fe200078e0a06 */
[----:B------:R-:W-:Y:S01]  /*1ca0*/  IADD3 R5, R5, UR9, RZ ;  /* 0x0000000905057c10 */ /* 0x000fe2000fffe0ff */
[----:B------:R-:W-:Y:S02]  /*1cb0*/  IMAD R6, R16, c[0x0][0x370], RZ ;  /* 0x0000dc0010067a24 */ /* 0x000fe400078e02ff */
[----:B------:R-:W-:Y:S02]  /*1cc0*/  IMAD R0, R0, UR46, R3 ;  /* 0x0000002e00007c24 */ /* 0x000fe4000f8e0203 */
[----:B------:R-:W-:Y:S02]  /*1cd0*/  IMAD.U32 R7, RZ, RZ, UR35 ;  /* 0x00000023ff077e24 */ /* 0x000fe4000f8e00ff */
[----:B------:R-:W-:Y:S01]  /*1ce0*/  IMAD R10, R2, c[0x0][0x374], R6 ;  /* 0x0000dd00020a7a24 */ /* 0x000fe200078e0206 */
[----:B------:R-:W-:Y:S01]  /*1cf0*/  IADD3 R3, P0, R0, UR18, RZ ;  /* 0x0000001200037c10 */ /* 0x000fe2000ff1e0ff */
[----:B------:R-:W-:Y:S01]  /*1d00*/  IMAD.WIDE.U32 R4, R2, c[0x0][0x370], R4 ;  /* 0x0000dc0002047a25 */ /* 0x000fe200078e0004 */
[----:B------:R-:W-:-:S02]  /*1d10*/  UMOV UR18, UR6 ;  /* 0x0000000600127c82 */ /* 0x000fc40008000000 */
[----:B------:R-:W-:Y:S01]  /*1d20*/  LEA.HI.X.SX32 R0, R0, UR15, 0x1, P0 ;  /* 0x0000000f00007c11 */ /* 0x000fe200080f0eff */
[----:B------:R-:W-:Y:S01]  /*1d30*/  IMAD.WIDE.U32 R6, R7, c[0x0][0x1a8], R8 ;  /* 0x00006a0007067a25 */ /* 0x000fe200078e0008 */
[C---:B------:R-:W-:Y:S01]  /*1d40*/  LEA R222, P0, R3.reuse, c[0x0][0x350], 0x2 ;  /* 0x0000d40003de7a11 */ /* 0x040fe200078010ff */
[----:B------:R-:W-:Y:S01]  /*1d50*/  UMOV UR15, UR5 ;  /* 0x00000005000f7c82 */ /* 0x000fe20008000000 */
[----:B------:R-:W-:Y:S02]  /*1d60*/  LEA R230, P2, R4, c[0x0][0x330], 0x1 ;  /* 0x0000cc0004e67a11 */ /* 0x000fe400078408ff */
[----:B------:R-:W-:Y:S01]  /*1d70*/  LEA.HI.X R223, R3, c[0x0][0x354], R0, 0x2, P0 ;  /* 0x0000d50003df7a11 */ /* 0x000fe200000f1400 */
[----:B------:R-:W-:Y:S01]  /*1d80*/  IMAD.IADD R3, R5, 0x1, R10 ;  /* 0x0000000105037824 */ /* 0x000fe200078e020a */
[----:B------:R-:W-:Y:S02]  /*1d90*/  PLOP3.LUT P0, PT, PT, PT, UP1, 0x80, 0x0 ;  /* 0x000000000000781c */ /* 0x000fe40003f0f018 */
[----:B------:R-:W-:Y:S01]  /*1da0*/  IADD3 R10, R7, UR17, RZ ;  /* 0x00000011070a7c10 */ /* 0x000fe2000fffe0ff */
[----:B------:R-:W-:Y:S01]  /*1db0*/  UMOV UR17, UR7 ;  /* 0x0000000700117c82 */ /* 0x000fe20008000000 */
[----:B------:R-:W-:-:S02]  /*1dc0*/  LEA R232, P3, R6, c[0x0][0x160], 0x1 ;  /* 0x0000580006e87a11 */ /* 0x000fc400078608ff */
[----:B------:R-:W-:Y:S02]  /*1dd0*/  LEA.HI.X R231, R4, c[0x0][0x334], R3, 0x1, P2 ;  /* 0x0000cd0004e77a11 */ /* 0x000fe400010f0c03 */
[----:B------:R-:W-:-:S05]  /*1de0*/  LEA.HI.X R233, R6, c[0x0][0x164], R10, 0x1, P3 ;  /* 0x0000590006e97a11 */ /* 0x000fca00018f0c0a */
        /* <DEDUP_REMOVED lines=19> */
.L_x_271:
        /* <DEDUP_REMOVED lines=18> */
.L_x_272:
        /* <DEDUP_REMOVED lines=30> */
.L_x_274:
[----:B------:R-:W-:Y:S05]  /*2220*/  BSYNC B0 ;  /* 0x0000000000007941 */ /* 0x000fea0003800000 */
.L_x_273:
        /* <DEDUP_REMOVED lines=18> */
.L_x_276:
[----:B------:R-:W-:Y:S05]  /*2350*/  BSYNC B0 ;  /* 0x0000000000007941 */ /* 0x000fea0003800000 */
.L_x_275:
        /* <DEDUP_REMOVED lines=18> */
.L_x_278:
[----:B------:R-:W-:Y:S05]  /*2480*/  BSYNC B0 ;  /* 0x0000000000007941 */ /* 0x000fea0003800000 */
.L_x_277:
        /* <DEDUP_REMOVED lines=17> */
.L_x_280:
[----:B------:R-:W-:Y:S05]  /*25a0*/  BSYNC B0 ;  /* 0x0000000000007941 */ /* 0x000fea0003800000 */
.L_x_279:
        /* <DEDUP_REMOVED lines=27> */
.L_x_282:
[----:B------:R-:W-:Y:S05]  /*2760*/  BSYNC B0 ;  /* 0x0000000000007941 */ /* 0x000fea0003800000 */
.L_x_281:
        /* <DEDUP_REMOVED lines=16> */
.L_x_284:
[----:B------:R-:W-:Y:S05]  /*2870*/  BSYNC B0 ;  /* 0x0000000000007941 */ /* 0x000fea0003800000 */
.L_x_283:
        /* <DEDUP_REMOVED lines=16> */
.L_x_286:
[----:B------:R-:W-:Y:S05]  /*2980*/  BSYNC B0 ;  /* 0x0000000000007941 */ /* 0x000fea0003800000 */
.L_x_285:
        /* <DEDUP_REMOVED lines=16> */
.L_x_270:
[----:B------:R-:W2:Y:S01]  /*2a90*/  LDL R15, [R1] ;  /* 0x00000000010f7983 */ /* 0x000ea20000100800 */
[----:B------:R-:W-:Y:S01]  /*2aa0*/  PLOP3.LUT P0, PT, PT, PT, UP6, 0x80, 0x0 ;  /* 0x000000000000781c */ /* 0x000fe20003f0f068 */
[----:B------:R-:W-:Y:S01]  /*2ab0*/  UIMAD UR4, UR11, -0x40, UR20 ;  /* 0xffffffc00b0478a4 */ /* 0x000fe2000f8e0214 */
[----:B------:R-:W-:Y:S01]  /*2ac0*/  BSSY B0, `(.L_x_288) ;  /* 0x0000018000007945 */ /* 0x000fe20003800000 */
[----:B------:R-:W-:-:S10]  /*2ad0*/  ULEA.HI UR5, UR11, UR11, URZ, 0x1 ;  /* 0x0000000b0b057291 */ /* 0x000fd4000f8f083f */
[----:B------:R-:W-:Y:S01]  /*2ae0*/  @P0 BAR.SYNC.DEFER_BLOCKING 0x0 ;  /* 0x0000000000000b1d */ /* 0x000fe20000010000 */
[----:B------:R-:W-:Y:S01]  /*2af0*/  ISETP.GE.AND P2, PT, R2, UR4, PT ;  /* 0x0000000402007c0c */ /* 0x000fe2000bf46270 */
[----:B------:R-:W-:-:S04]  /*2b00*/  ULOP3.LUT UR5, UR5, 0xfffffffe, URZ, 0xc0, !UPT ;  /* 0xfffffffe05057892 */ /* 0x000fc8000f8ec03f */
[----:B------:R-:W-:-:S04]  /*2b10*/  UIADD3 UR5, UR11, -UR5, URZ ;  /* 0x800000050b057290 */ /* 0x000fc8000fffe03f */
[----:B------:R-:W-:Y:S01]  /*2b20*/  UISETP.NE.AND UP0, UPT, UR5, 0x1, UPT ;  /* 0x000000010500788c */ /* 0x000fe2000bf05270 */
[----:B--2---:R-:W-:-:S05]  /*2b30*/  IMAD.SHL.U32 R0, R15, 0x2, RZ ;  /* 0x000000020f007824 */ /* 0x004fca00078e00ff */
        /* <DEDUP_REMOVED lines=16> */
.L_x_289:
[----:B------:R-:W-:Y:S05]  /*2c40*/  BSYNC B0 ;  /* 0x0000000000007941 */ /* 0x000fea0003800000 */
.L_x_288:
        /* <DEDUP_REMOVED lines=29> */
.L_x_291:
[----:B------:R-:W-:Y:S05]  /*2e20*/  BSYNC B0 ;  /* 0x0000000000007941 */ /* 0x000fea0003800000 */
.L_x_290:
        /* <DEDUP_REMOVED lines=15> */
.L_x_293:
        /* <DEDUP_REMOVED lines=19> */
.L_x_294:
[----:B------:R-:W-:Y:S05]  /*3050*/  BSYNC B0 ;  /* 0x0000000000007941 */ /* 0x000fea0003800000 */
.L_x_292:
[----:B-1----:R-:W-:Y:S01]  /*3060*/  MOV R8, 0x20 ;  /* 0x0000002000087802 */ /* 0x002fe20000000f00 */
        /* <DEDUP_REMOVED lines=13> */
.L_x_296:
        /* <DEDUP_REMOVED lines=27> */
.L_x_297:
[----:B------:R-:W-:Y:S05]  /*32f0*/  BSYNC B0 ;  /* 0x0000000000007941 */ /* 0x000fea0003800000 */
.L_x_295:
[----:B--2---:R-:W2:Y:S01]  /*3300*/  LDL R17, [R1+0x30] ;  /* 0x0000300001117983 */ /* 0x004ea20000100800 */
[----:B------:R-:W-:Y:S02]  /*3310*/  IMAD.MOV.U32 R251, RZ, RZ, 0x7f800000 ;  /* 0x7f800000fffb7424 */ /* 0x000fe400078e00ff */
[----:B------:R-:W-:Y:S02]  /*3320*/  IMAD.MOV.U32 R252, RZ, RZ, 0x7f800000 ;  /* 0x7f800000fffc7424 */ /* 0x000fe400078e00ff */
[----:B------:R-:W-:Y:S02]  /*3330*/  IMAD.MOV.U32 R249, RZ, RZ, 0x7f800000 ;  /* 0x7f800000fff97424 */ /* 0x000fe400078e00ff */
[----:B------:R-:W-:Y:S02]  /*3340*/  IMAD.U32 R12, RZ, RZ, UR25 ;  /* 0x00000019ff0c7e24 */ /* 0x000fe4000f8e00ff */
[----:B------:R-:W-:Y:S01]  /*3350*/  IMAD.MOV.U32 R250, RZ, RZ, 0x7f800000 ;  /* 0x7f800000fffa7424 */ /* 0x000fe200078e00ff */
[----:B------:R-:W-:Y:S01]  /*3360*/  BSSY B0, `(.L_x_298) ;  /* 0x000003b000007945 */ /* 0x000fe20003800000 */
[----:B--2---:R-:W-:-:S02]  /*3370*/  IADD3 R3, R17, 0x28, RZ ;  /* 0x0000002811037810 */ /* 0x004fc40007ffe0ff */
[----:B-1----:R-:W-:Y:S02]  /*3380*/  IADD3 R4, R17, 0x8, RZ ;  /* 0x0000000811047810 */ /* 0x002fe40007ffe0ff */
[----:B------:R-:W-:Y:S02]  /*3390*/  ISETP.GE.AND P3, PT, R3, UR4, PT ;  /* 0x0000000403007c0c */ /* 0x000fe4000bf66270 */
[C---:B------:R-:W-:Y:S02]  /*33a0*/  IADD3 R5, R17.reuse, 0x20, RZ ;  /* 0x0000002011057810 */ /* 0x040fe40007ffe0ff */
[----:B------:R-:W-:Y:S01]  /*33b0*/  ISETP.GE.AND P5, PT, R4, UR4, PT ;  /* 0x0000000404007c0c */ /* 0x000fe2000bfa6270 */
[----:B------:R-:W-:Y:S01]  /*33c0*/  IMAD.SHL.U32 R4, R17, 0x4, RZ ;  /* 0x0000000411047824 */ /* 0x000fe200078e00ff */
[----:B------:R-:W-:Y:S02]  /*33d0*/  ISETP.GE.AND P4, PT, R5, UR4, PT ;  /* 0x0000000405007c0c */ /* 0x000fe4000bf86270 */
[----:B------:R-:W-:Y:S01]  /*33e0*/  ISETP.GE.AND P6, PT, R17, UR4, PT ;  /* 0x0000000411007c0c */ /* 0x000fe2000bfc6270 */
[----:B------:R-:W-:Y:S01]  /*33f0*/  ULDC.64 UR4, c[0x0][0x198] ;  /* 0x0000660000047ab9 */ /* 0x000fe20000000a00 */
[----:B------:R-:W-:Y:S01]  /*3400*/  SHF.R.S32.HI R15, RZ, 0x1f, R17 ;  /* 0x0000001fff0f7819 */ /* 0x000fe20000011411 */
[----:B------:R-:W-:Y:S01]  /*3410*/  UIMAD UR4, UR23, UR4, URZ ;  /* 0x00000004170472a4 */ /* 0x000fe2000f8e023f */
[----:B------:R-:W-:-:S02]  /*3420*/  SHF.R.S32.HI R5, RZ, 0x1f, R3 ;  /* 0x0000001fff057819 */ /* 0x000fc40000011403 */
[----:B------:R-:W-:Y:S02]  /*3430*/  @!P3 LEA R6, P1, R3, UR16, 0x2 ;  /* 0x000000100306bc11 */ /* 0x000fe4000f8210ff */
[----:B------:R-:W-:Y:S02]  /*3440*/  IADD3 R4, P2, R4, UR16, RZ ;  /* 0x0000001004047c10 */ /* 0x000fe4000ff5e0ff */
[----:B------:R-:W-:Y:S01]  /*3450*/  SHF.L.U64.HI R8, R17, 0x2, R15 ;  /* 0x0000000211087819 */ /* 0x000fe2000001020f */
[----:B------:R-:W-:Y:S01]  /*3460*/  UIMAD UR5, UR25, UR5, UR4 ;  /* 0x00000005190572a4 */ /* 0x000fe2000f8e0204 */
[----:B------:R-:W-:Y:S01]  /*3470*/  @!P3 LEA.HI.X R7, R3, UR15, R5, 0x2, P1 ;  /* 0x0000000f0307bc11 */ /* 0x000fe200088f1405 */
[----:B------:R-:W-:Y:S01]  /*3480*/  UIMAD UR4, UR21, -0x80, UR14 ;  /* 0xffffff80150478a4 */ /* 0x000fe2000f8e020e */
[----:B------:R-:W-:-:S03]  /*3490*/  IADD3.X R5, R8, UR15, RZ, P2, !PT ;  /* 0x0000000f08057c10 */ /* 0x000fc600097fe4ff */
[----:B------:R1:W5:Y:S04]  /*34a0*/  @!P3 LDG.E R250, [R6.64] ;  /* 0x0000000c06fab981 */ /* 0x000368000c1e1900 */
[----:B------:R2:W5:Y:S01]  /*34b0*/  @!P6 LDG.E R251, [R4.64] ;  /* 0x0000000c04fbe981 */ /* 0x000562000c1e1900 */
[----:B------:R-:W-:-:S03]  /*34c0*/  ISETP.GE.AND P6, PT, R2, UR4, PT ;  /* 0x0000000402007c0c */ /* 0x000fc6000bfc6270 */
[----:B------:R2:W5:Y:S04]  /*34d0*/  @!P5 LDG.E R252, [R4.64+0x20] ;  /* 0x0000200c04fcd981 */ /* 0x000568000c1e1900 */
[----:B------:R2:W5:Y:S06]  /*34e0*/  @!P4 LDG.E R249, [R4.64+0x80] ;  /* 0x0000800c04f9c981 */ /* 0x00056c000c1e1900 */
[----:B------:R3:W-:Y:S04]  /*34f0*/  @P6 STS.128 [R0+0xc000], RZ ;  /* 0x00c000ff00006388 */ /* 0x0007e80000000c00 */
[----:B------:R3:W-:Y:S01]  /*3500*/  @P6 STS.128 [R0+0x10000], RZ ;  /* 0x010000ff00006388 */ /* 0x0007e20000000c00 */
[----:B------:R-:W-:-:S02]  /*3510*/  IMAD.U32 R3, RZ, RZ, UR5 ;  /* 0x00000005ff037e24 */ /* 0x000fc4000f8e00ff */
        /* <DEDUP_REMOVED lines=31> */
.L_x_299:
[----:B---3--:R-:W-:Y:S05]  /*3710*/  BSYNC B0 ;  /* 0x0000000000007941 */ /* 0x008fea0003800000 */
.L_x_298:
        /* <DEDUP_REMOVED lines=30> */
.L_x_301:
[----:B------:R-:W-:Y:S05]  /*3900*/  BSYNC B0 ;  /* 0x0000000000007941 */ /* 0x000fea0003800000 */
.L_x_300:
        /* <DEDUP_REMOVED lines=31> */
.L_x_303:
[----:B------:R-:W-:Y:S05]  /*3b00*/  BSYNC B0 ;  /* 0x0000000000007941 */ /* 0x000fea0003800000 */
.L_x_302:
        /* <DEDUP_REMOVED lines=30> */
.L_x_305:
[----:B------:R-:W-:Y:S05]  /*3cf0*/  BSYNC B0 ;  /* 0x0000000000007941 */ /* 0x000fea0003800000 */
.L_x_304:
        /* <DEDUP_REMOVED lines=38> */
.L_x_307:
[----:B-1----:R-:W-:Y:S05]  /*3f60*/  BSYNC B0 ;  /* 0x0000000000007941 */ /* 0x002fea0003800000 */
.L_x_306:
        /* <DEDUP_REMOVED lines=29> */
.L_x_309:
[----:B------:R-:W-:Y:S05]  /*4140*/  BSYNC B0 ;  /* 0x0000000000007941 */ /* 0x000fea0003800000 */
.L_x_308:
        /* <DEDUP_REMOVED lines=29> */
.L_x_311:
[----:B------:R-:W-:Y:S05]  /*4320*/  BSYNC B0 ;  /* 0x0000000000007941 */ /* 0x000fea0003800000 */
.L_x_310:
        /* <DEDUP_REMOVED lines=28> */
.L_x_313:
[----:B------:R-:W-:Y:S05]  /*44f0*/  BSYNC B0 ;  /* 0x0000000000007941 */ /* 0x000fea0003800000 */
.L_x_312:
[----:B------:R-:W-:Y:S01]  /*4500*/  ULDC.64 UR6, c[0x0][0x318] ;  /* 0x0000c60000067ab9 */ /* 0x000fe20000000a00 */
[----:B------:R-:W0:Y:S01]  /*4510*/  LDGDEPBAR ;  /* 0x00000000000079af */ /* 0x000e220000000000 */
[----:B------:R-:W-:Y:S02]  /*4520*/  UISETP.NE.U32.AND UP1, UPT, URZ, UR6, UPT ;  /* 0x000000063f00728c */ /* 0x000fe4000bf25070 */
[----:B------:R-:W-:Y:S02]  /*4530*/  ULDC.64 UR8, c[0x0][0x320] ;  /* 0x0000c80000087ab9 */ /* 0x000fe40000000a00 */
[----:B------:R-:W-:-:S06]  /*4540*/  UISETP.NE.AND.EX UP1, UPT, URZ, UR7, UPT, UP1 ;  /* 0x000000073f00728c */ /* 0x000fcc000bf25310 */
[----:B------:R-:W-:-:S05]  /*4550*/  PLOP3.LUT P1, PT, PT, PT, UP1, 0x80, 0x0 ;  /* 0x000000000000781c */ /* 0x000fca0003f2f018 */
[----:B------:R-:W-:Y:S02]  /*4560*/  @UP1 UIMAD UR10, UR39, UR8, URZ ;  /* 0x00000008270a12a4 */ /* 0x000fe4000f8e023f */
[----:B------:R-:W-:Y:S02]  /*4570*/  @UP1 UMOV UR4, UR35 ;  /* 0x0000002300041c82 */ /* 0x000fe40008000000 */
[----:B------:R-:W-:Y:S02]  /*4580*/  @UP1 UMOV UR5, UR57 ;  /* 0x0000003900051c82 */ /* 0x000fe40008000000 */
[----:B------:R-:W-:Y:S02]  /*4590*/  @UP1 UIMAD.WIDE.U32 UR4, UR32, UR8, UR4 ;  /* 0x00000008200412a5 */ /* 0x000fe4000f8e0004 */
[----:B------:R-:W-:Y:S02]  /*45a0*/  @UP1 UIMAD UR9, UR32, UR9, UR10 ;  /* 0x00000009200912a4 */ /* 0x000fe4000f8e020a */
[----:B------:R-:W-:-:S02]  /*45b0*/  @UP1 ULEA UR6, UP0, UR4, UR6, 0x2 ;  /* 0x0000000604061291 */ /* 0x000fc4000f80103f */
[----:B------:R-:W-:-:S04]  /*45c0*/  @UP1 UIADD3 UR9, UR5, UR9, URZ ;  /* 0x0000000905091290 */ /* 0x000fc8000fffe03f */
[----:B------:R-:W-:Y:S01]  /*45d0*/  @UP1 ULEA.HI.X UR7, UR4, UR7, UR9, 0x2, UP0 ;  /* 0x0000000704071291 */ /* 0x000fe200080f1409 */
[----:B-1----:R-:W-:-:S05]  /*45e0*/  IMAD.U32 R2, RZ, RZ, UR6 ;  /* 0x00000006ff027e24 */ /* 0x002fca000f8e00ff */
[----:B------:R-:W-:-:S05]  /*45f0*/  IMAD.U32 R3, RZ, RZ, UR7 ;  /* 0x00000007ff037e24 */ /* 0x000fca000f8e00ff */
[----:B--234-:R1:W2:Y:S01]  /*4600*/  @P1 LDG.E R0, [R2.64] ;  /* 0x0000000c02001981 */ /* 0x01c2a2000c1e1900 */
[----:B------:R-:W-:Y:S01]  /*4610*/  IMAD.MOV.U32 R228, RZ, RZ, R221 ;  /* 0x000000ffffe47224 */ /* 0x000fe200078e00dd */
        /* <DEDUP_REMOVED lines=23> */
[----:B-1----:R-:W2:Y:S01]  /*4790*/  @P1 MUFU.RCP R2, c[0x0][0x238] ;  /* 0x00008e0000021b08 */ /* 0x002ea20000001000 */
[C---:B------:R-:W-:Y:S01]  /*47a0*/  IADD3 R3, R17.reuse, 0x1, RZ ;  /* 0x0000000111037810 */ /* 0x040fe20007ffe0ff */
[----:B------:R-:W-:Y:S01]  /*47b0*/  CS2R R116, SRZ ;  /* 0x0000000000747805 */ /* 0x000fe2000001ff00 */
[----:B------:R-:W-:Y:S01]  /*47c0*/  CS2R R110, SRZ ;  /* 0x00000000006e7805 */ /* 0x000fe2000001ff00 */
[----:B------:R-:W-:Y:S01]  /*47d0*/  CS2R R108, SRZ ;  /* 0x00000000006c7805 */ /* 0x000fe2000001ff00 */
[----:B------:R-:W-:Y:S01]  /*47e0*/  CS2R R114, SRZ ;  /* 0x0000000000727805 */ /* 0x000fe2000001ff00 */
[----:B------:R1:W-:Y:S01]  /*47f0*/  STL [R1+0x10], R3 ;  /* 0x0000100301007387 */ /* 0x0003e20000100800 */
        /* <DEDUP_REMOVED lines=24> */
[----:B-1----:R-:W-:Y:S01]  /*4980*/  SHF.L.U64.HI R3, R17, 0x2, R15 ;  /* 0x0000000211037819 */ /* 0x002fe2000001020f */
        /* <DEDUP_REMOVED lines=14> */
[----:B------:R-:W-:Y:S01]  /*4a70*/  MOV R220, 0x20 ;  /* 0x0000002000dc7802 */ /* 0x000fe20000000f00 */
[----:B------:R-:W-:Y:S01]  /*4a80*/  IMAD.MOV.U32 R219, RZ, RZ, 0x40 ;  /* 0x00000040ffdb7424 */ /* 0x000fe200078e00ff */
[C---:B------:R-:W-:Y:S01]  /*4a90*/  SHF.L.U32 R215, R218.reuse, 0x1, RZ ;  /* 0x00000001dad77819 */ /* 0x040fe200000006ff */
[C---:B------:R-:W-:Y:S01]  /*4aa0*/  IMAD.SHL.U32 R216, R218.reuse, 0x2, RZ ;  /* 0x00000002dad87824 */ /* 0x040fe200078e00ff */
[----:B------:R-:W-:Y:S01]  /*4ab0*/  UMOV UR4, URZ ;  /* 0x0000003f00047c82 */ /* 0x000fe20008000000 */
[----:B------:R-:W-:-:S02]  /*4ac0*/  IMAD.SHL.U32 R214, R218, 0x2, RZ ;  /* 0x00000002dad67824 */ /* 0x000fc400078e00ff */
[----:B--2---:R-:W-:Y:S01]  /*4ad0*/  @P1 FMUL.FTZ R0, R0, R2 ;  /* 0x0000000200001220 */ /* 0x004fe20000410000 */
[----:B------:R-:W-:-:S03]  /*4ae0*/  IADD3 R2, R218, 0x2000, RZ ;  /* 0x00002000da027810 */ /* 0x000fc60007ffe0ff */
[----:B------:R2:W3:Y:S01]  /*4af0*/  @P1 R2UR UR5, R0 ;  /* 0x00000000000513c2 */ /* 0x0004e200000e0000 */
[----:B------:R-:W-:-:S05]  /*4b00*/  SEL R2, R2, R218, !P0 ;  /* 0x000000da02027207 */ /* 0x000fca0004000000 */
[----:B------:R-:W-:Y:S02]  /*4b10*/  IMAD.SHL.U32 R208, R2, 0x2, RZ ;  /* 0x0000000202d07824 */ /* 0x000fe400078e00ff */
[----:B------:R-:W-:-:S05]  /*4b20*/  IMAD.SHL.U32 R2, R17, 0x4, RZ ;  /* 0x0000000411027824 */ /* 0x000fca00078e00ff */
[----:B------:R1:W-:Y:S01]  /*4b30*/  STL [R1+0x8], R2 ;  /* 0x0000080201007387 */ /* 0x0003e20000100800 */
[----:B--2---:R-:W-:Y:S01]  /*4b40*/  IADD3 R0, R217, 0x2000, RZ ;  /* 0x00002000d9007810 */ /* 0x004fe20007ffe0ff */
[----:B---3--:R-:W-:-:S03]  /*4b50*/  @UP1 UMOV UR4, UR5 ;  /* 0x0000000500041c82 */ /* 0x008fc60008000000 */
[----:B------:R-:W-:-:S04]  /*4b60*/  SEL R0, R0, R217, !P0 ;  /* 0x000000d900007207 */ /* 0x000fc80004000000 */
[----:B------:R-:W-:Y:S02]  /*4b70*/  SHF.L.U32 R207, R0, 0x1, RZ ;  /* 0x0000000100cf7819 */ /* 0x000fe400000006ff */
[----:B------:R-:W-:-:S04]  /*4b80*/  IADD3 R0, R17, -0x40, RZ ;  /* 0xffffffc011007810 */ /* 0x000fc80007ffe0ff */
[----:B------:R-:W-:-:S05]  /*4b90*/  SHF.L.U32 R0, R0, 0x2, RZ ;  /* 0x0000000200007819 */ /* 0x000fca00000006ff */
[----:B------:R1:W-:Y:S02]  /*4ba0*/  STL [R1+0x4], R0 ;  /* 0x0000040001007387 */ /* 0x0003e40000100800 */
.L_x_316:
[----:B-1----:R-:W2:Y:S01]  /*4bb0*/  LDL R0, [R1+0x24] ;  /* 0x0000240001007983 */ /* 0x002ea20000100800 */
[----:B------:R-:W-:Y:S02]  /*4bc0*/  USHF.L.U32 UR5, UR21, 0x7, URZ ;  /* 0x0000000715057899 */ /* 0x000fe4000800063f */
[----:B------:R-:W-:Y:S01]  /*4bd0*/  USHF.L.U32 UR6, UR11, 0x6, URZ ;  /* 0x000000060b067899 */ /* 0x000fe2000800063f */
[----:B------:R-:W0:Y:S01]  /*4be0*/  LDGDEPBAR ;  /* 0x00000000000079af */ /* 0x000e220000000000 */
[----:B------:R-:W-:Y:S02]  /*4bf0*/  UIADD3 UR7, UR20, 0x80, UR5 ;  /* 0x0000008014077890 */ /* 0x000fe4000fffe005 */
[----:B------:R-:W-:Y:S02]  /*4c00*/  UIADD3 UR5, UR5, 0x80, URZ ;  /* 0x0000008005057890 */ /* 0x000fe4000fffe03f */
[----:B------:R-:W-:Y:S02]  /*4c10*/  UIADD3 UR7, UR7, -UR14, URZ ;  /* 0x8000000e07077290 */ /* 0x000fe4000fffe03f */
[----:B------:R-:W-:Y:S01]  /*4c20*/  UISETP.GT.AND UP3, UPT, UR11, UR19, UPT ;  /* 0x000000130b00728c */ /* 0x000fe2000bf64270 */
[----:B------:R-:W3:Y:S01]  /*4c30*/  LDL R236, [R1+0x20] ;  /* 0x0000200001ec7983 */ /* 0x000ee20000100800 */
[----:B------:R-:W-:Y:S03]  /*4c40*/  UISETP.GE.AND UP0, UPT, UR6, UR7, UPT ;  /* 0x000000070600728c */ /* 0x000fe6000bf06270 */
[----:B-----5:R-:W4:Y:S01]  /*4c50*/  LDL R229, [R1+0x10] ;  /* 0x0000100001e57983 */ /* 0x020f220000100800 */
[----:B------:R-:W-:Y:S03]  /*4c60*/  UISETP.LT.AND UP0, UPT, UR5, UR14, UP0 ;  /* 0x0000000e0500728c */ /* 0x000fe60008701270 */
[----:B------:R-:W-:Y:S01]  /*4c70*/  ULDC UR5, c[0x0][0x22c] ;  /* 0x00008b0000057ab9 */ /* 0x000fe20000000800 */
[----:B------:R-:W-:Y:S04]  /*4c80*/  DEPBAR.LE SB0, 0x0 ;  /* 0x000080000000791a */ /* 0x000fe80000000000 */
[----:B------:R-:W-:Y:S08]  /*4c90*/  BAR.SYNC.DEFER_BLOCKING 0x0 ;  /* 0x0000000000007b1d */ /* 0x000ff00000010000 */
[----:B------:R-:W-:Y:S08]  /*4ca0*/  LDSM.16.M88.4 R32, [R208] ;  /* 0x00000000d020783b */ /* 0x000ff00000000200 */
[----:B------:R-:W1:Y:S08]  /*4cb0*/  LDSM.16.M88.4 R16, [R210+0xc000] ;  /* 0x00c00000d210783b */ /* 0x000e700000000200 */
[----:B------:R-:W1:Y:S08]  /*4cc0*/  LDSM.16.M88.4 R28, [R208+0x1000] ;  /* 0x00100000d01c783b */ /* 0x000e700000000200 */
[----:B------:R-:W1:Y:S08]  /*4cd0*/  LDSM.16.M88.4 R164, [R210+0xc800] ;  /* 0x00c80000d2a4783b */ /* 0x000e700000000200 */
[----:B------:R-:W-:Y:S08]  /*4ce0*/  LDSM.16.M88.4 R172, [R211+0xc000] ;  /* 0x00c00000d3ac783b */ /* 0x000ff00000000200 */
[----:B------:R-:W-:Y:S01]  /*4cf0*/  LDSM.16.M88.4 R180, [R211+0xc800] ;  /* 0x00c80000d3b4783b */ /* 0x000fe20000000200 */
[-C--:B-1----:R-:W-:Y:S07]  /*4d00*/  HMMA.16816.F32.BF16 R4, R32, R16.reuse, RZ ;  /* 0x000000102004723c */ /* 0x082fee00000418ff */
[----:B------:R-:W-:Y:S01]  /*4d10*/  LDSM.16.M88.4 R188, [R213+0xc000] ;  /* 0x00c00000d5bc783b */ /* 0x000fe20000000200 */
[C---:B------:R-:W-:Y:S07]  /*4d20*/  HMMA.16816.F32.BF16 R8, R28.reuse, R16, RZ ;  /* 0x000000101c08723c */ /* 0x040fee00000418ff */
[----:B------:R-:W-:Y:S01]  /*4d30*/  LDSM.16.M88.4 R196, [R212+0xc000] ;  /* 0x00c00000d4c4783b */ /* 0x000fe20000000200 */
[-C--:B------:R-:W-:Y:S08]  /*4d40*/  HMMA.16816.F32.BF16 R12, R28, R18.reuse, RZ ;  /* 0x000000121c0c723c */ /* 0x080ff000000418ff */
[C---:B------:R-:W-:Y:S08]  /*4d50*/  HMMA.16816.F32.BF16 R16, R32.reuse, R18, RZ ;  /* 0x000000122010723c */ /* 0x040ff000000418ff */
[-C--:B------:R-:W-:Y:S08]  /*4d60*/  HMMA.16816.F32.BF16 R20, R32, R164.reuse, RZ ;  /* 0x000000a42014723c */ /* 0x080ff000000418ff */
[C---:B------:R-:W-:Y:S08]  /*4d70*/  HMMA.16816.F32.BF16 R24, R28.reuse, R164, RZ ;  /* 0x000000a41c18723c */ /* 0x040ff000000418ff */
[-C--:B------:R-:W-:Y:S08]  /*4d80*/  HMMA.16816.F32.BF16 R28, R28, R166.reuse, RZ ;  /* 0x000000a61c1c723c */ /* 0x080ff000000418ff */
[----:B------:R-:W-:Y:S01]  /*4d90*/  HMMA.16816.F32.BF16 R32, R32, R166, RZ ;  /* 0x000000a62020723c */ /* 0x000fe200000418ff */
[----:B------:R-:W-:Y:S01]  /*4da0*/  LDSM.16.M88.4 R164, [R213+0xc800] ;  /* 0x00c80000d5a4783b */ /* 0x000fe20000000200 */
[----:B--2---:R-:W-:Y:S02]  /*4db0*/  R2P PR, R0, 0x6 ;  /* 0x0000000600007804 */ /* 0x004fe40000000000 */
[----:B------:R-:W-:Y:S03]  /*4dc0*/  PLOP3.LUT P0, PT, PT, PT, UP0, 0x80, 0x0 ;  /* 0x000000000000781c */ /* 0x000fe60003f0f008 */
[----:B------:R-:W-:Y:S02]  /*4dd0*/  SEL R204, R220, 0xffffffe0, !P1 ;  /* 0xffffffe0dccc7807 */ /* 0x000fe40004800000 */
[----:B------:R-:W-:Y:S03]  /*4de0*/  SEL R209, R219, 0xffffffc0, !P2 ;  /* 0xffffffc0dbd17807 */ /* 0x000fe60005000000 */
[C---:B------:R-:W-:Y:S02]  /*4df0*/  IADD3 R0, R208.reuse, R204, RZ ;  /* 0x000000ccd0007210 */ /* 0x040fe40007ffe0ff */
[-C--:B------:R-:W-:Y:S02]  /*4e00*/  IADD3 R3, R208, R209.reuse, RZ ;  /* 0x000000d1d0037210 */ /* 0x080fe40007ffe0ff */
[----:B------:R-:W-:Y:S01]  /*4e10*/  IADD3 R2, R0, R209, RZ ;  /* 0x000000d100027210 */ /* 0x000fe20007ffe0ff */
[----:B------:R-:W1:Y:S01]  /*4e20*/  LDSM.16.M88.4 R168, [R0] ;  /* 0x0000000000a8783b */ /* 0x000e620000000200 */
[----:B-----5:R-:W-:Y:S07]  /*4e30*/  FSETP.NEU.FTZ.AND P1, PT, R251, -INF , PT ;  /* 0xff800000fb00780b */ /* 0x020fee0003f3d000 */
[----:B------:R-:W2:Y:S08]  /*4e40*/  LDSM.16.M88.4 R176, [R0+0x1000] ;  /* 0x0010000000b0783b */ /* 0x000eb00000000200 */
[----:B------:R-:W3:Y:S08]  /*4e50*/  LDSM.16.M88.4 R184, [R3] ;  /* 0x0000000003b8783b */ /* 0x000ef00000000200 */
[----:B------:R-:W3:Y:S08]  /*4e60*/  LDSM.16.M88.4 R192, [R3+0x1000] ;  /* 0x0010000003c0783b */ /* 0x000ef00000000200 */
[----:B------:R-:W-:Y:S01]  /*4e70*/  LDSM.16.M88.4 R200, [R2+0x1000] ;  /* 0x0010000002c8783b */ /* 0x000fe20000000200 */
[-C--:B-1----:R-:W-:Y:S08]  /*4e80*/  HMMA.16816.F32.BF16 R4, R168, R172.reuse, R4 ;  /* 0x000000aca804723c */ /* 0x082ff00000041804 */
[C---:B--2---:R-:W-:Y:S08]  /*4e90*/  HMMA.16816.F32.BF16 R8, R176.reuse, R172, R8 ;  /* 0x000000acb008723c */ /* 0x044ff00000041808 */
[-C--:B------:R-:W-:Y:S08]  /*4ea0*/  HMMA.16816.F32.BF16 R12, R176, R174.reuse, R12 ;  /* 0x000000aeb00c723c */ /* 0x080ff0000004180c */
[C---:B------:R-:W-:Y:S01]  /*4eb0*/  HMMA.16816.F32.BF16 R16, R168.reuse, R174, R16 ;  /* 0x000000aea810723c */ /* 0x040fe20000041810 */
[----:B------:R-:W1:Y:S07]  /*4ec0*/  LDSM.16.M88.4 R172, [R2] ;  /* 0x0000000002ac783b */ /* 0x000e6e0000000200 */
[-C--:B------:R-:W-:Y:S08]  /*4ed0*/  HMMA.16816.F32.BF16 R20, R168, R180.reuse, R20 ;  /* 0x000000b4a814723c */ /* 0x080ff00000041814 */
[C---:B------:R-:W-:Y:S08]  /*4ee0*/  HMMA.16816.F32.BF16 R24, R176.reuse, R180, R24 ;  /* 0x000000b4b018723c */ /* 0x040ff00000041818 */
[-C--:B------:R-:W-:Y:S01]  /*4ef0*/  HMMA.16816.F32.BF16 R28, R176, R182.reuse, R28 ;  /* 0x000000b6b01c723c */ /* 0x080fe2000004181c */
[----:B------:R-:W-:Y:S07]  /*4f00*/  LDSM.16.M88.4 R176, [R208+0x2000] ;  /* 0x00200000d0b0783b */ /* 0x000fee0000000200 */
[----:B------:R-:W-:Y:S01]  /*4f10*/  HMMA.16816.F32.BF16 R32, R168, R182, R32 ;  /* 0x000000b6a820723c */ /* 0x000fe20000041820 */
[----:B------:R-:W2:Y:S07]  /*4f20*/  LDSM.16.M88.4 R168, [R212+0xc800] ;  /* 0x00c80000d4a8783b */ /* 0x000eae0000000200 */
[-C--:B---3--:R-:W-:Y:S01]  /*4f30*/  HMMA.16816.F32.BF16 R4, R184, R188.reuse, R4 ;  /* 0x000000bcb804723c */ /* 0x088fe20000041804 */
[----:B------:R-:W3:Y:S07]  /*4f40*/  LDSM.16.M88.4 R180, [R210+0x10000] ;  /* 0x01000000d2b4783b */ /* 0x000eee0000000200 */
[C---:B------:R-:W-:Y:S08]  /*4f50*/  HMMA.16816.F32.BF16 R8, R192.reuse, R188, R8 ;  /* 0x000000bcc008723c */ /* 0x040ff00000041808 */
[-C--:B------:R-:W-:Y:S08]  /*4f60*/  HMMA.16816.F32.BF16 R12, R192, R190.reuse, R12 ;  /* 0x000000bec00c723c */ /* 0x080ff0000004180c */
[C---:B------:R-:W-:Y:S01]  /*4f70*/  HMMA.16816.F32.BF16 R16, R184.reuse, R190, R16 ;  /* 0x000000beb810723c */ /* 0x040fe20000041810 */
[----:B------:R-:W2:Y:S07]  /*4f80*/  LDSM.16.M88.4 R188, [R208+0x3000] ;  /* 0x00300000d0bc783b */ /* 0x000eae0000000200 */
[-C--:B------:R-:W-:Y:S08]  /*4f90*/  HMMA.16816.F32.BF16 R20, R184, R164.reuse, R20 ;  /* 0x000000a4b814723c */ /* 0x080ff00000041814 */
[C---:B------:R-:W-:Y:S08]  /*4fa0*/  HMMA.16816.F32.BF16 R24, R192.reuse, R164, R24 ;  /* 0x000000a4c018723c */ /* 0x040ff00000041818 */
[-C--:B------:R-:W-:Y:S01]  /*4fb0*/  HMMA.16816.F32.BF16 R28, R192, R166.reuse, R28 ;  /* 0x000000a6c01c723c */ /* 0x080fe2000004181c */
[----:B------:R-:W-:Y:S07]  /*4fc0*/  LDSM.16.M88.4 R192, [R211+0x10000] ;  /* 0x01000000d3c0783b */ /* 0x000fee0000000200 */
[----:B------:R-:W-:Y:S01]  /*4fd0*/  HMMA.16816.F32.BF16 R32, R184, R166, R32 ;  /* 0x000000a6b820723c */ /* 0x000fe20000041820 */
[----:B------:R-:W3:Y:S07]  /*4fe0*/  LDSM.16.M88.4 R164, [R210+0x10800] ;  /* 0x01080000d2a4783b */ /* 0x000eee0000000200 */
[-C--:B-1----:R-:W-:Y:S01]  /*4ff0*/  HMMA.16816.F32.BF16 R4, R172, R196.reuse, R4 ;  /* 0x000000c4ac04723c */ /* 0x082fe20000041804 */
[----:B------:R-:W1:Y:S07]  /*5000*/  LDSM.16.M88.4 R184, [R0+0x2000] ;  /* 0x0020000000b8783b */ /* 0x000e6e0000000200 */
[C---:B------:R-:W-:Y:S08]  /*5010*/  HMMA.16816.F32.BF16 R8, R200.reuse, R196, R8 ;  /* 0x000000c4c808723c */ /* 0x040ff00000041808 */
[-C--:B------:R-:W-:Y:S08]  /*5020*/  HMMA.16816.F32.BF16 R12, R200, R198.reuse, R12 ;  /* 0x000000c6c80c723c */ /* 0x080ff0000004180c */
[C---:B------:R-:W-:Y:S01]  /*5030*/  HMMA.16816.F32.BF16 R16, R172.reuse, R198, R16 ;  /* 0x000000c6ac10723c */ /* 0x040fe20000041810 */
[----:B------:R1:W4:Y:S07]  /*5040*/  LDSM.16.M88.4 R196, [R0+0x3000] ;  /* 0x0030000000c4783b */ /* 0x00032e0000000200 */
[-C--:B--2---:R-:W-:Y:S08]  /*5050*/  HMMA.16816.F32.BF16 R20, R172, R168.reuse, R20 ;  /* 0x000000a8ac14723c */ /* 0x084ff00000041814 */
[C---:B------:R-:W-:Y:S08]  /*5060*/  HMMA.16816.F32.BF16 R24, R200.reuse, R168, R24 ;  /* 0x000000a8c818723c */ /* 0x040ff00000041818 */
[-C--:B------:R-:W-:Y:S01]  /*5070*/  HMMA.16816.F32.BF16 R28, R200, R170.reuse, R28 ;  /* 0x000000aac81c723c */ /* 0x080fe2000004181c */
[----:B------:R-:W-:Y:S03]  /*5080*/  LDSM.16.M88.4 R200, [R3+0x3000] ;  /* 0x0030000003c8783b */ /* 0x000fe60000000200 */
[----:B-1----:R-:W-:Y:S04]  /*5090*/  MOV R0, UR21 ;  /* 0x0000001500007c02 */ /* 0x002fe80008000f00 */
[----:B------:R-:W-:Y:S01]  /*50a0*/  HMMA.16816.F32.BF16 R32, R172, R170, R32 ;  /* 0x000000aaac20723c */ /* 0x000fe20000041820 */
[----:B------:R-:W1:Y:S03]  /*50b0*/  LDSM.16.M88.4 R168, [R211+0x10800] ;  /* 0x01080000d3a8783b */ /* 0x000e660000000200 */
[----:B------:R-:W-:Y:S04]  /*50c0*/  LEA R0, R0, R236, 0x7 ;  /* 0x000000ec00007211 */ /* 0x000fe800078e38ff */
[-C--:B---3--:R-:W-:Y:S01]  /*50d0*/  HMMA.16816.F32.BF16 R4, R176, R180.reuse, R4 ;  /* 0x000000b4b004723c */ /* 0x088fe20000041804 */
[----:B------:R2:W-:Y:S07]  /*50e0*/  LDSM.16.M88.4 R172, [R3+0x2000] ;  /* 0x0020000003ac783b */ /* 0x0005ee0000000200 */
[C---:B------:R-:W-:Y:S08]  /*50f0*/  HMMA.16816.F32.BF16 R8, R188.reuse, R180, R8 ;  /* 0x000000b4bc08723c */ /* 0x040ff00000041808 */
[-C--:B------:R-:W-:Y:S08]  /*5100*/  HMMA.16816.F32.BF16 R12, R188, R182.reuse, R12 ;  /* 0x000000b6bc0c723c */ /* 0x080ff0000004180c */
[C---:B------:R-:W-:Y:S01]  /*5110*/  HMMA.16816.F32.BF16 R16, R176.reuse, R182, R16 ;  /* 0x000000b6b010723c */ /* 0x040fe20000041810 */
[----:B------:R-:W3:Y:S03]  /*5120*/  LDSM.16.M88.4 R180, [R213+0x10000] ;  /* 0x01000000d5b4783b */ /* 0x000ee60000000200 */
[----:B--2---:R-:W-:Y:S04]  /*5130*/  FMUL.FTZ R3, R249, 1.4426950216293334961 ;  /* 0x3fb8aa3bf9037820 */ /* 0x004fe80000410000 */
[-C--:B------:R-:W-:Y:S08]  /*5140*/  HMMA.16816.F32.BF16 R20, R176, R164.reuse, R20 ;  /* 0x000000a4b014723c */ /* 0x080ff00000041814 */
[C---:B------:R-:W-:Y:S08]  /*5150*/  HMMA.16816.F32.BF16 R24, R188.reuse, R164, R24 ;  /* 0x000000a4bc18723c */ /* 0x040ff00000041818 */
[-C--:B------:R-:W-:Y:S01]  /*5160*/  HMMA.16816.F32.BF16 R28, R188, R166.reuse, R28 ;  /* 0x000000a6bc1c723c */ /* 0x080fe2000004181c */
[----:B------:R-:W-:Y:S07]  /*5170*/  I2F R190, R0 ;  /* 0x0000000000be7306 */ /* 0x000fee0000201400 */
[----:B------:R-:W-:Y:S01]  /*5180*/  HMMA.16816.F32.BF16 R32, R176, R166, R32 ;  /* 0x000000a6b020723c */ /* 0x000fe20000041820 */
[----:B------:R-:W2:Y:S07]  /*5190*/  LDSM.16.M88.4 R164, [R213+0x10800] ;  /* 0x01080000d5a4783b */ /* 0x000eae0000000200 */
[-C--:B------:R-:W-:Y:S01]  /*51a0*/  HMMA.16816.F32.BF16 R4, R184, R192.reuse, R4 ;  /* 0x000000c0b804723c */ /* 0x080fe20000041804 */
[----:B------:R-:W-:Y:S07]  /*51b0*/  LDSM.16.M88.4 R176, [R212+0x10000] ;  /* 0x01000000d4b0783b */ /* 0x000fee0000000200 */
[C---:B----4-:R-:W-:Y:S08]  /*51c0*/  HMMA.16816.F32.BF16 R8, R196.reuse, R192, R8 ;  /* 0x000000c0c408723c */ /* 0x050ff00000041808 */
[-C--:B------:R-:W-:Y:S08]  /*51d0*/  HMMA.16816.F32.BF16 R12, R196, R194.reuse, R12 ;  /* 0x000000c2c40c723c */ /* 0x080ff0000004180c */
[C---:B------:R-:W-:Y:S08]  /*51e0*/  HMMA.16816.F32.BF16 R16, R184.reuse, R194, R16 ;  /* 0x000000c2b810723c */ /* 0x040ff00000041810 */
[-C--:B-1----:R-:W-:Y:S08]  /*51f0*/  HMMA.16816.F32.BF16 R20, R184, R168.reuse, R20 ;  /* 0x000000a8b814723c */ /* 0x082ff00000041814 */
[C---:B------:R-:W-:Y:S08]  /*5200*/  HMMA.16816.F32.BF16 R24, R196.reuse, R168, R24 ;  /* 0x000000a8c418723c */ /* 0x040ff00000041818 */
[-C--:B------:R-:W-:Y:S08]  /*5210*/  HMMA.16816.F32.BF16 R28, R196, R170.reuse, R28 ;  /* 0x000000aac41c723c */ /* 0x080ff0000004181c */
[----:B------:R-:W-:Y:S01]  /*5220*/  HMMA.16816.F32.BF16 R32, R184, R170, R32 ;  /* 0x000000aab820723c */ /* 0x000fe20000041820 */
[----:B------:R-:W1:Y:S06]  /*5230*/  LDSM.16.M88.4 R168, [R2+0x2000] ;  /* 0x0020000002a8783b */ /* 0x000e6c0000000200 */
[C---:B------:R-:W-:Y:S01]  /*5240*/  IADD3 R185, R0.reuse, 0x1, RZ ;  /* 0x0000000100b97810 */ /* 0x040fe20007ffe0ff */
[-C--:B---3--:R-:W-:Y:S03]  /*5250*/  HMMA.16816.F32.BF16 R4, R172, R180.reuse, R4 ;  /* 0x000000b4ac04723c */ /* 0x088fe60000041804 */
[----:B------:R-:W3:Y:S02]  /*5260*/  I2F R189, R185 ;  /* 0x000000b900bd7306 */ /* 0x000ee40000201400 */
[C---:B------:R-:W-:Y:S02]  /*5270*/  IADD3 R187, R0.reuse, 0x8, RZ ;  /* 0x0000000800bb7810 */ /* 0x040fe40007ffe0ff */
[C---:B------:R-:W-:Y:S01]  /*5280*/  IADD3 R184, R0.reuse, 0x9, RZ ;  /* 0x0000000900b87810 */ /* 0x040fe20007ffe0ff */
[C---:B------:R-:W-:Y:S04]  /*5290*/  HMMA.16816.F32.BF16 R8, R200.reuse, R180, R8 ;  /* 0x000000b4c808723c */ /* 0x040fe80000041808 */
[C---:B------:R-:W-:Y:S01]  /*52a0*/  IADD3 R186, R0.reuse, 0x19, RZ ;  /* 0x0000001900ba7810 */ /* 0x040fe20007ffe0ff */
[----:B------:R-:W-:Y:S02]  /*52b0*/  I2F R188, R184 ;  /* 0x000000b800bc7306 */ /* 0x000fe40000201400 */
[C---:B------:R-:W-:Y:S01]  /*52c0*/  IADD3 R181, R0.reuse, 0x11, RZ ;  /* 0x0000001100b57810 */ /* 0x040fe20007ffe0ff */
[-C--:B------:R-:W-:Y:S07]  /*52d0*/  HMMA.16816.F32.BF16 R12, R200, R182.reuse, R12 ;  /* 0x000000b6c80c723c */ /* 0x080fee000004180c */
[----:B------:R-:W-:Y:S01]  /*52e0*/  I2F R193, R181 ;  /* 0x000000b500c17306 */ /* 0x000fe20000201400 */
[C---:B------:R-:W-:Y:S07]  /*52f0*/  HMMA.16816.F32.BF16 R16, R172.reuse, R182, R16 ;  /* 0x000000b6ac10723c */ /* 0x040fee0000041810 */
[C---:B------:R-:W-:Y:S01]  /*5300*/  IADD3 R182, R0.reuse, 0x10, RZ ;  /* 0x0000001000b67810 */ /* 0x040fe20007ffe0ff */
[-C--:B--2---:R-:W-:Y:S01]  /*5310*/  HMMA.16816.F32.BF16 R20, R172, R164.reuse, R20 ;  /* 0x000000a4ac14723c */ /* 0x084fe20000041814 */
[----:B------:R-:W2:Y:S03]  /*5320*/  I2F R191, R187 ;  /* 0x000000bb00bf7306 */ /* 0x000ea60000201400 */
[----:B------:R-:W-:Y:S04]  /*5330*/  IADD3 R183, R0, 0x18, RZ ;  /* 0x0000001800b77810 */ /* 0x000fe80007ffe0ff */
[C---:B------:R-:W-:Y:S03]  /*5340*/  HMMA.16816.F32.BF16 R24, R200.reuse, R164, R24 ;  /* 0x000000a4c818723c */ /* 0x040fe60000041818 */
[----:B------:R-:W-:Y:S05]  /*5350*/  I2F R194, R183 ;  /* 0x000000b700c27306 */ /* 0x000fea0000201400 */
[-C--:B------:R-:W-:Y:S05]  /*5360*/  HMMA.16816.F32.BF16 R28, R200, R166.reuse, R28 ;  /* 0x000000a6c81c723c */ /* 0x080fea000004181c */
[----:B------:R-:W-:Y:S02]  /*5370*/  I2F R192, R182 ;  /* 0x000000b600c07306 */ /* 0x000fe40000201400 */
[-C--:B------:R-:W-:Y:S01]  /*5380*/  IADD3 R200, R204, R216.reuse, RZ ;  /* 0x000000d8ccc87210 */ /* 0x080fe20007ffe0ff */
[----:B------:R-:W-:Y:S01]  /*5390*/  HMMA.16816.F32.BF16 R32, R172, R166, R32 ;  /* 0x000000a6ac20723c */ /* 0x000fe20000041820 */
[----:B------:R4:W2:Y:S03]  /*53a0*/  LDSM.16.M88.4 R164, [R2+0x3000] ;  /* 0x0030000002a4783b */ /* 0x0008a60000000200 */
[----:B------:R-:W-:Y:S03]  /*53b0*/  IADD3 R204, R209, R216, RZ ;  /* 0x000000d8d1cc7210 */ /* 0x000fe60007ffe0ff */
[----:B------:R-:W-:Y:S01]  /*53c0*/  FMUL.FTZ R175, R251, 1.4426950216293334961 ;  /* 0x3fb8aa3bfbaf7820 */ /* 0x000fe20000410000 */
[-C--:B-1----:R-:W-:Y:S01]  /*53d0*/  HMMA.16816.F32.BF16 R4, R168, R176.reuse, R4 ;  /* 0x000000b0a804723c */ /* 0x082fe20000041804 */
[----:B------:R-:W-:Y:S04]  /*53e0*/  I2F R195, R186 ;  /* 0x000000ba00c37306 */ /* 0x000fe80000201400 */
[----:B------:R-:W-:Y:S01]  /*53f0*/  FSEL R175, R175, RZ, P1 ;  /* 0x000000ffafaf7208 */ /* 0x000fe20000800000 */
[----:B------:R-:W-:Y:S01]  /*5400*/  FMUL.FTZ R173, R252, 1.4426950216293334961 ;  /* 0x3fb8aa3bfcad7820 */ /* 0x000fe20000410000 */
[----:B----4-:R-:W-:Y:S05]  /*5410*/  MOV R2, UR14 ;  /* 0x0000000e00027c02 */ /* 0x010fea0008000f00 */
[----:B------:R-:W-:Y:S04]  /*5420*/  IADD3 R2, R2, -UR20, R229 ;  /* 0x8000001402027c10 */ /* 0x000fe8000fffe0e5 */
[----:B------:R-:W-:Y:S08]  /*5430*/  @!P0 IADD3 R2, R2, UR6, RZ ;  /* 0x0000000602028c10 */ /* 0x000ff0000fffe0ff */
[C---:B---3--:R-:W-:Y:S01]  /*5440*/  FFMA.FTZ R5, R189.reuse, UR4, R5 ;  /* 0x00000004bd057c23 */ /* 0x048fe20008010005 */
[----:B------:R-:W-:Y:S01]  /*5450*/  ULDC UR6, c[0x0][0x1c0] ;  /* 0x0000700000067ab9 */ /* 0x000fe20000000800 */
[----:B------:R-:W-:Y:S01]  /*5460*/  FFMA.FTZ R4, R190, UR4, R4 ;  /* 0x00000004be047c23 */ /* 0x000fe20008010004 */
[C---:B------:R-:W-:Y:S01]  /*5470*/  @!P0 IMNMX R180, R2.reuse, UR14, PT ;  /* 0x0000000e02b48c17 */ /* 0x040fe2000b800200 */
[----:B------:R-:W-:Y:S01]  /*5480*/  FFMA.FTZ R7, R189, UR4, R7 ;  /* 0x00000004bd077c23 */ /* 0x000fe20008010007 */
[----:B------:R-:W-:Y:S01]  /*5490*/  @!P0 IADD3 R174, R2, 0x8, RZ ;  /* 0x0000000802ae8810 */ /* 0x000fe20007ffe0ff */
[----:B------:R-:W-:Y:S01]  /*54a0*/  FFMA.FTZ R6, R190, UR4, R6 ;  /* 0x00000004be067c23 */ /* 0x000fe20008010006 */
[-C--:B------:R-:W-:Y:S01]  /*54b0*/  @!P0 ISETP.GE.AND P1, PT, R185, R180.reuse, PT ;  /* 0x000000b4b900820c */ /* 0x080fe20003f26270 */
[C---:B--2---:R-:W-:Y:S01]  /*54c0*/  HMMA.16816.F32.BF16 R8, R164.reuse, R176, R8 ;  /* 0x000000b0a408723c */ /* 0x044fe20000041808 */
[----:B------:R-:W-:Y:S03]  /*54d0*/  UIMAD UR6, UR5, UR6, URZ ;  /* 0x00000006050672a4 */ /* 0x000fe6000f8e023f */
[----:B------:R-:W-:Y:S01]  /*54e0*/  @!P0 ISETP.GE.AND P2, PT, R0, R180, PT ;  /* 0x000000b40000820c */ /* 0x000fe20003f46270 */
[----:B------:R-:W-:Y:S01]  /*54f0*/  ULEA UR5, -UR6, URZ, 0x6 ;  /* 0x0000003f06057291 */ /* 0x000fe2000f8e313f */
[----:B------:R-:W-:Y:S02]  /*5500*/  @!P0 IMNMX R174, R174, UR14, PT ;  /* 0x0000000eaeae8c17 */ /* 0x000fe4000b800200 */
[-C--:B------:R-:W-:Y:S04]  /*5510*/  HMMA.16816.F32.BF16 R12, R164, R178.reuse, R12 ;  /* 0x000000b2a40c723c */ /* 0x080fe8000004180c */
[----:B------:R-:W-:Y:S02]  /*5520*/  @!P0 FSEL R5, R5, -INF , !P1 ;  /* 0xff80000005058808 */ /* 0x000fe40004800000 */
[----:B------:R-:W-:Y:S02]  /*5530*/  FSETP.NEU.FTZ.AND P1, PT, R252, -INF , PT ;  /* 0xff800000fc00780b */ /* 0x000fe40003f3d000 */
[C---:B------:R-:W-:Y:S04]  /*5540*/  HMMA.16816.F32.BF16 R16, R168.reuse, R178, R16 ;  /* 0x000000b2a810723c */ /* 0x040fe80000041810 */
[----:B------:R-:W-:Y:S01]  /*5550*/  @!P0 FSEL R4, R4, -INF , !P2 ;  /* 0xff80000004048808 */ /* 0x000fe20005000000 */
[--C-:B------:R-:W-:Y:S01]  /*5560*/  FFMA.FTZ R5, R5, c[0x0][0x23c], -R175.reuse ;  /* 0x00008f0005057a23 */ /* 0x100fe200000108af */
[-C--:B------:R-:W-:Y:S02]  /*5570*/  @!P0 ISETP.GE.AND P2, PT, R0, R174.reuse, PT ;  /* 0x000000ae0000820c */ /* 0x080fe40003f46270 */
[----:B------:R-:W-:Y:S01]  /*5580*/  FSEL R173, R173, RZ, P1 ;  /* 0x000000ffadad7208 */ /* 0x000fe20000800000 */
[----:B------:R-:W-:Y:S01]  /*5590*/  FFMA.FTZ R4, R4, c[0x0][0x23c], -R175 ;  /* 0x00008f0004047a23 */ /* 0x000fe200000108af */
[----:B------:R-:W-:Y:S01]  /*55a0*/  @!P0 ISETP.GE.AND P1, PT, R185, R174, PT ;  /* 0x000000aeb900820c */ /* 0x000fe20003f26270 */
[----:B------:R-:W-:Y:S01]  /*55b0*/  MUFU.EX2 R237, R5 ;  /* 0x0000000500ed7308 */ /* 0x000fe20000000800 */
[----:B------:R-:W-:Y:S01]  /*55c0*/  @!P0 FSEL R6, R6, -INF , !P2 ;  /* 0xff80000006068808 */ /* 0x000fe20005000000 */
[----:B------:R-:W-:Y:S01]  /*55d0*/  FFMA.FTZ R9, R189, UR4, R9 ;  /* 0x00000004bd097c23 */ /* 0x000fe20008010009 */
[----:B------:R-:W-:Y:S01]  /*55e0*/  @!P0 FSEL R7, R7, -INF , !P1 ;  /* 0xff80000007078808 */ /* 0x000fe20004800000 */
[----:B------:R-:W-:Y:S01]  /*55f0*/  FFMA.FTZ R8, R190, UR4, R8 ;  /* 0x00000004be087c23 */ /* 0x000fe20008010008 */
[----:B------:R-:W-:Y:S01]  /*5600*/  @!P0 IADD3 R172, R2, 0x20, RZ ;  /* 0x0000002002ac8810 */ /* 0x000fe20007ffe0ff */
[--C-:B------:R-:W-:Y:S01]  /*5610*/  FFMA.FTZ R6, R6, c[0x0][0x23c], -R173.reuse ;  /* 0x00008f0006067a23 */ /* 0x100fe200000108ad */
[----:B------:R-:W-:Y:S01]  /*5620*/  FSETP.NEU.FTZ.AND P1, PT, R249, -INF , PT ;  /* 0xff800000f900780b */ /* 0x000fe20003f3d000 */
[----:B------:R-:W-:Y:S01]  /*5630*/  FFMA.FTZ R7, R7, c[0x0][0x23c], -R173 ;  /* 0x00008f0007077a23 */ /* 0x000fe200000108ad */
[----:B------:R-:W-:Y:S01]  /*5640*/  @!P0 IMNMX R172, R172, UR14, PT ;  /* 0x0000000eacac8c17 */ /* 0x000fe2000b800200 */
[----:B------:R1:W-:Y:S01]  /*5650*/  MUFU.EX2 R238, R4 ;  /* 0x0000000400ee7308 */ /* 0x0003e20000000800 */
[----:B------:R-:W-:Y:S01]  /*5660*/  @!P0 IADD3 R2, R2, 0x28, RZ ;  /* 0x0000002802028810 */ /* 0x000fe20007ffe0ff */
[----:B------:R-:W-:Y:S01]  /*5670*/  FFMA.FTZ R11, R189, UR4, R11 ;  /* 0x00000004bd0b7c23 */ /* 0x000fe2000801000b */
[----:B------:R-:W-:Y:S01]  /*5680*/  FSEL R3, R3, RZ, P1 ;  /* 0x000000ff03037208 */ /* 0x000fe20000800000 */
[----:B------:R-:W-:Y:S01]  /*5690*/  FFMA.FTZ R12, R191, UR4, R12 ;  /* 0x00000004bf0c7c23 */ /* 0x000fe2000801000c */
[-C--:B------:R-:W-:Y:S01]  /*56a0*/  @!P0 ISETP.GE.AND P1, PT, R185, R172.reuse, PT ;  /* 0x000000acb900820c */ /* 0x080fe20003f26270 */
[----:B------:R-:W-:Y:S01]  /*56b0*/  FFMA.FTZ R13, R188, UR4, R13 ;  /* 0x00000004bc0d7c23 */ /* 0x000fe2000801000d */
[----:B------:R-:W-:Y:S01]  /*56c0*/  @!P0 ISETP.GE.AND P2, PT, R0, R172, PT ;  /* 0x000000ac0000820c */ /* 0x000fe20003f46270 */
[----:B------:R-:W-:Y:S01]  /*56d0*/  FFMA.FTZ R14, R191, UR4, R14 ;  /* 0x00000004bf0e7c23 */ /* 0x000fe2000801000e */
[----:B------:R-:W-:Y:S01]  /*56e0*/  @!P0 FSEL R9, R9, -INF , !P1 ;  /* 0xff80000009098808 */ /* 0x000fe20004800000 */
[----:B------:R-:W-:Y:S01]  /*56f0*/  MUFU.EX2 R236, R6 ;  /* 0x0000000600ec7308 */ /* 0x000fe20000000800 */
[----:B------:R-:W-:Y:S01]  /*5700*/  FSETP.NEU.FTZ.AND P1, PT, R250, -INF , PT ;  /* 0xff800000fa00780b */ /* 0x000fe20003f3d000 */
[----:B------:R-:W-:Y:S01]  /*5710*/  FFMA.FTZ R15, R188, UR4, R15 ;  /* 0x00000004bc0f7c23 */ /* 0x000fe2000801000f */
[----:B------:R-:W-:Y:S01]  /*5720*/  @!P0 IMNMX R2, R2, UR14, PT ;  /* 0x0000000e02028c17 */ /* 0x000fe2000b800200 */
[C---:B------:R-:W-:Y:S01]  /*5730*/  FFMA.FTZ R16, R191.reuse, UR4, R16 ;  /* 0x00000004bf107c23 */ /* 0x040fe20008010010 */
[----:B------:R-:W-:Y:S01]  /*5740*/  @!P0 FSEL R8, R8, -INF , !P2 ;  /* 0xff80000008088808 */ /* 0x000fe20005000000 */
[----:B------:R-:W-:Y:S01]  /*5750*/  FFMA.FTZ R17, R188, UR4, R17 ;  /* 0x00000004bc117c23 */ /* 0x000fe20008010011 */
[-C--:B------:R-:W-:Y:S01]  /*5760*/  @!P0 ISETP.GE.AND P2, PT, R0, R2.reuse, PT ;  /* 0x000000020000820c */ /* 0x080fe20003f46270 */
[----:B------:R-:W-:Y:S02]  /*5770*/  FFMA.FTZ R18, R191, UR4, R18 ;  /* 0x00000004bf127c23 */ /* 0x000fe40008010012 */
[----:B------:R2:W3:Y:S01]  /*5780*/  MUFU.EX2 R244, R7 ;  /* 0x0000000700f47308 */ /* 0x0004e20000000800 */
[----:B------:R-:W-:Y:S02]  /*5790*/  FFMA.FTZ R19, R188, UR4, R19 ;  /* 0x00000004bc137c23 */ /* 0x000fe40008010013 */
[----:B------:R-:W-:Y:S02]  /*57a0*/  FFMA.FTZ R10, R190, UR4, R10 ;  /* 0x00000004be0a7c23 */ /* 0x000fe4000801000a */
[----:B-1----:R-:W-:Y:S02]  /*57b0*/  FMUL.FTZ R4, R250, 1.4426950216293334961 ;  /* 0x3fb8aa3bfa047820 */ /* 0x002fe40000410000 */
[--C-:B------:R-:W-:Y:S01]  /*57c0*/  FFMA.FTZ R8, R8, c[0x0][0x23c], -R3.reuse ;  /* 0x00008f0008087a23 */ /* 0x100fe20000010803 */
[----:B------:R-:W-:Y:S01]  /*57d0*/  @!P0 FSEL R10, R10, -INF , !P2 ;  /* 0xff8000000a0a8808 */ /* 0x000fe20005000000 */
[--C-:B------:R-:W-:Y:S01]  /*57e0*/  FFMA.FTZ R9, R9, c[0x0][0x23c], -R3.reuse ;  /* 0x00008f0009097a23 */ /* 0x100fe20000010803 */
[----:B------:R-:W-:Y:S01]  /*57f0*/  FSEL R0, R4, RZ, P1 ;  /* 0x000000ff04007208 */ /* 0x000fe20000800000 */
[----:B------:R-:W-:Y:S01]  /*5800*/  MUFU.EX2 R246, R8 ;  /* 0x0000000800f67308 */ /* 0x000fe20000000800 */
[----:B------:R-:W-:Y:S02]  /*5810*/  @!P0 ISETP.GE.AND P1, PT, R185, R2, PT ;  /* 0x00000002b900820c */ /* 0x000fe40003f26270 */
[-C--:B------:R-:W-:Y:S01]  /*5820*/  @!P0 ISETP.GE.AND P2, PT, R183, R172.reuse, PT ;  /* 0x000000acb700820c */ /* 0x080fe20003f46270 */
[--C-:B------:R-:W-:Y:S01]  /*5830*/  FFMA.FTZ R10, R10, c[0x0][0x23c], -R0.reuse ;  /* 0x00008f000a0a7a23 */ /* 0x100fe20000010800 */
[----:B------:R-:W-:Y:S02]  /*5840*/  @!P0 FSEL R11, R11, -INF , !P1 ;  /* 0xff8000000b0b8808 */ /* 0x000fe40004800000 */
[-C--:B------:R-:W-:Y:S03]  /*5850*/  @!P0 ISETP.GE.AND P1, PT, R187, R172.reuse, PT ;  /* 0x000000acbb00820c */ /* 0x080fe60003f26270 */
[--C-:B------:R-:W-:Y:S01]  /*5860*/  FFMA.FTZ R11, R11, c[0x0][0x23c], -R0.reuse ;  /* 0x00008f000b0b7a23 */ /* 0x100fe20000010800 */
[----:B------:R-:W-:Y:S01]  /*5870*/  @!P0 FSEL R12, R12, -INF , !P1 ;  /* 0xff8000000c0c8808 */ /* 0x000fe20004800000 */
[----:B------:R-:W1:Y:S01]  /*5880*/  MUFU.EX2 R245, R9 ;  /* 0x0000000900f57308 */ /* 0x000e620000000800 */
[----:B--2---:R-:W2:Y:S01]  /*5890*/  LDSM.16.M88.4 R4, [R212+0x10800] ;  /* 0x01080000d404783b */ /* 0x004ea20000000200 */
[----:B------:R-:W-:Y:S02]  /*58a0*/  @!P0 ISETP.GE.AND P1, PT, R184, R172, PT ;  /* 0x000000acb800820c */ /* 0x000fe40003f26270 */
[--C-:B------:R-:W-:Y:S02]  /*58b0*/  FFMA.FTZ R12, R12, c[0x0][0x23c], -R3.reuse ;  /* 0x00008f000c0c7a23 */ /* 0x100fe40000010803 */
[----:B------:R-:W-:Y:S02]  /*58c0*/  @!P0 FSEL R13, R13, -INF , !P1 ;  /* 0xff8000000d0d8808 */ /* 0x000fe40004800000 */
[-C--:B------:R-:W-:Y:S02]  /*58d0*/  @!P0 ISETP.GE.AND P1, PT, R187, R2.reuse, PT ;  /* 0x00000002bb00820c */ /* 0x080fe40003f26270 */
[----:B------:R-:W-:Y:S01]  /*58e0*/  MUFU.EX2 R248, R10 ;  /* 0x0000000a00f87308 */ /* 0x000fe20000000800 */
[----:B------:R-:W-:Y:S01]  /*58f0*/  FFMA.FTZ R13, R13, c[0x0][0x23c], -R3 ;  /* 0x00008f000d0d7a23 */ /* 0x000fe20000010803 */
[----:B------:R-:W-:Y:S02]  /*5900*/  @!P0 FSEL R14, R14, -INF , !P1 ;  /* 0xff8000000e0e8808 */ /* 0x000fe40004800000 */
[----:B------:R-:W-:Y:S03]  /*5910*/  @!P0 ISETP.GE.AND P1, PT, R184, R2, PT ;  /* 0x00000002b800820c */ /* 0x000fe60003f26270 */
        /* <DEDUP_REMOVED lines=9> */
[----:B------:R-:W-:Y:S01]  /*59b0*/  MUFU.EX2 R241, R12 ;  /* 0x0000000c00f17308 */ /* 0x000fe20000000800 */
[-C--:B------:R-:W-:Y:S03]  /*59c0*/  @!P0 ISETP.GE.AND P1, PT, R187, R174.reuse, PT ;  /* 0x000000aebb00820c */ /* 0x080fe60003f26270 */
[----:B------:R-:W-:Y:S01]  /*59d0*/  FFMA.FTZ R17, R17, c[0x0][0x23c], -R175 ;  /* 0x00008f0011117a23 */ /* 0x000fe200000108af */
[----:B------:R-:W-:Y:S02]  /*59e0*/  @!P0 FSEL R18, R18, -INF , !P1 ;  /* 0xff80000012128808 */ /* 0x000fe40004800000 */
[----:B------:R-:W-:Y:S01]  /*59f0*/  @!P0 ISETP.GE.AND P1, PT, R184, R174, PT ;  /* 0x000000aeb800820c */ /* 0x000fe20003f26270 */
[-C--:B--2---:R-:W-:Y:S02]  /*5a00*/  HMMA.16816.F32.BF16 R20, R168, R4.reuse, R20 ;  /* 0x00000004a814723c */ /* 0x084fe40000041814 */
[----:B------:R-:W-:Y:S01]  /*5a10*/  MUFU.EX2 R202, R16 ;  /* 0x0000001000ca7308 */ /* 0x000fe20000000800 */
[--C-:B------:R-:W-:Y:S01]  /*5a20*/  FFMA.FTZ R18, R18, c[0x0][0x23c], -R173.reuse ;  /* 0x00008f0012127a23 */ /* 0x100fe200000108ad */
[----:B------:R-:W-:Y:S02]  /*5a30*/  @!P0 FSEL R19, R19, -INF , !P1 ;  /* 0xff80000013138808 */ /* 0x000fe40004800000 */
[----:B------:R-:W-:Y:S02]  /*5a40*/  @!P0 ISETP.GE.AND P1, PT, R182, R180, PT ;  /* 0x000000b4b600820c */ /* 0x000fe40003f26270 */
[C---:B------:R-:W-:Y:S04]  /*5a50*/  HMMA.16816.F32.BF16 R24, R164.reuse, R4, R24 ;  /* 0x00000004a418723c */ /* 0x040fe80000041818 */
[----:B------:R-:W-:Y:S01]  /*5a60*/  MUFU.EX2 R201, R17 ;  /* 0x0000001100c97308 */ /* 0x000fe20000000800 */
[----:B------:R-:W-:Y:S02]  /*5a70*/  FFMA.FTZ R19, R19, c[0x0][0x23c], -R173 ;  /* 0x00008f0013137a23 */ /* 0x000fe400000108ad */
[----:B---3--:R-:W-:Y:S01]  /*5a80*/  F2FP.BF16.PACK_AB R5, R244, R236 ;  /* 0x000000ecf405723e */ /* 0x008fe200000010ff */
[-C--:B------:R-:W-:Y:S04]  /*5a90*/  HMMA.16816.F32.BF16 R28, R164, R6.reuse, R28 ;  /* 0x00000006a41c723c */ /* 0x080fe8000004181c */
[----:B------:R2:W-:Y:S02]  /*5aa0*/  STS [R224+0x20400], R5 ;  /* 0x02040005e0007388 */ /* 0x0005e40000000800 */
[----:B------:R-:W-:Y:S01]  /*5ab0*/  MUFU.EX2 R229, R18 ;  /* 0x0000001200e57308 */ /* 0x000fe20000000800 */
[----:B-1----:R-:W-:Y:S01]  /*5ac0*/  F2FP.BF16.PACK_AB R4, R245, R246 ;  /* 0x000000f6f504723e */ /* 0x002fe200000010ff */
[----:B------:R-:W-:Y:S04]  /*5ad0*/  HMMA.16816.F32.BF16 R32, R168, R6, R32 ;  /* 0x00000006a820723c */ /* 0x000fe80000041820 */
[C---:B------:R-:W-:Y:S02]  /*5ae0*/  FFMA.FTZ R20, R192.reuse, UR4, R20 ;  /* 0x00000004c0147c23 */ /* 0x040fe40008010014 */
[----:B------:R-:W-:Y:S02]  /*5af0*/  FFMA.FTZ R21, R193, UR4, R21 ;  /* 0x00000004c1157c23 */ /* 0x000fe40008010015 */
[----:B------:R-:W-:Y:S01]  /*5b00*/  MUFU.EX2 R203, R19 ;  /* 0x0000001300cb7308 */ /* 0x000fe20000000800 */
[----:B------:R-:W-:Y:S03]  /*5b10*/  FFMA.FTZ R22, R192, UR4, R22 ;  /* 0x00000004c0167c23 */ /* 0x000fe60008010016 */
[----:B------:R-:W-:Y:S02]  /*5b20*/  @!P0 FSEL R20, R20, -INF , !P1 ;  /* 0xff80000014148808 */ /* 0x000fe40004800000 */
[----:B------:R-:W-:Y:S01]  /*5b30*/  @!P0 ISETP.GE.AND P1, PT, R181, R180, PT ;  /* 0x000000b4b500820c */ /* 0x000fe20003f26270 */
[----:B------:R-:W-:Y:S02]  /*5b40*/  FFMA.FTZ R23, R193, UR4, R23 ;  /* 0x00000004c1177c23 */ /* 0x000fe40008010017 */
[----:B------:R-:W-:Y:S01]  /*5b50*/  FFMA.FTZ R24, R192, UR4, R24 ;  /* 0x00000004c0187c23 */ /* 0x000fe20008010018 */
[----:B------:R-:W-:Y:S01]  /*5b60*/  @!P0 FSEL R21, R21, -INF , !P1 ;  /* 0xff80000015158808 */ /* 0x000fe20004800000 */
[C---:B------:R-:W-:Y:S01]  /*5b70*/  FFMA.FTZ R25, R193.reuse, UR4, R25 ;  /* 0x00000004c1197c23 */ /* 0x040fe20008010019 */
[-C--:B------:R-:W-:Y:S01]  /*5b80*/  @!P0 ISETP.GE.AND P1, PT, R182, R174.reuse, PT ;  /* 0x000000aeb600820c */ /* 0x080fe20003f26270 */
[----:B------:R-:W-:Y:S01]  /*5b90*/  FFMA.FTZ R26, R192, UR4, R26 ;  /* 0x00000004c01a7c23 */ /* 0x000fe2000801001a */
[----:B------:R-:W2:Y:S01]  /*5ba0*/  MUFU.EX2 R240, R13 ;  /* 0x0000000d00f07308 */ /* 0x000ea20000000800 */
[----:B------:R-:W-:Y:S01]  /*5bb0*/  FFMA.FTZ R27, R193, UR4, R27 ;  /* 0x00000004c11b7c23 */ /* 0x000fe2000801001b */
[----:B------:R-:W-:Y:S01]  /*5bc0*/  @!P0 FSEL R22, R22, -INF , !P1 ;  /* 0xff80000016168808 */ /* 0x000fe20004800000 */
[----:B------:R-:W-:Y:S01]  /*5bd0*/  FFMA.FTZ R29, R195, UR4, R29 ;  /* 0x00000004c31d7c23 */ /* 0x000fe2000801001d */
[----:B------:R-:W-:Y:S01]  /*5be0*/  @!P0 ISETP.GE.AND P1, PT, R181, R174, PT ;  /* 0x000000aeb500820c */ /* 0x000fe20003f26270 */
[C---:B------:R-:W-:Y:S02]  /*5bf0*/  FFMA.FTZ R30, R194.reuse, UR4, R30 ;  /* 0x00000004c21e7c23 */ /* 0x040fe4000801001e */
[----:B------:R-:W-:Y:S01]  /*5c00*/  FFMA.FTZ R32, R194, UR4, R32 ;  /* 0x00000004c2207c23 */ /* 0x000fe20008010020 */
[----:B------:R-:W-:Y:S01]  /*5c10*/  @!P0 FSEL R23, R23, -INF , !P1 ;  /* 0xff80000017178808 */ /* 0x000fe20004800000 */
[C---:B------:R-:W-:Y:S01]  /*5c20*/  FFMA.FTZ R33, R195.reuse, UR4, R33 ;  /* 0x00000004c3217c23 */ /* 0x040fe20008010021 */
[-C--:B------:R-:W-:Y:S01]  /*5c30*/  @!P0 ISETP.GE.AND P1, PT, R182, R172.reuse, PT ;  /* 0x000000acb600820c */ /* 0x080fe20003f26270 */
[----:B------:R-:W-:Y:S01]  /*5c40*/  FFMA.FTZ R34, R194, UR4, R34 ;  /* 0x00000004c2227c23 */ /* 0x000fe20008010022 */
[----:B------:R-:W-:Y:S01]  /*5c50*/  MUFU.EX2 R243, R14 ;  /* 0x0000000e00f37308 */ /* 0x000fe20000000800 */
[C---:B------:R-:W-:Y:S01]  /*5c60*/  FFMA.FTZ R35, R195.reuse, UR4, R35 ;  /* 0x00000004c3237c23 */ /* 0x040fe20008010023 */
[----:B------:R-:W-:Y:S01]  /*5c70*/  @!P0 FSEL R24, R24, -INF , !P1 ;  /* 0xff80000018188808 */ /* 0x000fe20004800000 */
[----:B------:R-:W-:Y:S01]  /*5c80*/  FFMA.FTZ R31, R195, UR4, R31 ;  /* 0x00000004c31f7c23 */ /* 0x000fe2000801001f */
[----:B------:R-:W-:Y:S01]  /*5c90*/  @!P0 ISETP.GE.AND P1, PT, R181, R172, PT ;  /* 0x000000acb500820c */ /* 0x000fe20003f26270 */
[----:B------:R-:W-:Y:S02]  /*5ca0*/  FFMA.FTZ R28, R194, UR4, R28 ;  /* 0x00000004c21c7c23 */ /* 0x000fe4000801001c */
[----:B------:R-:W-:Y:S01]  /*5cb0*/  FFMA.FTZ R24, R24, c[0x0][0x23c], -R3 ;  /* 0x00008f0018187a23 */ /* 0x000fe20000010803 */
[----:B------:R-:W-:Y:S01]  /*5cc0*/  @!P0 FSEL R25, R25, -INF , !P1 ;  /* 0xff80000019198808 */ /* 0x000fe20004800000 */
[----:B------:R-:W-:Y:S01]  /*5cd0*/  FFMA.FTZ R20, R20, c[0x0][0x23c], -R175 ;  /* 0x00008f0014147a23 */ /* 0x000fe200000108af */
[-C--:B------:R-:W-:Y:S01]  /*5ce0*/  @!P0 ISETP.GE.AND P1, PT, R182, R2.reuse, PT ;  /* 0x00000002b600820c */ /* 0x080fe20003f26270 */
[----:B------:R-:W-:Y:S01]  /*5cf0*/  MUFU.EX2 R242, R15 ;  /* 0x0000000f00f27308 */ /* 0x000fe20000000800 */
[----:B------:R-:W-:Y:S01]  /*5d00*/  @!P0 FSEL R28, R28, -INF , !P2 ;  /* 0xff8000001c1c8808 */ /* 0x000fe20005000000 */
[----:B------:R-:W-:Y:S01]  /*5d10*/  FFMA.FTZ R25, R25, c[0x0][0x23c], -R3 ;  /* 0x00008f0019197a23 */ /* 0x000fe20000010803 */
[----:B------:R-:W-:Y:S01]  /*5d20*/  @!P0 FSEL R26, R26, -INF , !P1 ;  /* 0xff8000001a1a8808 */ /* 0x000fe20004800000 */
[----:B------:R-:W-:Y:S01]  /*5d30*/  FFMA.FTZ R21, R21, c[0x0][0x23c], -R175 ;  /* 0x00008f0015157a23 */ /* 0x000fe200000108af */
[----:B------:R-:W-:Y:S01]  /*5d40*/  @!P0 ISETP.GE.AND P1, PT, R181, R2, PT ;  /* 0x00000002b500820c */ /* 0x000fe20003f26270 */
[----:B------:R-:W-:Y:S01]  /*5d50*/  FFMA.FTZ R28, R28, c[0x0][0x23c], -R3 ;  /* 0x00008f001c1c7a23 */ /* 0x000fe20000010803 */
[----:B--2---:R-:W-:Y:S01]  /*5d60*/  F2FP.BF16.PACK_AB R5, R240, R241 ;  /* 0x000000f1f005723e */ /* 0x004fe200000010ff */
[--C-:B------:R-:W-:Y:S01]  /*5d70*/  FFMA.FTZ R26, R26, c[0x0][0x23c], -R0.reuse ;  /* 0x00008f001a1a7a23 */ /* 0x100fe20000010800 */
[----:B------:R-:W-:Y:S01]  /*5d80*/  @!P0 FSEL R27, R27, -INF , !P1 ;  /* 0xff8000001b1b8808 */ /* 0x000fe20004800000 */
[----:B------:R-:W-:Y:S01]  /*5d90*/  MUFU.EX2 R191, R20 ;  /* 0x0000001400bf7308 */ /* 0x000fe20000000800 */
[----:B------:R-:W-:Y:S01]  /*5da0*/  @!P0 ISETP.GE.AND P1, PT, R186, R172, PT ;  /* 0x000000acba00820c */ /* 0x000fe20003f26270 */
[--C-:B------:R-:W-:Y:S01]  /*5db0*/  FFMA.FTZ R22, R22, c[0x0][0x23c], -R173.reuse ;  /* 0x00008f0016167a23 */ /* 0x100fe200000108ad */
[----:B------:R-:W2:Y:S01]  /*5dc0*/  LDL R194, [R1+0x8] ;  /* 0x0000080001c27983 */ /* 0x000ea20000100800 */
[--C-:B------:R-:W-:Y:S01]  /*5dd0*/  FFMA.FTZ R27, R27, c[0x0][0x23c], -R0.reuse ;  /* 0x00008f001b1b7a23 */ /* 0x100fe20000010800 */
[----:B------:R-:W-:Y:S01]  /*5de0*/  @!P0 FSEL R29, R29, -INF , !P1 ;  /* 0xff8000001d1d8808 */ /* 0x000fe20004800000 */
[----:B------:R-:W-:Y:S01]  /*5df0*/  FFMA.FTZ R23, R23, c[0x0][0x23c], -R173 ;  /* 0x00008f0017177a23 */ /* 0x000fe200000108ad */
[----:B------:R-:W-:Y:S03]  /*5e00*/  @!P0 ISETP.GE.AND P1, PT, R183, R2, PT ;  /* 0x00000002b700820c */ /* 0x000fe60003f26270 */
[----:B------:R-:W-:Y:S01]  /*5e10*/  FFMA.FTZ R3, R29, c[0x0][0x23c], -R3 ;  /* 0x00008f001d037a23 */ /* 0x000fe20000010803 */
[----:B------:R-:W-:Y:S01]  /*5e20*/  @!P0 FSEL R30, R30, -INF , !P1 ;  /* 0xff8000001e1e8808 */ /* 0x000fe20004800000 */
[----:B------:R-:W-:Y:S01]  /*5e30*/  MUFU.EX2 R190, R21 ;  /* 0x0000001500be7308 */ /* 0x000fe20000000800 */
[-C--:B------:R-:W-:Y:S03]  /*5e40*/  @!P0 ISETP.GE.AND P1, PT, R183, R180.reuse, PT ;  /* 0x000000b4b700820c */ /* 0x080fe60003f26270 */
[--C-:B------:R-:W-:Y:S01]  /*5e50*/  FFMA.FTZ R30, R30, c[0x0][0x23c], -R0.reuse ;  /* 0x00008f001e1e7a23 */ /* 0x100fe20000010800 */
[----:B------:R-:W-:Y:S02]  /*5e60*/  @!P0 FSEL R32, R32, -INF , !P1 ;  /* 0xff80000020208808 */ /* 0x000fe40004800000 */
[----:B------:R-:W-:Y:S02]  /*5e70*/  @!P0 ISETP.GE.AND P1, PT, R186, R180, PT ;  /* 0x000000b4ba00820c */ /* 0x000fe40003f26270 */
[----:B------:R-:W3:Y:S01]  /*5e80*/  LDL R180, [R1+0xc] ;  /* 0x00000c0001b47983 */ /* 0x000ee20000100800 */
[----:B------:R1:W-:Y:S01]  /*5e90*/  MUFU.EX2 R187, R3 ;  /* 0x0000000300bb7308 */ /* 0x0003e20000000800 */
[----:B------:R-:W-:Y:S01]  /*5ea0*/  @!P0 FSEL R33, R33, -INF , !P1 ;  /* 0xff80000021218808 */ /* 0x000fe20004800000 */
[--C-:B------:R-:W-:Y:S01]  /*5eb0*/  FFMA.FTZ R32, R32, c[0x0][0x23c], -R175.reuse ;  /* 0x00008f0020207a23 */ /* 0x100fe200000108af */
[-C--:B------:R-:W-:Y:S03]  /*5ec0*/  @!P0 ISETP.GE.AND P1, PT, R183, R174.reuse, PT ;  /* 0x000000aeb700820c */ /* 0x080fe60003f26270 */
[----:B------:R-:W-:Y:S01]  /*5ed0*/  FFMA.FTZ R175, R33, c[0x0][0x23c], -R175 ;  /* 0x00008f0021af7a23 */ /* 0x000fe200000108af */
[----:B------:R-:W-:Y:S02]  /*5ee0*/  @!P0 FSEL R34, R34, -INF , !P1 ;  /* 0xff80000022228808 */ /* 0x000fe40004800000 */
[----:B------:R-:W-:Y:S01]  /*5ef0*/  @!P0 ISETP.GE.AND P1, PT, R186, R174, PT ;  /* 0x000000aeba00820c */ /* 0x000fe20003f26270 */
[----:B------:R-:W-:Y:S02]  /*5f00*/  MUFU.EX2 R198, R22 ;  /* 0x0000001600c67308 */ /* 0x000fe40000000800 */
[--C-:B------:R-:W-:Y:S01]  /*5f10*/  FFMA.FTZ R34, R34, c[0x0][0x23c], -R173.reuse ;  /* 0x00008f0022227a23 */ /* 0x100fe200000108ad */
[----:B------:R-:W-:Y:S02]  /*5f20*/  @!P0 FSEL R35, R35, -INF , !P1 ;  /* 0xff80000023238808 */ /* 0x000fe40004800000 */
[----:B------:R-:W-:Y:S02]  /*5f30*/  @!P0 ISETP.GE.AND P1, PT, R186, R2, PT ;  /* 0x00000002ba00820c */ /* 0x000fe40003f26270 */
[----:B------:R-:W-:Y:S01]  /*5f40*/  F2FP.BF16.PACK_AB R2, R237, R238 ;  /* 0x000000eeed02723e */ /* 0x000fe200000010ff */
[----:B------:R-:W-:Y:S01]  /*5f50*/  FFMA.FTZ R173, R35, c[0x0][0x23c], -R173 ;  /* 0x00008f0023ad7a23 */ /* 0x000fe200000108ad */
[----:B------:R-:W-:Y:S01]  /*5f60*/  @!P0 FSEL R31, R31, -INF , !P1 ;  /* 0xff8000001f1f8808 */ /* 0x000fe20004800000 */
[----:B------:R-:W4:Y:S01]  /*5f70*/  MUFU.EX2 R197, R23 ;  /* 0x0000001700c57308 */ /* 0x000f220000000800 */
[----:B------:R-:W-:Y:S01]  /*5f80*/  PLOP3.LUT P1, PT, PT, PT, UP3, 0x80, 0x0 ;  /* 0x000000000000781c */ /* 0x000fe20003f2f038 */
[----:B------:R4:W-:Y:S02]  /*5f90*/  STS [R224+0x20000], R2 ;  /* 0x02000002e0007388 */ /* 0x0009e40000000800 */
[----:B------:R-:W-:Y:S01]  /*5fa0*/  FFMA.FTZ R0, R31, c[0x0][0x23c], -R0 ;  /* 0x00008f001f007a23 */ /* 0x000fe20000010800 */
[----:B-1----:R-:W-:Y:S05]  /*5fb0*/  F2FP.BF16.PACK_AB R3, R247, R248 ;  /* 0x000000f8f703723e */ /* 0x002fea00000010ff */
[----:B------:R1:W-:Y:S10]  /*5fc0*/  MUFU.EX2 R185, R0 ;  /* 0x0000000000b97308 */ /* 0x0003f40000000800 */
[----:B------:R-:W-:Y:S01]  /*5fd0*/  MUFU.EX2 R184, R32 ;  /* 0x0000002000b87308 */ /* 0x000fe20000000800 */
[----:B----4-:R-:W-:Y:S09]  /*5fe0*/  F2FP.BF16.PACK_AB R2, R201, R202 ;  /* 0x000000cac902723e */ /* 0x010ff200000010ff */
[----:B------:R-:W4:Y:S01]  /*5ff0*/  MUFU.EX2 R182, R175 ;  /* 0x000000af00b67308 */ /* 0x000f220000000800 */
[----:B------:R4:W-:Y:S01]  /*6000*/  STS [R227+0x20000], R2 ;  /* 0x02000002e3007388 */ /* 0x0009e20000000800 */
[----:B-1----:R-:W-:Y:S05]  /*6010*/  F2FP.BF16.PACK_AB R0, R203, R229 ;  /* 0x000000e5cb00723e */ /* 0x002fea00000010ff */
[----:B------:R1:W-:Y:S03]  /*6020*/  STS [R227+0x20400], R0 ;  /* 0x02040000e3007388 */ /* 0x0003e60000000800 */
[----:B------:R-:W-:Y:S01]  /*6030*/  MUFU.EX2 R183, R34 ;  /* 0x0000002200b77308 */ /* 0x000fe20000000800 */
[----:B------:R1:W-:Y:S04]  /*6040*/  STS [R224+0x21000], R4 ;  /* 0x02100004e0007388 */ /* 0x0003e80000000800 */
[----:B------:R1:W-:Y:S05]  /*6050*/  STS [R224+0x21400], R3 ;  /* 0x02140003e0007388 */ /* 0x0003ea0000000800 */
[----:B------:R-:W-:Y:S01]  /*6060*/  MUFU.EX2 R181, R173 ;  /* 0x000000ad00b57308 */ /* 0x000fe20000000800 */
[----:B------:R1:W-:Y:S01]  /*6070*/  STS [R227+0x21000], R5 ;  /* 0x02100005e3007388 */ /* 0x0003e20000000800 */
[----:B----4-:R-:W-:Y:S08]  /*6080*/  F2FP.BF16.PACK_AB R2, R197, R198 ;  /* 0x000000c6c502723e */ /* 0x010ff000000010ff */
[----:B------:R-:W-:Y:S01]  /*6090*/  MUFU.EX2 R199, R24 ;  /* 0x0000001800c77308 */ /* 0x000fe20000000800 */
[----:B-1----:R-:W-:Y:S02]  /*60a0*/  F2FP.BF16.PACK_AB R0, R182, R184 ;  /* 0x000000b8b600723e */ /* 0x002fe400000010ff */
[----:B------:R-:W-:Y:S07]  /*60b0*/  F2FP.BF16.PACK_AB R4, R242, R243 ;  /* 0x000000f3f204723e */ /* 0x000fee00000010ff */
[----:B------:R-:W1:Y:S01]  /*60c0*/  MUFU.EX2 R196, R25 ;  /* 0x0000001900c47308 */ /* 0x000e620000000800 */
[----:B------:R-:W-:Y:S01]  /*60d0*/  F2FP.BF16.PACK_AB R3, R190, R191 ;  /* 0x000000bfbe03723e */ /* 0x000fe200000010ff */
[----:B------:R-:W-:Y:S04]  /*60e0*/  STS [R227+0x21400], R4 ;  /* 0x02140004e3007388 */ /* 0x000fe80000000800 */
[----:B------:R4:W-:Y:S04]  /*60f0*/  STS [R225+0x20000], R3 ;  /* 0x02000003e1007388 */ /* 0x0009e80000000800 */
[----:B------:R-:W-:Y:S01]  /*6100*/  MUFU.EX2 R193, R26 ;  /* 0x0000001a00c17308 */ /* 0x000fe20000000800 */
[----:B------:R4:W-:Y:S04]  /*6110*/  STS [R225+0x20400], R2 ;  /* 0x02040002e1007388 */ /* 0x0009e80000000800 */
[----:B------:R-:W-:Y:S05]  /*6120*/  STS [R226+0x20000], R0 ;  /* 0x02000000e2007388 */ /* 0x000fea0000000800 */
[----:B------:R-:W4:Y:S01]  /*6130*/  MUFU.EX2 R192, R27 ;  /* 0x0000001b00c07308 */ /* 0x000f220000000800 */
[----:B-1----:R-:W-:Y:S09]  /*6140*/  F2FP.BF16.PACK_AB R5, R196, R199 ;  /* 0x000000c7c405723e */ /* 0x002ff200000010ff */
[----:B------:R-:W1:Y:S01]  /*6150*/  MUFU.EX2 R188, R28 ;  /* 0x0000001c00bc7308 */ /* 0x000e620000000800 */
[----:B----4-:R-:W-:Y:S05]  /*6160*/  F2FP.BF16.PACK_AB R3, R181, R183 ;  /* 0x000000b7b503723e */ /* 0x010fea00000010ff */
[----:B------:R4:W-:Y:S04]  /*6170*/  STS [R226+0x20400], R3 ;  /* 0x02040003e2007388 */ /* 0x0009e80000000800 */
[----:B------:R-:W4:Y:S01]  /*6180*/  MUFU.EX2 R189, R30 ;  /* 0x0000001e00bd7308 */ /* 0x000f220000000800 */
[----:B------:R-:W-:Y:S01]  /*6190*/  STS [R225+0x21000], R5 ;  /* 0x02100005e1007388 */ /* 0x000fe20000000800 */
[----:B------:R-:W-:Y:S05]  /*61a0*/  F2FP.BF16.PACK_AB R4, R192, R193 ;  /* 0x000000c1c004723e */ /* 0x000fea00000010ff */
[----:B------:R-:W-:Y:S01]  /*61b0*/  STS [R225+0x21400], R4 ;  /* 0x02140004e1007388 */ /* 0x000fe20000000800 */
[----:B-1----:R-:W-:Y:S05]  /*61c0*/  F2FP.BF16.PACK_AB R2, R187, R188 ;  /* 0x000000bcbb02723e */ /* 0x002fea00000010ff */
[----:B------:R-:W-:Y:S01]  /*61d0*/  STS [R226+0x21000], R2 ;  /* 0x02100002e2007388 */ /* 0x000fe20000000800 */
[----:B----4-:R-:W-:Y:S02]  /*61e0*/  IADD3 R3, R209, R200, RZ ;  /* 0x000000c8d1037210 */ /* 0x010fe40007ffe0ff */
[----:B------:R-:W-:Y:S05]  /*61f0*/  F2FP.BF16.PACK_AB R0, R185, R189 ;  /* 0x000000bdb900723e */ /* 0x000fea00000010ff */
[----:B------:R-:W-:Y:S04]  /*6200*/  STS [R226+0x21400], R0 ;  /* 0x02140000e2007388 */ /* 0x000fe80000000800 */
[----:B------:R-:W-:Y:S08]  /*6210*/  LDSM.16.M88.4 R32, [R215+0x8000] ;  /* 0x00800000d720783b */ /* 0x000ff00000000200 */
[----:B------:R-:W1:Y:S08]  /*6220*/  LDSM.16.M88.4 R16, [R210+0x14000] ;  /* 0x01400000d210783b */ /* 0x000e700000000200 */
[----:B------:R-:W4:Y:S08]  /*6230*/  LDSM.16.M88.4 R28, [R215+0x9000] ;  /* 0x00900000d71c783b */ /* 0x000f300000000200 */
[----:B------:R-:W4:Y:S08]  /*6240*/  LDSM.16.M88.4 R164, [R210+0x14800] ;  /* 0x01480000d2a4783b */ /* 0x000f300000000200 */
[----:B------:R-:W-:Y:S08]  /*6250*/  LDSM.16.M88.4 R168, [R200+0x8000] ;  /* 0x00800000c8a8783b */ /* 0x000ff00000000200 */
[----:B------:R-:W2:Y:S01]  /*6260*/  LDSM.16.M88.4 R172, [R211+0x14000] ;  /* 0x01400000d3ac783b */ /* 0x000ea20000000200 */
[-C--:B-1----:R-:W-:Y:S07]  /*6270*/  HMMA.16816.F32.BF16 R4, R32, R16.reuse, RZ ;  /* 0x000000102004723c */ /* 0x082fee00000418ff */
[----:B------:R-:W1:Y:S01]  /*6280*/  LDSM.16.M88.4 R176, [R200+0x9000] ;  /* 0x00900000c8b0783b */ /* 0x000e620000000200 */
[C---:B----4-:R-:W-:Y:S08]  /*6290*/  HMMA.16816.F32.BF16 R8, R28.reuse, R16, RZ ;  /* 0x000000101c08723c */ /* 0x050ff000000418ff */
[-C--:B------:R-:W-:Y:S08]  /*62a0*/  HMMA.16816.F32.BF16 R12, R28, R18.reuse, RZ ;  /* 0x000000121c0c723c */ /* 0x080ff000000418ff */
[C---:B------:R-:W-:Y:S08]  /*62b0*/  HMMA.16816.F32.BF16 R16, R32.reuse, R18, RZ ;  /* 0x000000122010723c */ /* 0x040ff000000418ff */
[-C--:B------:R-:W-:Y:S08]  /*62c0*/  HMMA.16816.F32.BF16 R20, R32, R164.reuse, RZ ;  /* 0x000000a42014723c */ /* 0x080ff000000418ff */
[C---:B------:R-:W-:Y:S08]  /*62d0*/  HMMA.16816.F32.BF16 R24, R28.reuse, R164, RZ ;  /* 0x000000a41c18723c */ /* 0x040ff000000418ff */
[-C--:B------:R-:W-:Y:S08]  /*62e0*/  HMMA.16816.F32.BF16 R28, R28, R166.reuse, RZ ;  /* 0x000000a61c1c723c */ /* 0x080ff000000418ff */
[----:B------:R-:W-:Y:S01]  /*62f0*/  HMMA.16816.F32.BF16 R32, R32, R166, RZ ;  /* 0x000000a62020723c */ /* 0x000fe200000418ff */
[----:B------:R-:W4:Y:S07]  /*6300*/  LDSM.16.M88.4 R164, [R211+0x14800] ;  /* 0x01480000d3a4783b */ /* 0x000f2e0000000200 */
[-C--:B--2---:R-:W-:Y:S08]  /*6310*/  HMMA.16816.F32.BF16 R4, R168, R172.reuse, R4 ;  /* 0x000000aca804723c */ /* 0x084ff00000041804 */
[C---:B-1----:R-:W-:Y:S08]  /*6320*/  HMMA.16816.F32.BF16 R8, R176.reuse, R172, R8 ;  /* 0x000000acb008723c */ /* 0x042ff00000041808 */
[-C--:B------:R-:W-:Y:S08]  /*6330*/  HMMA.16816.F32.BF16 R12, R176, R174.reuse, R12 ;  /* 0x000000aeb00c723c */ /* 0x080ff0000004180c */
[C---:B------:R-:W-:Y:S01]  /*6340*/  HMMA.16816.F32.BF16 R16, R168.reuse, R174, R16 ;  /* 0x000000aea810723c */ /* 0x040fe20000041810 */
[----:B------:R-:W-:Y:S07]  /*6350*/  LDSM.16.M88.4 R172, [R204+0x8000] ;  /* 0x00800000ccac783b */ /* 0x000fee0000000200 */
[-C--:B----4-:R-:W-:Y:S08]  /*6360*/  HMMA.16816.F32.BF16 R20, R168, R164.reuse, R20 ;  /* 0x000000a4a814723c */ /* 0x090ff00000041814 */
[C---:B------:R-:W-:Y:S08]  /*6370*/  HMMA.16816.F32.BF16 R24, R176.reuse, R164, R24 ;  /* 0x000000a4b018723c */ /* 0x040ff00000041818 */
[-C--:B------:R-:W-:Y:S01]  /*6380*/  HMMA.16816.F32.BF16 R28, R176, R166.reuse, R28 ;  /* 0x000000a6b01c723c */ /* 0x080fe2000004181c */
[----:B------:R-:W1:Y:S07]  /*6390*/  LDSM.16.M88.4 R176, [R213+0x14000] ;  /* 0x01400000d5b0783b */ /* 0x000e6e0000000200 */
[----:B------:R-:W-:Y:S01]  /*63a0*/  HMMA.16816.F32.BF16 R32, R168, R166, R32 ;  /* 0x000000a6a820723c */ /* 0x000fe20000041820 */
[----:B------:R-:W2:Y:S08]  /*63b0*/  LDSM.16.M88.4 R164, [R204+0x9000] ;  /* 0x00900000cca4783b */ /* 0x000eb00000000200 */
[----:B------:R-:W4:Y:S01]  /*63c0*/  LDSM.16.M88.4 R168, [R213+0x14800] ;  /* 0x01480000d5a8783b */ /* 0x000f220000000200 */
[-C--:B-1----:R-:W-:Y:S08]  /*63d0*/  HMMA.16816.F32.BF16 R4, R172, R176.reuse, R4 ;  /* 0x000000b0ac04723c */ /* 0x082ff00000041804 */
[C---:B--2---:R-:W-:Y:S08]  /*63e0*/  HMMA.16816.F32.BF16 R8, R164.reuse, R176, R8 ;  /* 0x000000b0a408723c */ /* 0x044ff00000041808 */
[-C--:B------:R-:W-:Y:S08]  /*63f0*/  HMMA.16816.F32.BF16 R12, R164, R178.reuse, R12 ;  /* 0x000000b2a40c723c */ /* 0x080ff0000004180c */
[C---:B------:R-:W-:Y:S07]  /*6400*/  HMMA.16816.F32.BF16 R16, R172.reuse, R178, R16 ;  /* 0x000000b2ac10723c */ /* 0x040fee0000041810 */
[----:B------:R-:W-:Y:S01]  /*6410*/  IADD3 R178, P0, R194, UR18, RZ ;  /* 0x00000012c2b27c10 */ /* 0x000fe2000ff1e0ff */
[-C--:B----4-:R-:W-:Y:S04]  /*6420*/  HMMA.16816.F32.BF16 R20, R172, R168.reuse, R20 ;  /* 0x000000a8ac14723c */ /* 0x090fe80000041814 */
[----:B---3--:R-:W-:Y:S04]  /*6430*/  IADD3.X R179, R180, UR17, RZ, P0, !PT ;  /* 0x00000011b4b37c10 */ /* 0x008fe800087fe4ff */
        /* <DEDUP_REMOVED lines=65> */
[----:B------:R-:W-:Y:S01]  /*6850*/  FMUL.FTZ R178, R237, R5 ;  /* 0x00000005edb27220 */ /* 0x000fe20000410000 */
[----:B------:R-:W-:Y:S01]  /*6860*/  MOV R5, UR5 ;  /* 0x0000000500057c02 */ /* 0x000fe20008000f00 */
[----:B------:R-:W-:Y:S01]  /*6870*/  FMUL.FTZ R179, R238, R4 ;  /* 0x00000004eeb37220 */ /* 0x000fe20000410000 */
[----:B------:R-:W-:Y:S03]  /*6880*/  MOV R4, UR5 ;  /* 0x0000000500047c02 */ /* 0x000fe60008000f00 */
[C---:B---3--:R-:W-:Y:S01]  /*6890*/  FADD.FTZ R6, -R176.reuse, R6 ;  /* 0x00000006b0067221 */ /* 0x048fe20000010100 */
[----:B------:R-:W-:Y:S01]  /*68a0*/  LEA R222, P0, R5, R222, 0x2 ;  /* 0x000000de05de7211 */ /* 0x000fe200078010ff */
[----:B------:R-:W-:Y:S02]  /*68b0*/  FADD.FTZ R7, -R176, R7 ;  /* 0x00000007b0077221 */ /* 0x000fe40000010100 */
[----:B------:R-:W-:Y:S01]  /*68c0*/  FADD.FTZ R8, -R2, R8 ;  /* 0x0000000802087221 */ /* 0x000fe20000010100 */
[----:B------:R-:W-:Y:S01]  /*68d0*/  LEA.HI.X.SX32 R223, R4, R223, 0x2, P0 ;  /* 0x000000df04df7211 */ /* 0x000fe200000f16ff */
[C---:B------:R-:W-:Y:S02]  /*68e0*/  FADD.FTZ R9, -R2.reuse, R9 ;  /* 0x0000000902097221 */ /* 0x040fe40000010100 */
[----:B------:R-:W-:Y:S02]  /*68f0*/  FADD.FTZ R12, -R2, R12 ;  /* 0x0000000c020c7221 */ /* 0x000fe40000010100 */
[----:B------:R-:W-:Y:S02]  /*6900*/  FADD.FTZ R10, -R0, R10 ;  /* 0x0000000a000a7221 */ /* 0x000fe40000010100 */
[C---:B------:R-:W-:Y:S02]  /*6910*/  FADD.FTZ R19, -R176.reuse, R19 ;  /* 0x00000013b0137221 */ /* 0x040fe40000010100 */
[C---:B------:R-:W-:Y:S02]  /*6920*/  FADD.FTZ R16, -R177.reuse, R16 ;  /* 0x00000010b1107221 */ /* 0x040fe40000010100 */
[----:B------:R-:W-:Y:S02]  /*6930*/  FADD.FTZ R17, -R177, R17 ;  /* 0x00000011b1117221 */ /* 0x000fe40000010100 */
[----:B------:R-:W-:Y:S02]  /*6940*/  FADD.FTZ R18, -R176, R18 ;  /* 0x00000012b0127221 */ /* 0x000fe40000010100 */
[C---:B------:R-:W-:Y:S02]  /*6950*/  FADD.FTZ R11, -R0.reuse, R11 ;  /* 0x0000000b000b7221 */ /* 0x040fe40000010100 */
[C---:B------:R-:W-:Y:S02]  /*6960*/  FADD.FTZ R14, -R0.reuse, R14 ;  /* 0x0000000e000e7221 */ /* 0x040fe40000010100 */
[----:B------:R-:W-:Y:S02]  /*6970*/  FADD.FTZ R15, -R0, R15 ;  /* 0x0000000f000f7221 */ /* 0x000fe40000010100 */
[----:B------:R-:W-:Y:S01]  /*6980*/  FMUL.FTZ R180, R236, R6 ;  /* 0x00000006ecb47220 */ /* 0x000fe20000410000 */
[-C--:B-1----:R-:W-:Y:S08]  /*6990*/  HMMA.16816.F32.BF16 R20, R164, R168.reuse, R20 ;  /* 0x000000a8a414723c */ /* 0x082ff00000041814 */
[C---:B------:R-:W-:Y:S07]  /*69a0*/  HMMA.16816.F32.BF16 R24, R172.reuse, R168, R24 ;  /* 0x000000a8ac18723c */ /* 0x040fee0000041818 */
[----:B------:R-:W-:Y:S01]  /*69b0*/  FMUL.FTZ R169, R201, R17 ;  /* 0x00000011c9a97220 */ /* 0x000fe20000410000 */
[-C--:B------:R-:W-:Y:S04]  /*69c0*/  HMMA.16816.F32.BF16 R28, R172, R170.reuse, R28 ;  /* 0x000000aaac1c723c */ /* 0x080fe8000004181c */
[----:B------:R-:W-:Y:S04]  /*69d0*/  FMUL.FTZ R17, R243, R14 ;  /* 0x0000000ef3117220 */ /* 0x000fe80000410000 */
[C---:B------:R-:W-:Y:S01]  /*69e0*/  FADD.FTZ R20, -R177.reuse, R20 ;  /* 0x00000014b1147221 */ /* 0x040fe20000010100 */
[----:B------:R-:W-:Y:S04]  /*69f0*/  HMMA.16816.F32.BF16 R32, R164, R170, R32 ;  /* 0x000000aaa420723c */ /* 0x000fe80000041820 */
[----:B------:R-:W-:Y:S02]  /*6a00*/  FADD.FTZ R21, -R177, R21 ;  /* 0x00000015b1157221 */ /* 0x000fe40000010100 */
        /* <DEDUP_REMOVED lines=98> */
.L_x_314:
        /* <DEDUP_REMOVED lines=38> */
[----:B------:R-:W3:Y:S05]  /*7290*/  LDSM.16.MT88.4 R12, [R206+0x22000] ;  /* 0x02200000ce0c783b */ /* 0x000eea0000004200 */
[----:B------:R-:W4:Y:S05]  /*72a0*/  LDSM.16.MT88.4 R16, [R2+0x8000] ;  /* 0x008000000210783b */ /* 0x000f2a0000004200 */
        /* <DEDUP_REMOVED lines=96> */
[----:B-----5:R-:W-:Y:S03]  /*78b0*/  IMAD.SHL.U32 R2, R229, 0x2, RZ ;  /* 0x00000002e5027824 */ /* 0x020fe600078e00ff */
        /* <DEDUP_REMOVED lines=28> */
.L_x_315:
[----:B------:R-:W-:Y:S01]  /*7a80*/  LDSM.16.M88.4 R32, [R214+0x1c000] ;  /* 0x01c00000d620783b */ /* 0x000fe20000000200 */
[----:B------:R-:W-:Y:S02]  /*7a90*/  USHF.L.U32 UR5, UR6, 0x3, URZ ;  /* 0x0000000306057899 */ /* 0x000fe4000800063f */
[----:B------:R-:W-:Y:S02]  /*7aa0*/  USHF.L.U32 UR10, UR6, 0x4, URZ ;  /* 0x00000004060a7899 */ /* 0x000fe4000800063f */
[----:B------:R-:W2:Y:S01]  /*7ab0*/  LDSM.16.MT88.4 R16, [R205] ;  /* 0x00000000cd10783b */ /* 0x000ea20000004200 */
[----:B------:R-:W-:Y:S02]  /*7ac0*/  UIMAD UR7, UR6, 0x18, URZ ;  /* 0x00000018060778a4 */ /* 0x000fe4000f8e023f */
[----:B------:R-:W-:Y:S02]  /*7ad0*/  USHF.L.U32 UR9, UR6, 0x5, URZ ;  /* 0x0000000506097899 */ /* 0x000fe4000800063f */
[----:B------:R-:W3:Y:S01]  /*7ae0*/  LDSM.16.M88.4 R28, [R214+0x1d000] ;  /* 0x01d00000d61c783b */ /* 0x000ee20000000200 */
[----:B------:R-:W-:Y:S02]  /*7af0*/  UIMAD UR8, UR6, 0x28, URZ ;  /* 0x00000028060878a4 */ /* 0x000fe4000f8e023f */
[----:B------:R-:W-:Y:S02]  /*7b00*/  UISETP.GT.AND UP2, UPT, UR11, UR19, UPT ;  /* 0x000000130b00728c */ /* 0x000fe4000bf44270 */
[----:B------:R-:W3:Y:S05]  /*7b10*/  LDSM.16.MT88.4 R164, [R205+0x4000] ;  /* 0x00400000cda4783b */ /* 0x000eea0000004200 */
[----:B-1----:R-:W4:Y:S05]  /*7b20*/  LDL R2, [R1+0x4] ;  /* 0x0000040001027983 */ /* 0x002f2a0000100800 */
[----:B------:R-:W-:Y:S05]  /*7b30*/  LDSM.16.M88.4 R168, [R200+0x1c000] ;  /* 0x01c00000c8a8783b */ /* 0x000fea0000000200 */
[----:B------:R-:W4:Y:S05]  /*7b40*/  LDL R0, [R1+0x1c] ;  /* 0x00001c0001007983 */ /* 0x000f2a0000100800 */
[----:B------:R-:W1:Y:S05]  /*7b50*/  LDSM.16.MT88.4 R172, [R205+0x800] ;  /* 0x00080000cdac783b */ /* 0x000e6a0000004200 */
[----:B------:R-:W1:Y:S01]  /*7b60*/  LDSM.16.M88.4 R176, [R200+0x1d000] ;  /* 0x01d00000c8b0783b */ /* 0x000e620000000200 */
[-C--:B--2---:R-:W-:Y:S04]  /*7b70*/  HMMA.16816.F32.BF16 R4, R32, R16.reuse, RZ ;  /* 0x000000102004723c */ /* 0x084fe800000418ff */
[----:B------:R-:W2:Y:S05]  /*7b80*/  LDSM.16.MT88.4 R180, [R205+0x4800] ;  /* 0x00480000cdb4783b */ /* 0x000eaa0000004200 */
[----:B------:R-:W-:Y:S01]  /*7b90*/  LDSM.16.M88.4 R184, [R204+0x1c000] ;  /* 0x01c00000ccb8783b */ /* 0x000fe20000000200 */
[C---:B---3--:R-:W-:Y:S04]  /*7ba0*/  HMMA.16816.F32.BF16 R8, R28.reuse, R16, RZ ;  /* 0x000000101c08723c */ /* 0x048fe800000418ff */
[----:B------:R-:W3:Y:S04]  /*7bb0*/  LDSM.16.MT88.4 R188, [R205+0x1000] ;  /* 0x00100000cdbc783b */ /* 0x000ee80000004200 */
[-C--:B------:R-:W-:Y:S01]  /*7bc0*/  HMMA.16816.F32.BF16 R12, R28, R18.reuse, RZ ;  /* 0x000000121c0c723c */ /* 0x080fe200000418ff */
[----:B------:R-:W1:Y:S05]  /*7bd0*/  LDSM.16.M88.4 R192, [R204+0x1d000] ;  /* 0x01d00000ccc0783b */ /* 0x000e6a0000000200 */
[----:B------:R-:W-:Y:S02]  /*7be0*/  LDSM.16.M88.4 R196, [R3+0x1d000] ;  /* 0x01d0000003c4783b */ /* 0x000fe40000000200 */
[C---:B------:R-:W-:Y:S08]  /*7bf0*/  HMMA.16816.F32.BF16 R16, R32.reuse, R18, RZ ;  /* 0x000000122010723c */ /* 0x040ff000000418ff */
[-C--:B------:R-:W-:Y:S08]  /*7c00*/  HMMA.16816.F32.BF16 R20, R32, R164.reuse, RZ ;  /* 0x000000a42014723c */ /* 0x080ff000000418ff */
[C---:B------:R-:W-:Y:S08]  /*7c10*/  HMMA.16816.F32.BF16 R24, R28.reuse, R164, RZ ;  /* 0x000000a41c18723c */ /* 0x040ff000000418ff */
[-C--:B------:R-:W-:Y:S08]  /*7c20*/  HMMA.16816.F32.BF16 R28, R28, R166.reuse, RZ ;  /* 0x000000a61c1c723c */ /* 0x080ff000000418ff */
[----:B------:R-:W-:Y:S01]  /*7c30*/  HMMA.16816.F32.BF16 R32, R32, R166, RZ ;  /* 0x000000a62020723c */ /* 0x000fe200000418ff */
[----:B------:R-:W3:Y:S07]  /*7c40*/  LDSM.16.MT88.4 R164, [R205+0x5000] ;  /* 0x00500000cda4783b */ /* 0x000eee0000004200 */
[-C--:B-1----:R-:W-:Y:S08]  /*7c50*/  HMMA.16816.F32.BF16 R4, R168, R172.reuse, R4 ;  /* 0x000000aca804723c */ /* 0x082ff00000041804 */
[C---:B------:R-:W-:Y:S08]  /*7c60*/  HMMA.16816.F32.BF16 R8, R176.reuse, R172, R8 ;  /* 0x000000acb008723c */ /* 0x040ff00000041808 */
[-C--:B------:R-:W-:Y:S08]  /*7c70*/  HMMA.16816.F32.BF16 R12, R176, R174.reuse, R12 ;  /* 0x000000aeb00c723c */ /* 0x080ff0000004180c */
[C---:B------:R-:W-:Y:S01]  /*7c80*/  HMMA.16816.F32.BF16 R16, R168.reuse, R174, R16 ;  /* 0x000000aea810723c */ /* 0x040fe20000041810 */
[----:B------:R-:W-:Y:S07]  /*7c90*/  LDSM.16.M88.4 R172, [R3+0x1c000] ;  /* 0x01c0000003ac783b */ /* 0x000fee0000000200 */
[-C--:B--2---:R-:W-:Y:S08]  /*7ca0*/  HMMA.16816.F32.BF16 R20, R168, R180.reuse, R20 ;  /* 0x000000b4a814723c */ /* 0x084ff00000041814 */
[C---:B------:R-:W-:Y:S08]  /*7cb0*/  HMMA.16816.F32.BF16 R24, R176.reuse, R180, R24 ;  /* 0x000000b4b018723c */ /* 0x040ff00000041818 */
[-C--:B------:R-:W-:Y:S01]  /*7cc0*/  HMMA.16816.F32.BF16 R28, R176, R182.reuse, R28 ;  /* 0x000000b6b01c723c */ /* 0x080fe2000004181c */
[----:B------:R-:W1:Y:S07]  /*7cd0*/  LDSM.16.MT88.4 R176, [R205+0x1800] ;  /* 0x00180000cdb0783b */ /* 0x000e6e0000004200 */
[----:B------:R-:W-:Y:S01]  /*7ce0*/  HMMA.16816.F32.BF16 R32, R168, R182, R32 ;  /* 0x000000b6a820723c */ /* 0x000fe20000041820 */
[----:B------:R-:W2:Y:S05]  /*7cf0*/  LDSM.16.MT88.4 R168, [R205+0x5800] ;  /* 0x00580000cda8783b */ /* 0x000eaa0000004200 */
[----:B------:R-:W-:Y:S02]  /*7d00*/  LDSM.16.M88.4 R180, [R214+0x1e000] ;  /* 0x01e00000d6b4783b */ /* 0x000fe40000000200 */
[-C--:B---3--:R-:W-:Y:S08]  /*7d10*/  HMMA.16816.F32.BF16 R4, R184, R188.reuse, R4 ;  /* 0x000000bcb804723c */ /* 0x088ff00000041804 */
[C---:B------:R-:W-:Y:S08]  /*7d20*/  HMMA.16816.F32.BF16 R8, R192.reuse, R188, R8 ;  /* 0x000000bcc008723c */ /* 0x040ff00000041808 */
[-C--:B------:R-:W-:Y:S08]  /*7d30*/  HMMA.16816.F32.BF16 R12, R192, R190.reuse, R12 ;  /* 0x000000bec00c723c */ /* 0x080ff0000004180c */
[C---:B------:R-:W-:Y:S01]  /*7d40*/  HMMA.16816.F32.BF16 R16, R184.reuse, R190, R16 ;  /* 0x000000beb810723c */ /* 0x040fe20000041810 */
[----:B------:R-:W3:Y:S07]  /*7d50*/  LDSM.16.MT88.4 R188, [R205+0x2000] ;  /* 0x00200000cdbc783b */ /* 0x000eee0000004200 */
[-C--:B------:R-:W-:Y:S08]  /*7d60*/  HMMA.16816.F32.BF16 R20, R184, R164.reuse, R20 ;  /* 0x000000a4b814723c */ /* 0x080ff00000041814 */
[C---:B------:R-:W-:Y:S08]  /*7d70*/  HMMA.16816.F32.BF16 R24, R192.reuse, R164, R24 ;  /* 0x000000a4c018723c */ /* 0x040ff00000041818 */
[-C--:B------:R-:W-:Y:S01]  /*7d80*/  HMMA.16816.F32.BF16 R28, R192, R166.reuse, R28 ;  /* 0x000000a6c01c723c */ /* 0x080fe2000004181c */
[----:B------:R-:W2:Y:S07]  /*7d90*/  LDSM.16.M88.4 R192, [R214+0x1f000] ;  /* 0x01f00000d6c0783b */ /* 0x000eae0000000200 */
[----:B------:R-:W-:Y:S01]  /*7da0*/  HMMA.16816.F32.BF16 R32, R184, R166, R32 ;  /* 0x000000a6b820723c */ /* 0x000fe20000041820 */
[----:B------:R-:W3:Y:S05]  /*7db0*/  LDSM.16.MT88.4 R164, [R205+0x6000] ;  /* 0x00600000cda4783b */ /* 0x000eea0000004200 */
[----:B------:R-:W-:Y:S02]  /*7dc0*/  LDSM.16.MT88.4 R184, [R205+0x2800] ;  /* 0x00280000cdb8783b */ /* 0x000fe40000004200 */
[-C--:B-1----:R-:W-:Y:S08]  /*7dd0*/  HMMA.16816.F32.BF16 R4, R172, R176.reuse, R4 ;  /* 0x000000b0ac04723c */ /* 0x082ff00000041804 */
[C---:B------:R-:W-:Y:S08]  /*7de0*/  HMMA.16816.F32.BF16 R8, R196.reuse, R176, R8 ;  /* 0x000000b0c408723c */ /* 0x040ff00000041808 */
[-C--:B------:R-:W-:Y:S08]  /*7df0*/  HMMA.16816.F32.BF16 R12, R196, R178.reuse, R12 ;  /* 0x000000b2c40c723c */ /* 0x080ff0000004180c */
[C---:B------:R-:W-:Y:S01]  /*7e00*/  HMMA.16816.F32.BF16 R16, R172.reuse, R178, R16 ;  /* 0x000000b2ac10723c */ /* 0x040fe20000041810 */
[----:B------:R-:W1:Y:S05]  /*7e10*/  LDSM.16.M88.4 R176, [R200+0x1e000] ;  /* 0x01e00000c8b0783b */ /* 0x000e6a0000000200 */
[----:B------:R-:W1:Y:S02]  /*7e20*/  LDSM.16.M88.4 R200, [R200+0x1f000] ;  /* 0x01f00000c8c8783b */ /* 0x000e640000000200 */
[-C--:B--2---:R-:W-:Y:S08]  /*7e30*/  HMMA.16816.F32.BF16 R20, R172, R168.reuse, R20 ;  /* 0x000000a8ac14723c */ /* 0x084ff00000041814 */
[C---:B------:R-:W-:Y:S08]  /*7e40*/  HMMA.16816.F32.BF16 R24, R196.reuse, R168, R24 ;  /* 0x000000a8c418723c */ /* 0x040ff00000041818 */
[-C--:B------:R-:W-:Y:S01]  /*7e50*/  HMMA.16816.F32.BF16 R28, R196, R170.reuse, R28 ;  /* 0x000000aac41c723c */ /* 0x080fe2000004181c */
[----:B------:R-:W2:Y:S07]  /*7e60*/  LDSM.16.MT88.4 R196, [R205+0x6800] ;  /* 0x00680000cdc4783b */ /* 0x000eae0000004200 */
[----:B------:R-:W-:Y:S01]  /*7e70*/  HMMA.16816.F32.BF16 R32, R172, R170, R32 ;  /* 0x000000aaac20723c */ /* 0x000fe20000041820 */
[----:B------:R-:W-:Y:S05]  /*7e80*/  LDSM.16.M88.4 R168, [R204+0x1e000] ;  /* 0x01e00000cca8783b */ /* 0x000fea0000000200 */
[----:B------:R-:W1:Y:S02]  /*7e90*/  LDSM.16.MT88.4 R172, [R205+0x3000] ;  /* 0x00300000cdac783b */ /* 0x000e640000004200 */
[-C--:B---3--:R-:W-:Y:S08]  /*7ea0*/  HMMA.16816.F32.BF16 R4, R180, R188.reuse, R4 ;  /* 0x000000bcb404723c */ /* 0x088ff00000041804 */
[C---:B------:R-:W-:Y:S08]  /*7eb0*/  HMMA.16816.F32.BF16 R8, R192.reuse, R188, R8 ;  /* 0x000000bcc008723c */ /* 0x040ff00000041808 */
[-C--:B------:R-:W-:Y:S04]  /*7ec0*/  HMMA.16816.F32.BF16 R12, R192, R190.reuse, R12 ;  /* 0x000000bec00c723c */ /* 0x080fe8000004180c */
[----:B----4-:R-:W-:Y:S01]  /*7ed0*/  @P1 IADD3 R2, P0, R2, UR16, RZ ;  /* 0x0000001002021c10 */ /* 0x010fe2000ff1e0ff */
[----:B------:R-:W-:Y:S03]  /*7ee0*/  @UP3 UIADD3 UR16, UP1, UR16, -0x100, URZ ;  /* 0xffffff0010103890 */ /* 0x000fe6000ff3e03f */
[C---:B------:R-:W-:Y:S01]  /*7ef0*/  HMMA.16816.F32.BF16 R16, R180.reuse, R190, R16 ;  /* 0x000000beb410723c */ /* 0x040fe20000041810 */
[----:B------:R-:W3:Y:S07]  /*7f00*/  LDSM.16.M88.4 R188, [R204+0x1f000] ;  /* 0x01f00000ccbc783b */ /* 0x000eee0000000200 */
[-C--:B------:R-:W-:Y:S08]  /*7f10*/  HMMA.16816.F32.BF16 R20, R180, R164.reuse, R20 ;  /* 0x000000a4b414723c */ /* 0x080ff00000041814 */
[C---:B------:R-:W-:Y:S08]  /*7f20*/  HMMA.16816.F32.BF16 R24, R192.reuse, R164, R24 ;  /* 0x000000a4c018723c */ /* 0x040ff00000041818 */
[-C--:B------:R-:W-:Y:S01]  /*7f30*/  HMMA.16816.F32.BF16 R28, R192, R166.reuse, R28 ;  /* 0x000000a6c01c723c */ /* 0x080fe2000004181c */
[----:B------:R-:W4:Y:S07]  /*7f40*/  LDSM.16.MT88.4 R192, [R205+0x7000] ;  /* 0x00700000cdc0783b */ /* 0x000f2e0000004200 */
[----:B------:R-:W-:Y:S01]  /*7f50*/  HMMA.16816.F32.BF16 R32, R180, R166, R32 ;  /* 0x000000a6b420723c */ /* 0x000fe20000041820 */
[----:B------:R-:W-:Y:S05]  /*7f60*/  LDSM.16.M88.4 R164, [R3+0x1e000] ;  /* 0x01e0000003a4783b */ /* 0x000fea0000000200 */
[----:B------:R-:W3:Y:S02]  /*7f70*/  LDSM.16.MT88.4 R180, [R205+0x3800] ;  /* 0x00380000cdb4783b */ /* 0x000ee40000004200 */
[-C--:B-1----:R-:W-:Y:S08]  /*7f80*/  HMMA.16816.F32.BF16 R4, R176, R184.reuse, R4 ;  /* 0x000000b8b004723c */ /* 0x082ff00000041804 */
[C---:B------:R-:W-:Y:S08]  /*7f90*/  HMMA.16816.F32.BF16 R8, R200.reuse, R184, R8 ;  /* 0x000000b8c808723c */ /* 0x040ff00000041808 */
[-C--:B------:R-:W-:Y:S08]  /*7fa0*/  HMMA.16816.F32.BF16 R12, R200, R186.reuse, R12 ;  /* 0x000000bac80c723c */ /* 0x080ff0000004180c */
[C---:B------:R-:W-:Y:S01]  /*7fb0*/  HMMA.16816.F32.BF16 R16, R176.reuse, R186, R16 ;  /* 0x000000bab010723c */ /* 0x040fe20000041810 */
[----:B------:R1:W3:Y:S07]  /*7fc0*/  LDSM.16.M88.4 R184, [R3+0x1f000] ;  /* 0x01f0000003b8783b */ /* 0x0002ee0000000200 */
[-C--:B--2---:R-:W-:Y:S08]  /*7fd0*/  HMMA.16816.F32.BF16 R20, R176, R196.reuse, R20 ;  /* 0x000000c4b014723c */ /* 0x084ff00000041814 */
[C---:B------:R-:W-:Y:S08]  /*7fe0*/  HMMA.16816.F32.BF16 R24, R200.reuse, R196, R24 ;  /* 0x000000c4c818723c */ /* 0x040ff00000041818 */
[-C--:B------:R-:W-:Y:S01]  /*7ff0*/  HMMA.16816.F32.BF16 R28, R200, R198.reuse, R28 ;  /* 0x000000c6c81c723c */ /* 0x080fe2000004181c */
[----:B------:R-:W2:Y:S03]  /*8000*/  LDSM.16.MT88.4 R200, [R205+0x7800] ;  /* 0x00780000cdc8783b */ /* 0x000ea60000004200 */
[----:B-1----:R-:W-:Y:S01]  /*8010*/  @P1 IADD3.X R3, R0, UR15, RZ, P0, !PT ;  /* 0x0000000f00031c10 */ /* 0x002fe200087fe4ff */
[----:B------:R-:W-:Y:S01]  /*8020*/  IMAD.U32 R0, RZ, RZ, UR5 ;  /* 0x00000005ff007e24 */ /* 0x000fe2000f8e00ff */
[----:B------:R-:W-:Y:S02]  /*8030*/  @UP3 UIADD3.X UR15, UR15, -0x1, URZ, UP1, !UPT ;  /* 0xffffffff0f0f3890 */ /* 0x000fe40008ffe43f */
[----:B------:R-:W-:Y:S01]  /*8040*/  HMMA.16816.F32.BF16 R32, R176, R198, R32 ;  /* 0x000000c6b020723c */ /* 0x000fe20000041820 */
[----:B------:R1:W5:Y:S05]  /*8050*/  @P1 LDG.E R251, [R2.64] ;  /* 0x0000000c02fb1981 */ /* 0x00036a000c1e1900 */
[----:B------:R1:W5:Y:S02]  /*8060*/  @P1 LDG.E R252, [R2.64+0x20] ;  /* 0x0000200c02fc1981 */ /* 0x000364000c1e1900 */
[-C--:B------:R-:W-:Y:S03]  /*8070*/  HMMA.16816.F32.BF16 R4, R168, R172.reuse, R4 ;  /* 0x000000aca804723c */ /* 0x080fe60000041804 */
[----:B------:R1:W5:Y:S05]  /*8080*/  @P1 LDG.E R249, [R2.64+0x80] ;  /* 0x0000800c02f91981 */ /* 0x00036a000c1e1900 */
[C---:B---3--:R-:W-:Y:S01]  /*8090*/  HMMA.16816.F32.BF16 R8, R188.reuse, R172, R8 ;  /* 0x000000acbc08723c */ /* 0x048fe20000041808 */
[----:B------:R1:W5:Y:S07]  /*80a0*/  @P1 LDG.E R250, [R2.64+0xa0] ;  /* 0x0000a00c02fa1981 */ /* 0x00036e000c1e1900 */
[-C--:B------:R-:W-:Y:S08]  /*80b0*/  HMMA.16816.F32.BF16 R12, R188, R174.reuse, R12 ;  /* 0x000000aebc0c723c */ /* 0x080ff0000004180c */
[C---:B------:R-:W-:Y:S08]  /*80c0*/  HMMA.16816.F32.BF16 R16, R168.reuse, R174, R16 ;  /* 0x000000aea810723c */ /* 0x040ff00000041810 */
[-C--:B----4-:R-:W-:Y:S01]  /*80d0*/  HMMA.16816.F32.BF16 R20, R168, R192.reuse, R20 ;  /* 0x000000c0a814723c */ /* 0x090fe20000041814 */
[----:B-1----:R-:W-:Y:S07]  /*80e0*/  IMAD.U32 R2, RZ, RZ, UR5 ;  /* 0x00000005ff027e24 */ /* 0x002fee000f8e00ff */
[C---:B------:R-:W-:Y:S04]  /*80f0*/  HMMA.16816.F32.BF16 R24, R188.reuse, R192, R24 ;  /* 0x000000c0bc18723c */ /* 0x040fe80000041818 */
[-C--:B------:R-:W-:Y:S04]  /*8100*/  LEA R2, P0, R2, R222.reuse, 0x2 ;  /* 0x000000de02027211 */ /* 0x080fe800078010ff */
[-C--:B------:R-:W-:Y:S04]  /*8110*/  HMMA.16816.F32.BF16 R28, R188, R194.reuse, R28 ;  /* 0x000000c2bc1c723c */ /* 0x080fe8000004181c */
[-C--:B------:R-:W-:Y:S01]  /*8120*/  LEA.HI.X.SX32 R3, R0, R223.reuse, 0x2, P0 ;  /* 0x000000df00037211 */ /* 0x080fe200000f16ff */
[----:B------:R-:W-:Y:S03]  /*8130*/  IMAD.U32 R0, RZ, RZ, UR7 ;  /* 0x00000007ff007e24 */ /* 0x000fe6000f8e00ff */
[----:B------:R-:W-:Y:S01]  /*8140*/  HMMA.16816.F32.BF16 R32, R168, R194, R32 ;  /* 0x000000c2a820723c */ /* 0x000fe20000041820 */
[----:B------:R-:W-:Y:S07]  /*8150*/  LDSM.16.MT88.4 R168, [R207+0x2800] ;  /* 0x00280000cfa8783b */ /* 0x000fee0000004200 */
[-C--:B------:R-:W-:Y:S08]  /*8160*/  HMMA.16816.F32.BF16 R4, R164, R180.reuse, R4 ;  /* 0x000000b4a404723c */ /* 0x080ff00000041804 */
[C---:B------:R-:W-:Y:S08]  /*8170*/  HMMA.16816.F32.BF16 R8, R184.reuse, R180, R8 ;  /* 0x000000b4b808723c */ /* 0x040ff00000041808 */
[-C--:B------:R-:W-:Y:S07]  /*8180*/  HMMA.16816.F32.BF16 R12, R184, R182.reuse, R12 ;  /* 0x000000b6b80c723c */ /* 0x080fee000004180c */
[----:B------:R1:W-:Y:S01]  /*8190*/  RED.E.ADD.F32.FTZ.RN.STRONG.GPU [R222.64], R4 ;  /* 0x00000004de00798e */ /* 0x0003e2000c10e78c */
[C---:B------:R-:W-:Y:S04]  /*81a0*/  HMMA.16816.F32.BF16 R16, R164.reuse, R182, R16 ;  /* 0x000000b6a410723c */ /* 0x040fe80000041810 */
[----:B------:R3:W-:Y:S04]  /*81b0*/  RED.E.ADD.F32.FTZ.RN.STRONG.GPU [R2.64], R5 ;  /* 0x000000050200798e */ /* 0x0007e8000c10e78c */
[-C--:B--2---:R-:W-:Y:S08]  /*81c0*/  HMMA.16816.F32.BF16 R20, R164, R200.reuse, R20 ;  /* 0x000000c8a414723c */ /* 0x084ff00000041814 */
[C---:B------:R-:W-:Y:S08]  /*81d0*/  HMMA.16816.F32.BF16 R24, R184.reuse, R200, R24 ;  /* 0x000000c8b818723c */ /* 0x040ff00000041818 */
[-C--:B------:R-:W-:Y:S01]  /*81e0*/  HMMA.16816.F32.BF16 R28, R184, R202.reuse, R28 ;  /* 0x000000cab81c723c */ /* 0x080fe2000004181c */
[----:B-1----:R-:W-:Y:S01]  /*81f0*/  IMAD.U32 R4, RZ, RZ, UR7 ;  /* 0x00000007ff047e24 */ /* 0x002fe2000f8e00ff */
[----:B------:R-:W-:Y:S02]  /*8200*/  UIMAD UR7, UR6, 0x30, URZ ;  /* 0x00000030060778a4 */ /* 0x000fe4000f8e023f */
[----:B------:R-:W-:Y:S04]  /*8210*/  UIMAD UR6, UR6, 0x38, URZ ;  /* 0x00000038060678a4 */ /* 0x000fe8000f8e023f */
[----:B------:R-:W-:Y:S04]  /*8220*/  HMMA.16816.F32.BF16 R32, R164, R202, R32 ;  /* 0x000000caa420723c */ /* 0x000fe80000041820 */
[-C--:B------:R-:W-:Y:S03]  /*8230*/  LEA R4, P0, R4, R222.reuse, 0x2 ;  /* 0x000000de04047211 */ /* 0x080fe600078010ff */
[----:B------:R-:W-:Y:S01]  /*8240*/  IMAD.U32 R164, RZ, RZ, UR10 ;  /* 0x0000000affa47e24 */ /* 0x000fe2000f8e00ff */
[-C--:B---3--:R-:W-:Y:S01]  /*8250*/  LEA.HI.X.SX32 R5, R0, R223.reuse, 0x2, P0 ;  /* 0x000000df00057211 */ /* 0x088fe200000f16ff */
[----:B------:R-:W-:Y:S03]  /*8260*/  IMAD.U32 R165, RZ, RZ, UR10 ;  /* 0x0000000affa57e24 */ /* 0x000fe6000f8e00ff */
[-C--:B------:R-:W-:Y:S01]  /*8270*/  LEA R164, P1, R164, R222.reuse, 0x2 ;  /* 0x000000dea4a47211 */ /* 0x080fe200078210ff */
[----:B------:R-:W-:Y:S02]  /*8280*/  IMAD.U32 R166, RZ, RZ, UR9 ;  /* 0x00000009ffa67e24 */ /* 0x000fe4000f8e00ff */
[----:B------:R-:W-:Y:S01]  /*8290*/  IMAD.U32 R0, RZ, RZ, UR9 ;  /* 0x00000009ff007e24 */ /* 0x000fe2000f8e00ff */
[-C--:B------:R-:W-:Y:S02]  /*82a0*/  LEA.HI.X.SX32 R165, R165, R223.reuse, 0x2, P1 ;  /* 0x000000dfa5a57211 */ /* 0x080fe400008f16ff */
[-C--:B------:R-:W-:Y:S03]  /*82b0*/  LEA R166, P0, R166, R222.reuse, 0x2 ;  /* 0x000000dea6a67211 */ /* 0x080fe600078010ff */
[----:B------:R1:W-:Y:S01]  /*82c0*/  RED.E.ADD.F32.FTZ.RN.STRONG.GPU [R164.64], R6 ;  /* 0x00000006a400798e */ /* 0x0003e2000c10e78c */
[-C--:B------:R-:W-:Y:S01]  /*82d0*/  LEA.HI.X.SX32 R167, R0, R223.reuse, 0x2, P0 ;  /* 0x000000df00a77211 */ /* 0x080fe200000f16ff */
[----:B------:R-:W-:Y:S03]  /*82e0*/  IMAD.U32 R0, RZ, RZ, UR6 ;  /* 0x00000006ff007e24 */ /* 0x000fe6000f8e00ff */
[----:B------:R2:W-:Y:S05]  /*82f0*/  RED.E.ADD.F32.FTZ.RN.STRONG.GPU [R4.64], R7 ;  /* 0x000000070400798e */ /* 0x0005ea000c10e78c */
[----:B------:R3:W-:Y:S01]  /*8300*/  RED.E.ADD.F32.FTZ.RN.STRONG.GPU [R166.64], R8 ;  /* 0x00000008a600798e */ /* 0x0007e2000c10e78c */
[----:B-1----:R-:W-:Y:S02]  /*8310*/  IMAD.U32 R164, RZ, RZ, UR8 ;  /* 0x00000008ffa47e24 */ /* 0x002fe4000f8e00ff */
[----:B------:R-:W-:Y:S02]  /*8320*/  IMAD.U32 R6, RZ, RZ, UR7 ;  /* 0x00000007ff067e24 */ /* 0x000fe4000f8e00ff */
[----:B--2---:R-:W-:Y:S01]  /*8330*/  IMAD.U32 R7, RZ, RZ, UR8 ;  /* 0x00000008ff077e24 */ /* 0x004fe2000f8e00ff */
[-C--:B------:R-:W-:Y:S01]  /*8340*/  LEA R164, P2, R164, R222.reuse, 0x2 ;  /* 0x000000dea4a47211 */ /* 0x080fe200078410ff */
[----:B------:R-:W-:Y:S01]  /*8350*/  IMAD.U32 R5, RZ, RZ, UR7 ;  /* 0x00000007ff057e24 */ /* 0x000fe2000f8e00ff */
[-C--:B------:R-:W-:Y:S01]  /*8360*/  LEA R6, P1, R6, R222.reuse, 0x2 ;  /* 0x000000de06067211 */ /* 0x080fe200078210ff */
[----:B------:R-:W-:Y:S01]  /*8370*/  IMAD.U32 R4, RZ, RZ, UR6 ;  /* 0x00000006ff047e24 */ /* 0x000fe2000f8e00ff */
[-C--:B------:R-:W-:Y:S01]  /*8380*/  LEA.HI.X.SX32 R165, R7, R223.reuse, 0x2, P2 ;  /* 0x000000df07a57211 */ /* 0x080fe200010f16ff */
[----:B------:R-:W-:Y:S01]  /*8390*/  UIADD3 UR7, UR10, 0x20, URZ ;  /* 0x000000200a077890 */ /* 0x000fe2000fffe03f */
[-C--:B------:R-:W-:Y:S02]  /*83a0*/  LEA.HI.X.SX32 R7, R5, R223.reuse, 0x2, P1 ;  /* 0x000000df05077211 */ /* 0x080fe400008f16ff */
[-C--:B------:R-:W-:Y:S01]  /*83b0*/  LEA R4, P0, R4, R222.reuse, 0x2 ;  /* 0x000000de04047211 */ /* 0x080fe200078010ff */
[----:B------:R1:W-:Y:S01]  /*83c0*/  RED.E.ADD.F32.FTZ.RN.STRONG.GPU [R164.64], R9 ;  /* 0x00000009a400798e */ /* 0x0003e2000c10e78c */
[----:B------:R-:W-:Y:S01]  /*83d0*/  UIADD3 UR6, UR5, UR7, URZ ;  /* 0x0000000705067290 */ /* 0x000fe2000fffe03f */
[----:B---3--:R-:W-:Y:S01]  /*83e0*/  IMAD.U32 R8, RZ, RZ, UR7 ;  /* 0x00000007ff087e24 */ /* 0x008fe2000f8e00ff */
[-C--:B------:R-:W-:Y:S01]  /*83f0*/  LEA.HI.X.SX32 R5, R0, R223.reuse, 0x2, P0 ;  /* 0x000000df00057211 */ /* 0x080fe200000f16ff */
[----:B------:R-:W-:Y:S01]  /*8400*/  IMAD.U32 R0, RZ, RZ, UR7 ;  /* 0x00000007ff007e24 */ /* 0x000fe2000f8e00ff */
[----:B------:R2:W-:Y:S01]  /*8410*/  RED.E.ADD.F32.FTZ.RN.STRONG.GPU [R6.64], R10 ;  /* 0x0000000a0600798e */ /* 0x0005e2000c10e78c */
[----:B------:R-:W-:Y:S01]  /*8420*/  UIADD3 UR8, UR5, UR6, URZ ;  /* 0x0000000605087290 */ /* 0x000fe2000fffe03f */
[-C--:B------:R-:W-:Y:S03]  /*8430*/  LEA R8, P0, R8, R222.reuse, 0x2 ;  /* 0x000000de08087211 */ /* 0x080fe600078010ff */
[----:B------:R3:W-:Y:S01]  /*8440*/  RED.E.ADD.F32.FTZ.RN.STRONG.GPU [R4.64], R11 ;  /* 0x0000000b0400798e */ /* 0x0007e2000c10e78c */
[----:B------:R-:W-:Y:S04]  /*8450*/  UIADD3 UR7, UR5, UR8, URZ ;  /* 0x0000000805077290 */ /* 0x000fe8000fffe03f */
        /* <DEDUP_REMOVED lines=77> */
[----:B------:R-:W-:Y:S03]  /*8930*/  IMAD.U32 R7, RZ, RZ, UR7 ;  /* 0x00000007ff077e24 */ /* 0x000fe6000f8e00ff */
[----:B------:R-:W-:Y:S01]  /*8940*/  UIADD3 UR5, UR5, UR6, URZ ;  /* 0x0000000605057290 */ /* 0x000fe2000fffe03f */
[CC--:B--2---:R-:W-:Y:S04]  /*8950*/  LEA R4, P0, R0.reuse, R222.reuse, 0x2 ;  /* 0x000000de00047211 */ /* 0x0c4fe800078010ff */
[-C--:B------:R-:W-:Y:S01]  /*8960*/  LEA.HI.X.SX32 R5, R0, R223.reuse, 0x2, P0 ;  /* 0x000000df00057211 */ /* 0x080fe200000f16ff */
[----:B------:R-:W-:Y:S01]  /*8970*/  IMAD.U32 R0, RZ, RZ, UR8 ;  /* 0x00000008ff007e24 */ /* 0x000fe2000f8e00ff */
[CC--:B------:R-:W-:Y:S03]  /*8980*/  LEA R10, P0, R6.reuse, R222.reuse, 0x2 ;  /* 0x000000de060a7211 */ /* 0x0c0fe600078010ff */
[----:B------:R1:W-:Y:S01]  /*8990*/  RED.E.ADD.F32.FTZ.RN.STRONG.GPU [R4.64], R34 ;  /* 0x000000220400798e */ /* 0x0003e2000c10e78c */
[-C--:B------:R-:W-:Y:S01]  /*89a0*/  LEA.HI.X.SX32 R11, R6, R223.reuse, 0x2, P0 ;  /* 0x000000df060b7211 */ /* 0x080fe200000f16ff */
[----:B---3--:R-:W-:Y:S01]  /*89b0*/  IMAD.U32 R3, RZ, RZ, UR5 ;  /* 0x00000005ff037e24 */ /* 0x008fe2000f8e00ff */
[CC--:B------:R-:W-:Y:S01]  /*89c0*/  LEA R8, P0, R0.reuse, R222.reuse, 0x2 ;  /* 0x000000de00087211 */ /* 0x0c0fe200078010ff */
[----:B------:R-:W-:Y:S01]  /*89d0*/  ULOP3.LUT UR5, UR11, 0x1, URZ, 0xc0, !UPT ;  /* 0x000000010b057892 */ /* 0x000fe2000f8ec03f */
[-C--:B------:R-:W-:Y:S01]  /*89e0*/  LEA R6, P2, R7, R222.reuse, 0x2 ;  /* 0x000000de07067211 */ /* 0x080fe200078410ff */
[----:B------:R-:W-:Y:S01]  /*89f0*/  RED.E.ADD.F32.FTZ.RN.STRONG.GPU [R10.64], R35 ;  /* 0x000000230a00798e */ /* 0x000fe2000c10e78c */
[-C--:B------:R-:W-:Y:S01]  /*8a00*/  LEA.HI.X.SX32 R9, R0, R223.reuse, 0x2, P0 ;  /* 0x000000df00097211 */ /* 0x080fe200000f16ff */
[----:B------:R-:W-:Y:S01]  /*8a10*/  IMAD.IADD R0, R209, 0x1, R207 ;  /* 0x00000001d1007824 */ /* 0x000fe200078e02cf */
[-C--:B------:R-:W-:Y:S01]  /*8a20*/  LEA.HI.X.SX32 R7, R7, R223.reuse, 0x2, P2 ;  /* 0x000000df07077211 */ /* 0x080fe200010f16ff */
[----:B------:R-:W-:Y:S01]  /*8a30*/  UISETP.NE.U32.AND UP0, UPT, UR5, 0x1, UPT ;  /* 0x000000010500788c */ /* 0x000fe2000bf05070 */
[----:B------:R-:W-:Y:S01]  /*8a40*/  LDSM.16.MT88.4 R32, [R206+0x1e800] ;  /* 0x01e80000ce20783b */ /* 0x000fe20000004200 */
[CC--:B------:R-:W-:Y:S01]  /*8a50*/  LEA R2, P0, R3.reuse, R222.reuse, 0x2 ;  /* 0x000000de03027211 */ /* 0x0c0fe200078010ff */
[----:B------:R-:W-:Y:S03]  /*8a60*/  UIADD3 UR5, UR11, -0x1, URZ ;  /* 0xffffffff0b057890 */ /* 0x000fe6000fffe03f */
[----:B------:R-:W-:Y:S01]  /*8a70*/  RED.E.ADD.F32.FTZ.RN.STRONG.GPU [R8.64], R28 ;  /* 0x0000001c0800798e */ /* 0x000fe2000c10e78c */
[-C--:B------:R-:W-:Y:S02]  /*8a80*/  LEA.HI.X.SX32 R3, R3, R223.reuse, 0x2, P0 ;  /* 0x000000df03037211 */ /* 0x080fe400000f16ff */
[----:B------:R-:W-:Y:S01]  /*8a90*/  PLOP3.LUT P0, PT, PT, PT, UP2, 0x80, 0x0 ;  /* 0x000000000000781c */ /* 0x000fe20003f0f028 */
[----:B------:R-:W-:Y:S01]  /*8aa0*/  UMOV UR11, UR5 ;  /* 0x00000005000b7c82 */ /* 0x000fe20008000000 */
[----:B------:R-:W-:Y:S05]  /*8ab0*/  RED.E.ADD.F32.FTZ.RN.STRONG.GPU [R6.64], R29 ;  /* 0x0000001d0600798e */ /* 0x000fea000c10e78c */
[----:B------:R-:W-:Y:S01]  /*8ac0*/  LDSM.16.MT88.4 R8, [R207] ;  /* 0x00000000cf08783b */ /* 0x000fe20000004200 */
[----:B-1----:R-:W-:Y:S04]  /*8ad0*/  IMAD.U32 R5, RZ, RZ, UR6 ;  /* 0x00000006ff057e24 */ /* 0x002fe8000f8e00ff */
[----:B------:R-:W-:Y:S01]  /*8ae0*/  LDSM.16.MT88.4 R16, [R0] ;  /* 0x000000000010783b */ /* 0x000fe20000004200 */
[C---:B------:R-:W-:Y:S04]  /*8af0*/  LEA R4, P1, R5.reuse, R222, 0x2 ;  /* 0x000000de05047211 */ /* 0x040fe800078210ff */
[----:B------:R-:W-:Y:S01]  /*8b00*/  LEA.HI.X.SX32 R5, R5, R223, 0x2, P1 ;  /* 0x000000df05057211 */ /* 0x000fe200008f16ff */
[----:B------:R-:W-:Y:S01]  /*8b10*/  LDSM.16.MT88.4 R24, [R0+0x2000] ;  /* 0x002000000018783b */ /* 0x000fe20000004200 */
[----:B------:R-:W-:Y:S01]  /*8b20*/  PLOP3.LUT P1, PT, PT, PT, UP0, 0x80, 0x0 ;  /* 0x000000000000781c */ /* 0x000fe20003f2f008 */
[----:B------:R-:W-:Y:S03]  /*8b30*/  @UP3 UIADD3 UR18, UP0, UR18, -0x100, URZ ;  /* 0xffffff0012123890 */ /* 0x000fe6000ff1e03f */
[----:B------:R-:W-:Y:S01]  /*8b40*/  RED.E.ADD.F32.FTZ.RN.STRONG.GPU [R4.64], R30 ;  /* 0x0000001e0400798e */ /* 0x000fe2000c10e78c */
[----:B------:R-:W-:Y:S04]  /*8b50*/  @UP3 UIADD3.X UR17, UR17, -0x1, URZ, UP0, !UPT ;  /* 0xffffffff11113890 */ /* 0x000fe800087fe43f */
        /* <DEDUP_REMOVED lines=305> */
.L_x_317:
        /* <DEDUP_REMOVED lines=18> */
.L_x_318:
[----:B------:R-:W-:Y:S01]  /*9f90*/  BAR.SYNC.DEFER_BLOCKING 0x0 ;  /* 0x0000000000007b1d */ /* 0x000fe20000010000 */
[----:B-1---5:R-:W-:Y:S01]  /*9fa0*/  IMAD.SHL.U32 R4, R229, 0x2, RZ ;  /* 0x00000002e5047824 */ /* 0x022fe200078e00ff */
        /* <DEDUP_REMOVED lines=55> */
.L_x_320:
[----:B---34-:R-:W-:Y:S05]  /*a320*/  BSYNC B0 ;  /* 0x0000000000007941 */ /* 0x018fea0003800000 */
.L_x_319:
        /* <DEDUP_REMOVED lines=18> */
.L_x_322:
[----:B------:R-:W-:Y:S05]  /*a450*/  BSYNC B0 ;  /* 0x0000000000007941 */ /* 0x000fea0003800000 */
.L_x_321:
        /* <DEDUP_REMOVED lines=18> */
.L_x_324:
[----:B------:R-:W-:Y:S05]  /*a580*/  BSYNC B0 ;  /* 0x0000000000007941 */ /* 0x000fea0003800000 */
.L_x_323:
        /* <DEDUP_REMOVED lines=18> */
.L_x_326:
[----:B------:R-:W-:Y:S05]  /*a6b0*/  BSYNC B0 ;  /* 0x0000000000007941 */ /* 0x000fea0003800000 */
.L_x_325:
        /* <DEDUP_REMOVED lines=27> */
.L_x_328:
[----:B------:R-:W-:Y:S05]  /*a870*/  BSYNC B0 ;  /* 0x0000000000007941 */ /* 0x000fea0003800000 */
.L_x_327:
        /* <DEDUP_REMOVED lines=16> */
.L_x_330:
[----:B------:R-:W-:Y:S05]  /*a980*/  BSYNC B0 ;  /* 0x0000000000007941 */ /* 0x000fea0003800000 */
.L_x_329:
        /* <DEDUP_REMOVED lines=16> */
.L_x_332:
[----:B------:R-:W-:Y:S05]  /*aa90*/  BSYNC B0 ;  /* 0x0000000000007941 */ /* 0x000fea0003800000 */
.L_x_331:
        /* <DEDUP_REMOVED lines=14> */
.L_x_287:
[----:B------:R-:W-:Y:S05]  /*ab80*/  BSYNC B1 ;  /* 0x0000000000017941 */ /* 0x000fea0003800000 */
.L_x_265:
        /* <DEDUP_REMOVED lines=11> */
.L_x_333:
[----:B------:R-:W-:Y:S05]  /*ac40*/  EXIT ;  /* 0x000000000000794d */ /* 0x000fea0003800000 */
.L_x_335:
        /* <DEDUP_REMOVED lines=11> */
.L_x_1069:


//--------------------- .text._ZN5flash27flash_bwd_convert_dq_kernelI23Flash_bwd_kernel_traitsILi128ELi64ELi64ELi8ELi4ELi2ELi2ELb1ELb0EN7cutlass10bfloat16_tE19Flash_kernel_traitsILi128ELi64ELi64ELi8ES3_EEEEvNS_16Flash_bwd_paramsEi --------------------------
	.section	.text._ZN5flash27flash_bwd_convert_dq_kernelI23Flash_bwd_kernel_traitsILi128ELi64ELi64ELi8ELi4ELi2ELi2ELb1ELb0EN7cutlass10bfloat16_tE19Flash_kernel_traitsILi128ELi64ELi64ELi8ES3_EEEEvNS_16Flash_bwd_paramsEi,"ax",@progbits
	.sectioninfo	@"SHI_REGISTERS=80"
	.align	128
        .global         _ZN5flash27flash_bwd_convert_dq_kernelI23Flash_bwd_kernel_traitsILi128ELi64ELi64ELi8ELi4ELi2ELi2ELb1ELb0EN7cutlass10bfloat16_tE19Flash_kernel_traitsILi128ELi64ELi64ELi8ES3_EEEEvNS_16Flash_bwd_paramsEi
        .type           _ZN5flash27flash_bwd_convert_dq_kernelI23Flash_bwd_kernel_traitsILi128ELi64ELi64ELi8ELi4ELi2ELi2ELb1ELb0EN7cutlass10bfloat16_tE19Flash_kernel_traitsILi128ELi64ELi64ELi8ES3_EEEEvNS_16Flash_bwd_paramsEi,@function
        .size           _ZN5flash27flash_bwd_convert_dq_kernelI23Flash_bwd_kernel_traitsILi128ELi64ELi64ELi8ELi4ELi2ELi2ELb1ELb0EN7cutlass10bfloat16_tE19Flash_kernel_traitsILi128ELi64ELi64ELi8ES3_EEEEvNS_16Flash_bwd_paramsEi,(.L_x_1070 - _ZN5flash27flash_bwd_convert_dq_kernelI23Flash_bwd_kernel_traitsILi128ELi64ELi64ELi8ELi4ELi2ELi2ELb1ELb0EN7cutlass10bfloat16_tE19Flash_kernel_traitsILi128ELi64ELi64ELi8ES3_EEEEvNS_16Flash_bwd_paramsEi)
        .other          _ZN5flash27flash_bwd_convert_dq_kernelI23Flash_bwd_kernel_traitsILi128ELi64ELi64ELi8ELi4ELi2ELi2ELb1ELb0EN7cutlass10bfloat16_tE19Flash_kernel_traitsILi128ELi64ELi64ELi8ES3_EEEEvNS_16Flash_bwd_paramsEi,@"STO_CUDA_ENTRY STV_DEFAULT"
_ZN5flash27flash_bwd_convert_dq_kernelI23Flash_bwd_kernel_traitsILi128ELi64ELi64ELi8ELi4ELi2ELi2ELb1ELb0EN7cutlass10bfloat16_tE19Flash_kernel_traitsILi128ELi64ELi64ELi8ES3_EEEEvNS_16Flash_bwd_paramsEi:
.text._ZN5flash27flash_bwd_convert_dq_kernelI23Flash_bwd_kernel_traitsILi128ELi64ELi64ELi8ELi4ELi2ELi2ELb1ELb0EN7cutlass10bfloat16_tE19Flash_kernel_traitsILi128ELi64ELi64ELi8ES3_EEEEvNS_16Flash_bwd_paramsEi:
[----:B------:R-:W-:Y:S02]  /*0000*/  MOV R1, c[0x0][0x28] ;  /* 0x00000a0000017a02 */ /* 0x000fe40000000f00 */
[----:B------:R-:W0:Y:S01]  /*0010*/  S2R R36, SR_CTAID.Y ;  /* 0x0000000000247919 */ /* 0x000e220000002600 */
[----:B------:R-:W-:Y:S01]  /*0020*/  ISETP.NE.U32.AND P0, PT, RZ, c[0x0][0x240], PT ;  /* 0x00009000ff007a0c */ /* 0x000fe20003f05070 */
[----:B------:R-:W-:Y:S01]  /*0030*/  IMAD.MOV.U32 R5, RZ, RZ, 0x4 ;  /* 0x00000004ff057424 */ /* 0x000fe200078e00ff */
[----:B------:R-:W-:Y:S01]  /*0040*/  MOV R33, 0xffffffff ;  /* 0xffffffff00217802 */ /* 0x000fe20000000f00 */
[----:B------:R-:W-:Y:S01]  /*0050*/  ULDC.64 UR6, c[0x0][0x118] ;  /* 0x0000460000067ab9 */ /* 0x000fe20000000a00 */
[----:B------:R-:W-:Y:S01]  /*0060*/  ISETP.NE.AND.EX P0, PT, RZ, c[0x0][0x244], PT, P0 ;  /* 0x00009100ff007a0c */ /* 0x000fe20003f05300 */
[----:B0-----:R-:W-:-:S12]  /*0070*/  IMAD.WIDE R4, R36, R5, c[0x0][0x240] ;  /* 0x0000900024047625 */ /* 0x001fd800078e0205 */
[----:B------:R-:W2:Y:S04]  /*0080*/  @P0 LDG.E R33, [R4.64] ;  /* 0x0000000604210981 */ /* 0x000ea8000c1e1900 */
[----:B------:R-:W2:Y:S04]  /*0090*/  @P0 LDG.E R0, [R4.64+0x4] ;  /* 0x0000040604000981 */ /* 0x000ea8000c1e1900 */
[----:B------:R-:W0:Y:S02]  /*00a0*/  S2R R3, SR_CTAID.X ;  /* 0x0000000000037919 */ /* 0x000e240000002500 */
[----:B0-----:R-:W-:Y:S01]  /*00b0*/  SHF.L.U32 R3, R3, 0x6, RZ ;  /* 0x0000000603037819 */ /* 0x001fe200000006ff */
[----:B--2---:R-:W-:-:S02]  /*00c0*/  @P0 IMAD.IADD R0, R0, 0x1, -R33 ;  /* 0x0000000100000824 */ /* 0x004fc400078e0a21 */
[----:B------:R-:W-:-:S05]  /*00d0*/  @!P0 IMAD.MOV.U32 R0, RZ, RZ, c[0x0][0x214] ;  /* 0x00008500ff008624 */ /* 0x000fca00078e00ff */
[----:B------:R-:W-:-:S13]  /*00e0*/  ISETP.GT.AND P1, PT, R0, R3, PT ;  /* 0x000000030000720c */ /* 0x000fda0003f24270 */
[----:B------:R-:W-:Y:S05]  /*00f0*/  @!P1 EXIT ;  /* 0x000000000000994d */ /* 0x000fea0003800000 */
[C---:B------:R-:W-:Y:S01]  /*0100*/  ISETP.NE.AND P2, PT, R33.reuse, -0x1, PT ;  /* 0xffffffff2100780c */ /* 0x040fe20003f45270 */
[----:B------:R-:W-:Y:S01]  /*0110*/  HFMA2.MMA R69, -RZ, RZ, 0, 0 ;  /* 0x00000000ff457435 */ /* 0x000fe200000001ff */
[----:B------:R-:W-:Y:S01]  /*0120*/  CS2R R14, SRZ ;  /* 0x00000000000e7805 */ /* 0x000fe2000001ff00 */
[----:B------:R-:W-:Y:S01]  /*0130*/  HFMA2.MMA R56, -RZ, RZ, 0, 0 ;  /* 0x00000000ff387435 */ /* 0x000fe200000001ff */
[----:B------:R-:W-:Y:S01]  /*0140*/  CS2R R16, SRZ ;  /* 0x0000000000107805 */ /* 0x000fe2000001ff00 */
[----:B------:R-:W-:Y:S01]  /*0150*/  CS2R R72, SRZ ;  /* 0x0000000000487805 */ /* 0x000fe2000001ff00 */
[----:B------:R-:W-:Y:S01]  /*0160*/  IMAD.MOV.U32 R74, RZ, RZ, RZ ;  /* 0x000000ffff4a7224 */ /* 0x000fe200078e00ff */
[----:B------:R-:W-:Y:S01]  /*0170*/  CS2R R70, SRZ ;  /* 0x0000000000467805 */ /* 0x000fe2000001ff00 */
[----:B------:R-:W-:Y:S01]  /*0180*/  CS2R R18, SRZ ;  /* 0x0000000000127805 */ /* 0x000fe2000001ff00 */
[----:B------:R-:W-:Y:S01]  /*0190*/  CS2R R20, SRZ ;  /* 0x0000000000147805 */ /* 0x000fe2000001ff00 */
[----:B------:R-:W-:Y:S01]  /*01a0*/  CS2R R22, SRZ ;  /* 0x0000000000167805 */ /* 0x000fe2000001ff00 */
[----:B------:R-:W-:Y:S01]  /*01b0*/  CS2R R24, SRZ ;  /* 0x0000000000187805 */ /* 0x000fe2000001ff00 */
[----:B------:R-:W-:Y:S01]  /*01c0*/  CS2R R26, SRZ ;  /* 0x00000000001a7805 */ /* 0x000fe2000001ff00 */
[----:B------:R-:W-:Y:S01]  /*01d0*/  @!P2 IMAD.WIDE.U32 R6, R36, c[0x0][0x380], RZ ;  /* 0x0000e0002406aa25 */ /* 0x000fe200078e00ff */
[----:B------:R-:W-:Y:S01]  /*01e0*/  @!P2 SHF.R.S32.HI R2, RZ, 0x1f, R36 ;  /* 0x0000001fff02a819 */ /* 0x000fe20000011424 */
[----:B------:R-:W-:Y:S01]  /*01f0*/  CS2R R12, SRZ ;  /* 0x00000000000c7805 */ /* 0x000fe2000001ff00 */
[----:B------:R-:W-:Y:S01]  /*0200*/  MOV R11, RZ ;  /* 0x000000ff000b7202 */ /* 0x000fe20000000f00 */
[----:B------:R-:W-:Y:S01]  /*0210*/  @P2 IMAD.WIDE.U32 R4, R33, c[0x0][0x398], RZ ;  /* 0x0000e60021042a25 */ /* 0x000fe200078e00ff */
[----:B------:R-:W-:Y:S01]  /*0220*/  CS2R R60, SRZ ;  /* 0x00000000003c7805 */ /* 0x000fe2000001ff00 */
[----:B------:R-:W-:Y:S01]  /*0230*/  CS2R R28, SRZ ;  /* 0x00000000001c7805 */ /* 0x000fe2000001ff00 */
[----:B------:R-:W-:Y:S01]  /*0240*/  CS2R R58, SRZ ;  /* 0x00000000003a7805 */ /* 0x000fe2000001ff00 */
[----:B------:R-:W-:-:S02]  /*0250*/  @!P2 IMAD.MOV.U32 R4, RZ, RZ, R6 ;  /* 0x000000ffff04a224 */ /* 0x000fc400078e0006 */
[----:B------:R-:W0:Y:S01]  /*0260*/  S2R R6, SR_TID.X ;  /* 0x0000000000067919 */ /* 0x000e220000002100 */
[----:B------:R-:W-:Y:S02]  /*0270*/  @!P2 IMAD R9, R2, c[0x0][0x380], RZ ;  /* 0x0000e0000209aa24 */ /* 0x000fe400078e02ff */
[----:B------:R-:W-:Y:S01]  /*0280*/  @P2 IMAD R2, R33, c[0x0][0x39c], R5 ;  /* 0x0000e70021022a24 */ /* 0x000fe200078e0205 */
[----:B------:R-:W-:Y:S01]  /*0290*/  MOV R5, c[0x0][0x3e0] ;  /* 0x0000f80000057a02 */ /* 0x000fe20000000f00 */
[----:B------:R-:W-:-:S03]  /*02a0*/  @!P2 IMAD R9, R36, c[0x0][0x384], R9 ;  /* 0x0000e1002409aa24 */ /* 0x000fc600078e0209 */
[----:B------:R-:W-:Y:S02]  /*02b0*/  ISETP.GE.AND P1, PT, R5, 0x1, PT ;  /* 0x000000010500780c */ /* 0x000fe40003f26270 */
[----:B------:R-:W1:Y:S01]  /*02c0*/  S2R R5, SR_CTAID.Z ;  /* 0x0000000000057919 */ /* 0x000e620000002700 */
[----:B------:R-:W-:Y:S02]  /*02d0*/  @!P2 IADD3 R2, R7, R9, RZ ;  /* 0x000000090702a210 */ /* 0x000fe40007ffe0ff */
[----:B------:R-:W-:Y:S01]  /*02e0*/  SHF.R.S32.HI R7, RZ, 0x1f, R3 ;  /* 0x0000001fff077819 */ /* 0x000fe20000011403 */
[----:B------:R-:W-:Y:S01]  /*02f0*/  CS2R R8, SRZ ;  /* 0x0000000000087805 */ /* 0x000fe2000001ff00 */
[----:B0-----:R-:W-:-:S04]  /*0300*/  SHF.R.S32.HI R57, RZ, 0x1f, R6 ;  /* 0x0000001fff397819 */ /* 0x001fc80000011406 */
[CC--:B------:R-:W-:Y:S02]  /*0310*/  LEA.HI R40, R57.reuse, R6.reuse, RZ, 0x5 ;  /* 0x0000000639287211 */ /* 0x0c0fe400078f28ff */
[----:B------:R-:W-:Y:S02]  /*0320*/  LEA.HI R62, R57, R6, RZ, 0x2 ;  /* 0x00000006393e7211 */ /* 0x000fe400078f10ff */
[----:B------:R-:W-:Y:S01]  /*0330*/  SHF.R.S32.HI R63, RZ, 0x5, R40 ;  /* 0x00000005ff3f7819 */ /* 0x000fe20000011428 */
[----:B------:R-:W-:Y:S05]  /*0340*/  @!P1 BRA `(.L_x_336) ;  /* 0x00000af000009947 */ /* 0x000fea0003800000 */
[----:B------:R-:W-:Y:S01]  /*0350*/  IMAD.WIDE R30, R36, 0x80, RZ ;  /* 0x00000080241e7825 */ /* 0x000fe200078e02ff */
[----:B------:R-:W-:Y:S01]  /*0360*/  @!P2 MOV R33, 0xffffffff ;  /* 0xffffffff0021a802 */ /* 0x000fe20000000f00 */
[----:B------:R-:W-:Y:S02]  /*0370*/  UMOV UR4, 0x2 ;  /* 0x0000000200047882 */ /* 0x000fe40000000000 */
[----:B------:R-:W-:Y:S01]  /*0380*/  IMAD.MOV.U32 R34, RZ, RZ, c[0x0][0x1c0] ;  /* 0x00007000ff227624 */ /* 0x000fe200078e00ff */
[----:B------:R-:W-:Y:S01]  /*0390*/  SEL R10, R30, RZ, P0 ;  /* 0x000000ff1e0a7207 */ /* 0x000fe20000000000 */
[----:B------:R-:W-:Y:S01]  /*03a0*/  IMAD.WIDE R36, R36, c[0x0][0x224], RZ ;  /* 0x0000890024247a25 */ /* 0x000fe200078e02ff */
[----:B------:R-:W-:Y:S01]  /*03b0*/  SEL R30, R31, RZ, P0 ;  /* 0x000000ff1f1e7207 */ /* 0x000fe20000000000 */
[----:B------:R-:W-:Y:S01]  /*03c0*/  ULDC.64 UR10, c[0x0][0x3d8] ;  /* 0x0000f600000a7ab9 */ /* 0x000fe20000000a00 */
[----:B------:R-:W-:Y:S01]  /*03d0*/  IADD3 R41, P0, R3, R10, RZ ;  /* 0x0000000a03297210 */ /* 0x000fe20007f1e0ff */
[----:B------:R-:W-:Y:S01]  /*03e0*/  IMAD R15, R37, c[0x0][0x1c0], RZ ;  /* 0x00007000250f7a24 */ /* 0x000fe200078e02ff */
[----:B------:R-:W-:Y:S01]  /*03f0*/  SHF.R.S32.HI R10, RZ, 0x1f, R34 ;  /* 0x0000001fff0a7819 */ /* 0x000fe20000011422 */
[----:B------:R-:W-:Y:S01]  /*0400*/  IMAD.WIDE R34, R34, c[0x0][0x22c], RZ ;  /* 0x00008b0022227a25 */ /* 0x000fe200078e02ff */
[----:B------:R-:W-:Y:S01]  /*0410*/  IADD3.X R43, R7, R30, RZ, P0, !PT ;  /* 0x0000001e072b7210 */ /* 0x000fe200007fe4ff */
[----:B------:R-:W-:-:S02]  /*0420*/  USHF.L.U64.HI UR4, UR10, UR4, UR11 ;  /* 0x000000040a047299 */ /* 0x000fc4000801020b */
[C---:B------:R-:W-:Y:S01]  /*0430*/  IMAD R45, R36.reuse, R10, R15 ;  /* 0x0000000a242d7224 */ /* 0x040fe200078e020f */
[----:B------:R-:W-:Y:S01]  /*0440*/  MOV R15, RZ ;  /* 0x000000ff000f7202 */ /* 0x000fe20000000f00 */
[----:B------:R-:W-:Y:S01]  /*0450*/  IMAD R30, R43, c[0x0][0x1c0], RZ ;  /* 0x000070002b1e7a24 */ /* 0x000fe200078e02ff */
[----:B------:R-:W-:Y:S01]  /*0460*/  ULDC.64 UR8, c[0x0][0x350] ;  /* 0x0000d40000087ab9 */ /* 0x000fe20000000a00 */
[----:B------:R-:W-:-:S04]  /*0470*/  IMAD.WIDE.U32 R36, R36, c[0x0][0x1c0], RZ ;  /* 0x0000700024247a25 */ /* 0x000fc800078e00ff */
[----:B------:R-:W-:Y:S01]  /*0480*/  IMAD R47, R10, R41, R30 ;  /* 0x000000290a2f7224 */ /* 0x000fe200078e021e */
[----:B------:R-:W-:Y:S01]  /*0490*/  IADD3 R37, R37, R45, RZ ;  /* 0x0000002d25257210 */ /* 0x000fe20007ffe0ff */
[----:B------:R-:W-:-:S04]  /*04a0*/  IMAD.WIDE.U32 R30, R41, c[0x0][0x1c0], RZ ;  /* 0x00007000291e7a25 */ /* 0x000fc800078e00ff */
[----:B------:R-:W-:Y:S02]  /*04b0*/  IMAD.MOV.U32 R65, RZ, RZ, c[0x0][0x22c] ;  /* 0x00008b00ff417624 */ /* 0x000fe400078e00ff */
[----:B------:R-:W-:Y:S02]  /*04c0*/  IMAD R42, R35, R33, RZ ;  /* 0x00000021232a7224 */ /* 0x000fe400078e02ff */
[----:B------:R-:W-:Y:S02]  /*04d0*/  IMAD.IADD R10, R31, 0x1, R47 ;  /* 0x000000011f0a7824 */ /* 0x000fe400078e022f */
[----:B------:R-:W-:Y:S01]  /*04e0*/  IMAD R31, R34, R15, R42 ;  /* 0x0000000f221f7224 */ /* 0x000fe200078e022a */
[----:B------:R-:W-:Y:S01]  /*04f0*/  SHF.R.S32.HI R15, RZ, 0x1f, R65 ;  /* 0x0000001fff0f7819 */ /* 0x000fe20000011441 */
[----:B------:R-:W-:Y:S02]  /*0500*/  IMAD R37, R37, c[0x0][0x22c], RZ ;  /* 0x00008b0025257a24 */ /* 0x000fe400078e02ff */
[----:B------:R-:W-:-:S02]  /*0510*/  IMAD R42, R10, c[0x0][0x22c], RZ ;  /* 0x00008b000a2a7a24 */ /* 0x000fc400078e02ff */
[----:B------:R-:W-:-:S04]  /*0520*/  IMAD.WIDE.U32 R38, R34, R33, RZ ;  /* 0x0000002122267225 */ /* 0x000fc800078e00ff */
[----:B------:R-:W-:Y:S01]  /*0530*/  IMAD.WIDE.U32 R32, R36, c[0x0][0x22c], RZ ;  /* 0x00008b0024207a25 */ /* 0x000fe200078e00ff */
[----:B------:R-:W-:-:S03]  /*0540*/  IADD3 R39, R39, R31, RZ ;  /* 0x0000001f27277210 */ /* 0x000fc60007ffe0ff */
[C---:B------:R-:W-:Y:S01]  /*0550*/  IMAD R37, R15.reuse, R36, R37 ;  /* 0x000000240f257224 */ /* 0x040fe200078e0225 */
[----:B------:R-:W-:Y:S01]  /*0560*/  SEL R10, R32, R38, !P2 ;  /* 0x00000026200a7207 */ /* 0x000fe20005000000 */
[----:B------:R-:W-:Y:S01]  /*0570*/  IMAD R45, R15, R30, R42 ;  /* 0x0000001e0f2d7224 */ /* 0x000fe200078e022a */
[----:B------:R-:W-:Y:S01]  /*0580*/  LOP3.LUT R15, R40, 0xffffffe0, RZ, 0xc0, !PT ;  /* 0xffffffe0280f7812 */ /* 0x000fe200078ec0ff */
[----:B------:R-:W-:Y:S01]  /*0590*/  IMAD R65, R65, c[0x0][0x1c0], RZ ;  /* 0x0000700041417a24 */ /* 0x000fe200078e02ff */
[----:B------:R-:W-:Y:S01]  /*05a0*/  @!P2 IADD3 R39, R33, R37, RZ ;  /* 0x000000252127a210 */ /* 0x000fe20007ffe0ff */
[----:B------:R-:W-:Y:S01]  /*05b0*/  IMAD.WIDE.U32 R30, R30, c[0x0][0x22c], RZ ;  /* 0x00008b001e1e7a25 */ /* 0x000fe200078e00ff */
[----:B------:R-:W-:Y:S02]  /*05c0*/  IADD3 R36, -R15, R6, RZ ;  /* 0x000000060f247210 */ /* 0x000fe40007ffe1ff */
[----:B------:R-:W-:Y:S01]  /*05d0*/  SHF.L.U32 R15, R65, 0x3, RZ ;  /* 0x00000003410f7819 */ /* 0x000fe200000006ff */
[----:B-1----:R-:W-:Y:S01]  /*05e0*/  IMAD R37, R5, c[0x0][0x22c], RZ ;  /* 0x00008b0005257a24 */ /* 0x002fe200078e02ff */
[----:B------:R-:W-:Y:S01]  /*05f0*/  SHF.L.U64.HI R51, R10, 0x2, R39 ;  /* 0x000000020a337819 */ /* 0x000fe20000010227 */
[----:B------:R-:W-:Y:S01]  /*0600*/  IMAD.IADD R31, R31, 0x1, R45 ;  /* 0x000000011f1f7824 */ /* 0x000fe200078e022d */
[----:B------:R-:W-:Y:S01]  /*0610*/  IADD3 R42, R15, 0x20, R15 ;  /* 0x000000200f2a7810 */ /* 0x000fe20007ffe00f */
[C---:B------:R-:W-:Y:S01]  /*0620*/  IMAD.SHL.U32 R46, R30.reuse, 0x4, RZ ;  /* 0x000000041e2e7824 */ /* 0x040fe200078e00ff */
[----:B------:R-:W-:Y:S01]  /*0630*/  IADD3 R32, P0, R37, R10, RZ ;  /* 0x0000000a25207210 */ /* 0x000fe20007f1e0ff */
[----:B------:R-:W-:Y:S01]  /*0640*/  IMAD R45, R63, R65, R36 ;  /* 0x000000413f2d7224 */ /* 0x000fe200078e0224 */
[----:B------:R-:W-:Y:S01]  /*0650*/  SHF.L.U64.HI R47, R30, 0x2, R31 ;  /* 0x000000021e2f7819 */ /* 0x000fe2000001021f */
[----:B------:R-:W-:Y:S01]  /*0660*/  IMAD R43, R43, R34, RZ ;  /* 0x000000222b2b7224 */ /* 0x000fe200078e02ff */
[----:B------:R-:W-:-:S02]  /*0670*/  LEA.HI.X.SX32 R33, R37, R39, 0x1, P0 ;  /* 0x0000002725217211 */ /* 0x000fc400000f0eff */
[C---:B------:R-:W-:Y:S01]  /*0680*/  IADD3 R40, R15.reuse, R42, RZ ;  /* 0x0000002a0f287210 */ /* 0x040fe20007ffe0ff */
[C---:B------:R-:W-:Y:S01]  /*0690*/  IMAD.WIDE R30, R15.reuse, 0x4, R46 ;  /* 0x000000040f1e7825 */ /* 0x040fe200078e022e */
[----:B------:R-:W-:Y:S02]  /*06a0*/  SHF.L.U32 R49, R10, 0x2, RZ ;  /* 0x000000020a317819 */ /* 0x000fe400000006ff */
[----:B------:R-:W-:Y:S01]  /*06b0*/  IADD3 R38, R15, R40, RZ ;  /* 0x000000280f267210 */ /* 0x000fe20007ffe0ff */
[----:B------:R-:W-:Y:S01]  /*06c0*/  IMAD.WIDE.U32 R32, R34, R41, R32 ;  /* 0x0000002922207225 */ /* 0x000fe200078e0020 */
[----:B------:R-:W-:-:S03]  /*06d0*/  MOV R10, RZ ;  /* 0x000000ff000a7202 */ /* 0x000fc60000000f00 */
[----:B------:R-:W-:Y:S01]  /*06e0*/  IMAD R43, R35, R41, R43 ;  /* 0x00000029232b7224 */ /* 0x000fe200078e022b */
[----:B------:R-:W-:Y:S01]  /*06f0*/  SHF.R.S32.HI R35, RZ, 0x1f, R45 ;  /* 0x0000001fff237819 */ /* 0x000fe2000001142d */
[----:B------:R-:W-:Y:S01]  /*0700*/  IMAD.IADD R36, R15, 0x1, R38 ;  /* 0x000000010f247824 */ /* 0x000fe200078e0226 */
[----:B------:R-:W-:Y:S01]  /*0710*/  IADD3 R32, P0, R45, R32, RZ ;  /* 0x000000202d207210 */ /* 0x000fe20007f1e0ff */
[----:B------:R-:W-:-:S03]  /*0720*/  IMAD.WIDE R46, R37, 0x4, R46 ;  /* 0x00000004252e7825 */ /* 0x000fc600078e022e */
[----:B------:R-:W-:Y:S01]  /*0730*/  IADD3.X R35, R35, R33, R43, P0, !PT ;  /* 0x0000002123237210 */ /* 0x000fe200007fe42b */
[----:B------:R-:W-:Y:S01]  /*0740*/  IMAD.WIDE R30, R37, 0x4, R30 ;  /* 0x00000004251e7825 */ /* 0x000fe200078e021e */
[----:B------:R-:W-:Y:S02]  /*0750*/  IADD3 R34, R15, R36, RZ ;  /* 0x000000240f227210 */ /* 0x000fe40007ffe0ff */
[----:B------:R-:W-:Y:S01]  /*0760*/  SHF.L.U32 R44, R32, 0x2, RZ ;  /* 0x00000002202c7819 */ /* 0x000fe200000006ff */
[----:B------:R-:W-:-:S04]  /*0770*/  IMAD.WIDE R46, R45, 0x4, R46 ;  /* 0x000000042d2e7825 */ /* 0x000fc800078e022e */
[----:B------:R-:W-:Y:S01]  /*0780*/  IMAD.WIDE R30, R45, 0x4, R30 ;  /* 0x000000042d1e7825 */ /* 0x000fe200078e021e */
[----:B------:R-:W-:Y:S02]  /*0790*/  SHF.L.U64.HI R45, R32, 0x2, R35 ;  /* 0x00000002202d7819 */ /* 0x000fe40000010223 */
[-C--:B------:R-:W-:Y:S01]  /*07a0*/  IADD3 R64, P0, R46, R49.reuse, RZ ;  /* 0x000000312e407210 */ /* 0x080fe20007f1e0ff */
[----:B------:R-:W-:Y:S01]  /*07b0*/  IMAD.IADD R33, R15, 0x1, R34 ;  /* 0x000000010f217824 */ /* 0x000fe200078e0222 */
[----:B------:R-:W-:Y:S01]  /*07c0*/  IADD3 R66, P1, R30, R49, RZ ;  /* 0x000000311e427210 */ /* 0x000fe20007f3e0ff */
[----:B------:R-:W-:Y:S01]  /*07d0*/  IMAD.WIDE R34, R34, 0x4, R44 ;  /* 0x0000000422227825 */ /* 0x000fe200078e022c */
[----:B------:R-:W-:-:S03]  /*07e0*/  IADD3.X R67, R47, R51, RZ, P0, !PT ;  /* 0x000000332f437210 */ /* 0x000fc600007fe4ff */
[----:B------:R-:W-:-:S04]  /*07f0*/  IMAD.WIDE R32, R33, 0x4, R44 ;  /* 0x0000000421207825 */ /* 0x000fc800078e022c */
[----:B------:R-:W-:-:S04]  /*0800*/  IMAD.WIDE R36, R36, 0x4, R44 ;  /* 0x0000000424247825 */ /* 0x000fc800078e022c */
[----:B------:R-:W-:-:S04]  /*0810*/  IMAD.WIDE R38, R38, 0x4, R44 ;  /* 0x0000000426267825 */ /* 0x000fc800078e022c */
[----:B------:R-:W-:-:S04]  /*0820*/  IMAD.WIDE R40, R40, 0x4, R44 ;  /* 0x0000000428287825 */ /* 0x000fc800078e022c */
[----:B------:R-:W-:-:S04]  /*0830*/  IMAD.WIDE R42, R42, 0x4, R44 ;  /* 0x000000042a2a7825 */ /* 0x000fc800078e022c */
[----:B------:R-:W-:-:S04]  /*0840*/  IMAD.WIDE R44, R65, 0x20, R44 ;  /* 0x00000020412c7825 */ /* 0x000fc800078e022c */
[----:B------:R-:W-:Y:S02]  /*0850*/  IMAD.X R68, R31, 0x1, R51, P1 ;  /* 0x000000011f447824 */ /* 0x000fe400008e0633 */
[----:B------:R-:W-:Y:S01]  /*0860*/  IMAD.WIDE R44, R15, 0x4, R44 ;  /* 0x000000040f2c7825 */ /* 0x000fe200078e022c */
[----:B------:R-:W-:-:S04]  /*0870*/  MOV R15, RZ ;  /* 0x000000ff000f7202 */ /* 0x000fc80000000f00 */
.L_x_337:
[----:B------:R-:W-:-:S04]  /*0880*/  IADD3 R48, P0, R44, UR8, RZ ;  /* 0x000000082c307c10 */ /* 0x000fc8000ff1e0ff */
[----:B------:R-:W-:-:S05]  /*0890*/  IADD3.X R49, R45, UR9, RZ, P0, !PT ;  /* 0x000000092d317c10 */ /* 0x000fca00087fe4ff */
[C---:B------:R-:W-:Y:S01]  /*08a0*/  IMAD.WIDE R46, R65.reuse, 0x20, R48 ;  /* 0x00000020412e7825 */ /* 0x040fe200078e0230 */
[----:B------:R-:W-:Y:S01]  /*08b0*/  IADD3 R76, P0, R64, UR8, RZ ;  /* 0x00000008404c7c10 */ /* 0x000fe2000ff1e0ff */
[----:B------:R0:W2:Y:S04]  /*08c0*/  LDG.E R48, [R48.64] ;  /* 0x0000000630307981 */ /* 0x0000a8000c1e1900 */
[----:B------:R-:W-:Y:S01]  /*08d0*/  IMAD.WIDE R30, R65, 0x20, R46 ;  /* 0x00000020411e7825 */ /* 0x000fe200078e022e */
[----:B------:R-:W-:Y:S01]  /*08e0*/  IADD3.X R77, R67, UR9, RZ, P0, !PT ;  /* 0x00000009434d7c10 */ /* 0x000fe200087fe4ff */
[----:B------:R1:W3:Y:S04]  /*08f0*/  LDG.E R47, [R46.64] ;  /* 0x000000062e2f7981 */ /* 0x0002e8000c1e1900 */
[C---:B------:R-:W-:Y:S01]  /*0900*/  IMAD.WIDE R50, R65.reuse, 0x20, R30 ;  /* 0x0000002041327825 */ /* 0x040fe200078e021e */
[----:B0-----:R-:W4:Y:S04]  /*0910*/  LDG.E R49, [R76.64+0x80] ;  /* 0x000080064c317981 */ /* 0x001f28000c1e1900 */
[----:B------:R0:W5:Y:S01]  /*0920*/  LDG.E R31, [R30.64] ;  /* 0x000000061e1f7981 */ /* 0x000162000c1e1900 */
[----:B------:R-:W-:-:S03]  /*0930*/  IMAD.WIDE R52, R65, 0x20, R50 ;  /* 0x0000002041347825 */ /* 0x000fc600078e0232 */
[----:B-1----:R-:W4:Y:S04]  /*0940*/  LDG.E R46, [R76.64] ;  /* 0x000000064c2e7981 */ /* 0x002f28000c1e1900 */
[----:B------:R1:W4:Y:S01]  /*0950*/  LDG.E R75, [R50.64] ;  /* 0x00000006324b7981 */ /* 0x000322000c1e1900 */
[----:B------:R-:W-:-:S03]  /*0960*/  IMAD.WIDE R54, R65, 0x20, R52 ;  /* 0x0000002041367825 */ /* 0x000fc600078e0234 */
[----:B------:R-:W4:Y:S04]  /*0970*/  LDG.E R53, [R52.64] ;  /* 0x0000000634357981 */ /* 0x000f28000c1e1900 */
[----:B------:R0:W4:Y:S04]  /*0980*/  LDG.E R54, [R54.64] ;  /* 0x0000000636367981 */ /* 0x000128000c1e1900 */
[----:B-1----:R1:W4:Y:S01]  /*0990*/  LDG.E R51, [R76.64+0x100] ;  /* 0x000100064c337981 */ /* 0x002322000c1e1900 */
[----:B0-----:R-:W-:-:S03]  /*09a0*/  IADD3 R30, P0, R66, UR8, RZ ;  /* 0x00000008421e7c10 */ /* 0x001fc6000ff1e0ff */
[----:B------:R1:W4:Y:S01]  /*09b0*/  LDG.E R55, [R76.64+0x180] ;  /* 0x000180064c377981 */ /* 0x000322000c1e1900 */
[----:B--2---:R-:W-:Y:S02]  /*09c0*/  FADD.FTZ R59, R48, R59 ;  /* 0x0000003b303b7221 */ /* 0x004fe40000010000 */
[----:B---3--:R-:W-:Y:S02]  /*09d0*/  FADD.FTZ R58, R47, R58 ;  /* 0x0000003a2f3a7221 */ /* 0x008fe40000010000 */
[----:B-----5:R-:W-:Y:S01]  /*09e0*/  FADD.FTZ R56, R31, R56 ;  /* 0x000000381f387221 */ /* 0x020fe20000010000 */
[----:B------:R-:W-:Y:S01]  /*09f0*/  IADD3.X R31, R68, UR9, RZ, P0, !PT ;  /* 0x00000009441f7c10 */ /* 0x000fe200087fe4ff */
[----:B----4-:R-:W-:Y:S01]  /*0a00*/  FADD.FTZ R61, R46, R61 ;  /* 0x0000003d2e3d7221 */ /* 0x010fe20000010000 */
[----:B------:R-:W-:-:S03]  /*0a10*/  IADD3 R46, P0, R42, UR8, RZ ;  /* 0x000000082a2e7c10 */ /* 0x000fc6000ff1e0ff */
[----:B------:R0:W2:Y:S01]  /*0a20*/  LDG.E R48, [R30.64+0x100] ;  /* 0x000100061e307981 */ /* 0x0000a2000c1e1900 */
[----:B------:R-:W-:Y:S01]  /*0a30*/  FADD.FTZ R29, R75, R29 ;  /* 0x0000001d4b1d7221 */ /* 0x000fe20000010000 */
[----:B------:R-:W-:Y:S02]  /*0a40*/  IADD3.X R47, R43, UR9, RZ, P0, !PT ;  /* 0x000000092b2f7c10 */ /* 0x000fe400087fe4ff */
[----:B------:R0:W3:Y:S01]  /*0a50*/  LDG.E R75, [R30.64+0x80] ;  /* 0x000080061e4b7981 */ /* 0x0000e2000c1e1900 */
[----:B------:R-:W-:-:S03]  /*0a60*/  FADD.FTZ R28, R53, R28 ;  /* 0x0000001c351c7221 */ /* 0x000fc60000010000 */
[----:B------:R0:W4:Y:S04]  /*0a70*/  LDG.E R50, [R30.64] ;  /* 0x000000061e327981 */ /* 0x000128000c1e1900 */
[----:B------:R0:W5:Y:S04]  /*0a80*/  LDG.E R52, [R30.64+0x180] ;  /* 0x000180061e347981 */ /* 0x000168000c1e1900 */
[----:B------:R0:W5:Y:S01]  /*0a90*/  LDG.E R53, [R46.64] ;  /* 0x000000062e357981 */ /* 0x000162000c1e1900 */
[----:B------:R-:W-:Y:S02]  /*0aa0*/  FADD.FTZ R70, R49, R70 ;  /* 0x0000004631467221 */ /* 0x000fe40000010000 */
[----:B------:R-:W-:Y:S01]  /*0ab0*/  FADD.FTZ R27, R54, R27 ;  /* 0x0000001b361b7221 */ /* 0x000fe20000010000 */
[----:B-1----:R1:W5:Y:S01]  /*0ac0*/  LDG.E R77, [R46.64+0x80] ;  /* 0x000080062e4d7981 */ /* 0x002362000c1e1900 */
[----:B0-----:R-:W-:Y:S01]  /*0ad0*/  IADD3 R30, P0, R40, UR8, RZ ;  /* 0x00000008281e7c10 */ /* 0x001fe2000ff1e0ff */
[----:B------:R-:W-:-:S02]  /*0ae0*/  FADD.FTZ R26, R51, R26 ;  /* 0x0000001a331a7221 */ /* 0x000fc40000010000 */
[----:B------:R1:W5:Y:S01]  /*0af0*/  LDG.E R54, [R46.64+0x100] ;  /* 0x000100062e367981 */ /* 0x000362000c1e1900 */
[----:B------:R-:W-:-:S05]  /*0b00*/  IADD3.X R31, R41, UR9, RZ, P0, !PT ;  /* 0x00000009291f7c10 */ /* 0x000fca00087fe4ff */
[----:B------:R0:W5:Y:S04]  /*0b10*/  LDG.E R49, [R30.64+0x80] ;  /* 0x000080061e317981 */ /* 0x000168000c1e1900 */
[----:B------:R0:W5:Y:S04]  /*0b20*/  LDG.E R76, [R30.64] ;  /* 0x000000061e4c7981 */ /* 0x000168000c1e1900 */
[----:B------:R0:W5:Y:S01]  /*0b30*/  LDG.E R51, [R30.64+0x100] ;  /* 0x000100061e337981 */ /* 0x000162000c1e1900 */
[----:B-1----:R-:W-:-:S04]  /*0b40*/  IADD3 R46, P0, R38, UR8, RZ ;  /* 0x00000008262e7c10 */ /* 0x002fc8000ff1e0ff */
[----:B------:R-:W-:Y:S01]  /*0b50*/  IADD3.X R47, R39, UR9, RZ, P0, !PT ;  /* 0x00000009272f7c10 */ /* 0x000fe200087fe4ff */
[----:B------:R-:W-:Y:S01]  /*0b60*/  FADD.FTZ R18, R55, R18 ;  /* 0x0000001237127221 */ /* 0x000fe20000010000 */
[----:B0-----:R-:W-:-:S03]  /*0b70*/  IADD3 R30, P0, R36, UR8, RZ ;  /* 0x00000008241e7c10 */ /* 0x001fc6000ff1e0ff */
[----:B------:R0:W5:Y:S01]  /*0b80*/  LDG.E R55, [R46.64+0x80] ;  /* 0x000080062e377981 */ /* 0x000162000c1e1900 */
[----:B------:R-:W-:Y:S01]  /*0b90*/  IADD3.X R31, R37, UR9, RZ, P0, !PT ;  /* 0x00000009251f7c10 */ /* 0x000fe200087fe4ff */
[----:B--2---:R-:W-:Y:S02]  /*0ba0*/  FADD.FTZ R25, R48, R25 ;  /* 0x0000001930197221 */ /* 0x004fe40000010000 */
[----:B------:R0:W2:Y:S01]  /*0bb0*/  LDG.E R48, [R46.64+0x100] ;  /* 0x000100062e307981 */ /* 0x0000a2000c1e1900 */
[----:B---3--:R-:W-:-:S03]  /*0bc0*/  FADD.FTZ R60, R75, R60 ;  /* 0x0000003c4b3c7221 */ /* 0x008fc60000010000 */
[----:B------:R0:W3:Y:S01]  /*0bd0*/  LDG.E R75, [R46.64] ;  /* 0x000000062e4b7981 */ /* 0x0000e2000c1e1900 */
[----:B----4-:R-:W-:-:S03]  /*0be0*/  FADD.FTZ R73, R50, R73 ;  /* 0x0000004932497221 */ /* 0x010fc60000010000 */
[----:B------:R1:W4:Y:S01]  /*0bf0*/  LDG.E R50, [R30.64+0x80] ;  /* 0x000080061e327981 */ /* 0x000322000c1e1900 */
[----:B-----5:R-:W-:-:S03]  /*0c00*/  FADD.FTZ R71, R52, R71 ;  /* 0x0000004734477221 */ /* 0x020fc60000010000 */
[----:B------:R1:W5:Y:S01]  /*0c10*/  LDG.E R52, [R30.64] ;  /* 0x000000061e347981 */ /* 0x000362000c1e1900 */
[----:B0-----:R-:W-:Y:S01]  /*0c20*/  IADD3 R46, P0, R34, UR8, RZ ;  /* 0x00000008222e7c10 */ /* 0x001fe2000ff1e0ff */
[----:B------:R-:W-:Y:S02]  /*0c30*/  FADD.FTZ R14, R53, R14 ;  /* 0x0000000e350e7221 */ /* 0x000fe40000010000 */
[----:B------:R1:W5:Y:S01]  /*0c40*/  LDG.E R53, [R30.64+0x100] ;  /* 0x000100061e357981 */ /* 0x000362000c1e1900 */
[----:B------:R-:W-:Y:S01]  /*0c50*/  IADD3.X R47, R35, UR9, RZ, P0, !PT ;  /* 0x00000009232f7c10 */ /* 0x000fe200087fe4ff */
[----:B------:R-:W-:Y:S02]  /*0c60*/  FADD.FTZ R24, R77, R24 ;  /* 0x000000184d187221 */ /* 0x000fe40000010000 */
[----:B------:R-:W-:Y:S02]  /*0c70*/  FADD.FTZ R74, R54, R74 ;  /* 0x0000004a364a7221 */ /* 0x000fe40000010000 */
[----:B------:R0:W5:Y:S01]  /*0c80*/  LDG.E R77, [R46.64] ;  /* 0x000000062e4d7981 */ /* 0x000162000c1e1900 */
[----:B-1----:R-:W-:-:S04]  /*0c90*/  IADD3 R30, P0, R32, UR8, RZ ;  /* 0x00000008201e7c10 */ /* 0x002fc8000ff1e0ff */
[----:B------:R-:W-:Y:S01]  /*0ca0*/  IADD3.X R31, R33, UR9, RZ, P0, !PT ;  /* 0x00000009211f7c10 */ /* 0x000fe200087fe4ff */
[----:B------:R-:W-:Y:S02]  /*0cb0*/  FADD.FTZ R23, R49, R23 ;  /* 0x0000001731177221 */ /* 0x000fe40000010000 */
[----:B------:R-:W-:Y:S01]  /*0cc0*/  FADD.FTZ R13, R76, R13 ;  /* 0x0000000d4c0d7221 */ /* 0x000fe20000010000 */
[----:B------:R0:W5:Y:S01]  /*0cd0*/  LDG.E R49, [R46.64+0x80] ;  /* 0x000080062e317981 */ /* 0x000162000c1e1900 */
[----:B------:R-:W-:-:S03]  /*0ce0*/  FADD.FTZ R72, R51, R72 ;  /* 0x0000004833487221 */ /* 0x000fc60000010000 */
[----:B------:R-:W5:Y:S04]  /*0cf0*/  LDG.E R54, [R30.64] ;  /* 0x000000061e367981 */ /* 0x000f68000c1e1900 */
[----:B------:R-:W5:Y:S04]  /*0d00*/  LDG.E R76, [R30.64+0x80] ;  /* 0x000080061e4c7981 */ /* 0x000f68000c1e1900 */
[----:B0-----:R-:W5:Y:S04]  /*0d10*/  LDG.E R47, [R46.64+0x100] ;  /* 0x000100062e2f7981 */ /* 0x001f68000c1e1900 */
[----:B------:R-:W5:Y:S01]  /*0d20*/  LDG.E R51, [R30.64+0x100] ;  /* 0x000100061e337981 */ /* 0x000f62000c1e1900 */
[----:B------:R-:W-:-:S04]  /*0d30*/  IADD3 R10, R10, 0x1, RZ ;  /* 0x000000010a0a7810 */ /* 0x000fc80007ffe0ff */
[----:B------:R-:W-:Y:S01]  /*0d40*/  ISETP.GE.AND P0, PT, R10, c[0x0][0x3e0], PT ;  /* 0x0000f8000a007a0c */ /* 0x000fe20003f06270 */
[----:B------:R-:W-:Y:S01]  /*0d50*/  ULEA UR8, UP0, UR10, UR8, 0x2 ;  /* 0x000000080a087291 */ /* 0x000fe2000f80103f */
[----:B------:R-:W-:-:S03]  /*0d60*/  FADD.FTZ R22, R55, R22 ;  /* 0x0000001637167221 */ /* 0x000fc60000010000 */
[----:B------:R-:W-:Y:S01]  /*0d70*/  UIADD3.X UR9, UR9, UR4, URZ, UP0, !UPT ;  /* 0x0000000409097290 */ /* 0x000fe200087fe43f */
[----:B--2---:R-:W-:Y:S02]  /*0d80*/  FADD.FTZ R69, R48, R69 ;  /* 0x0000004530457221 */ /* 0x004fe40000010000 */
[----:B---3--:R-:W-:Y:S02]  /*0d90*/  FADD.FTZ R12, R75, R12 ;  /* 0x0000000c4b0c7221 */ /* 0x008fe40000010000 */
[----:B----4-:R-:W-:Y:S02]  /*0da0*/  FADD.FTZ R21, R50, R21 ;  /* 0x0000001532157221 */ /* 0x010fe40000010000 */
[----:B-----5:R-:W-:Y:S02]  /*0db0*/  FADD.FTZ R11, R52, R11 ;  /* 0x0000000b340b7221 */ /* 0x020fe40000010000 */
[----:B------:R-:W-:Y:S02]  /*0dc0*/  FADD.FTZ R17, R53, R17 ;  /* 0x0000001135117221 */ /* 0x000fe40000010000 */
[----:B------:R-:W-:-:S02]  /*0dd0*/  FADD.FTZ R8, R77, R8 ;  /* 0x000000084d087221 */ /* 0x000fc40000010000 */
[----:B------:R-:W-:Y:S02]  /*0de0*/  FADD.FTZ R20, R49, R20 ;  /* 0x0000001431147221 */ /* 0x000fe40000010000 */
[----:B------:R-:W-:Y:S02]  /*0df0*/  FADD.FTZ R9, R54, R9 ;  /* 0x0000000936097221 */ /* 0x000fe40000010000 */
[----:B------:R-:W-:Y:S02]  /*0e00*/  FADD.FTZ R19, R76, R19 ;  /* 0x000000134c137221 */ /* 0x000fe40000010000 */
[----:B------:R-:W-:Y:S02]  /*0e10*/  FADD.FTZ R16, R47, R16 ;  /* 0x000000102f107221 */ /* 0x000fe40000010000 */
[----:B------:R-:W-:Y:S01]  /*0e20*/  FADD.FTZ R15, R51, R15 ;  /* 0x0000000f330f7221 */ /* 0x000fe20000010000 */
[----:B------:R-:W-:Y:S05]  /*0e30*/  @!P0 BRA `(.L_x_337) ;  /* 0xfffffa4000008947 */ /* 0x000fea000383ffff */
.L_x_336:
[--C-:B------:R-:W-:Y:S01]  /*0e40*/  SHF.R.S32.HI R33, RZ, 0x2, R62.reuse ;  /* 0x00000002ff217819 */ /* 0x100fe2000001143e */
[----:B------:R-:W-:Y:S01]  /*0e50*/  FMUL.FTZ R14, R14, c[0x0][0x2e0] ;  /* 0x0000b8000e0e7a20 */ /* 0x000fe20000410000 */
[----:B------:R-:W-:Y:S01]  /*0e60*/  SHF.R.S32.HI R30, RZ, 0x1f, R62 ;  /* 0x0000001fff1e7819 */ /* 0x000fe2000001143e */
[----:B------:R-:W-:Y:S01]  /*0e70*/  FMUL.FTZ R13, R13, c[0x0][0x2e0] ;  /* 0x0000b8000d0d7a20 */ /* 0x000fe20000410000 */
[-C--:B------:R-:W-:Y:S01]  /*0e80*/  LEA.HI R10, R57, R6.reuse, RZ, 0x3 ;  /* 0x00000006390a7211 */ /* 0x080fe200078f18ff */
[----:B------:R-:W-:Y:S01]  /*0e90*/  FMUL.FTZ R12, R12, c[0x0][0x2e0] ;  /* 0x0000b8000c0c7a20 */ /* 0x000fe20000410000 */
[----:B------:R-:W-:Y:S01]  /*0ea0*/  LEA.HI R32, R63, R63, RZ, 0x1 ;  /* 0x0000003f3f207211 */ /* 0x000fe200078f08ff */
[----:B------:R-:W-:Y:S01]  /*0eb0*/  FMUL.FTZ R22, R22, c[0x0][0x2e0] ;  /* 0x0000b80016167a20 */ /* 0x000fe20000410000 */
[----:B------:R-:W-:Y:S01]  /*0ec0*/  LEA.HI R31, R30, R33, RZ, 0x3 ;  /* 0x000000211e1f7211 */ /* 0x000fe200078f18ff */
[----:B------:R-:W-:Y:S01]  /*0ed0*/  FMUL.FTZ R21, R21, c[0x0][0x2e0] ;  /* 0x0000b80015157a20 */ /* 0x000fe20000410000 */
[----:B------:R-:W-:Y:S01]  /*0ee0*/  LOP3.LUT R35, R10, 0x1ffffff8, RZ, 0xc0, !PT ;  /* 0x1ffffff80a237812 */ /* 0x000fe200078ec0ff */
[----:B------:R-:W-:Y:S01]  /*0ef0*/  FMUL.FTZ R20, R20, c[0x0][0x2e0] ;  /* 0x0000b80014147a20 */ /* 0x000fe20000410000 */
[----:B------:R-:W-:Y:S01]  /*0f00*/  LOP3.LUT R37, R62, 0x3ffffffc, RZ, 0xc0, !PT ;  /* 0x3ffffffc3e257812 */ /* 0x000fe200078ec0ff */
[----:B------:R-:W-:Y:S01]  /*0f10*/  FMUL.FTZ R19, R19, c[0x0][0x2e0] ;  /* 0x0000b80013137a20 */ /* 0x000fe20000410000 */
[----:B------:R-:W-:Y:S01]  /*0f20*/  LOP3.LUT R36, R32, 0x1ffffe, RZ, 0xc0, !PT ;  /* 0x001ffffe20247812 */ /* 0x000fe200078ec0ff */
[----:B------:R-:W-:Y:S01]  /*0f30*/  IMAD.IADD R30, R6, 0x1, -R35 ;  /* 0x00000001061e7824 */ /* 0x000fe200078e0a23 */
[----:B------:R-:W-:Y:S01]  /*0f40*/  LOP3.LUT R32, R31, 0xfffffff8, RZ, 0xc0, !PT ;  /* 0xfffffff81f207812 */ /* 0x000fe200078ec0ff */
[----:B------:R-:W-:Y:S01]  /*0f50*/  FMUL.FTZ R56, R56, c[0x0][0x2e0] ;  /* 0x0000b80038387a20 */ /* 0x000fe20000410000 */
[-C--:B------:R-:W-:Y:S01]  /*0f60*/  LEA.HI R57, R57, R6.reuse, RZ, 0x6 ;  /* 0x0000000639397211 */ /* 0x080fe200078f30ff */
[----:B------:R-:W-:Y:S01]  /*0f70*/  FMUL.FTZ R35, R29, c[0x0][0x2e0] ;  /* 0x0000b8001d237a20 */ /* 0x000fe20000410000 */
[----:B------:R-:W-:Y:S01]  /*0f80*/  IADD3 R6, -R37, R6, RZ ;  /* 0x0000000625067210 */ /* 0x000fe20007ffe1ff */
[----:B------:R-:W-:Y:S01]  /*0f90*/  FMUL.FTZ R37, R11, c[0x0][0x2e0] ;  /* 0x0000b8000b257a20 */ /* 0x000fe20000410000 */
[----:B------:R-:W-:Y:S01]  /*0fa0*/  F2FP.BF16.PACK_AB R11, R13, R14 ;  /* 0x0000000e0d0b723e */ /* 0x000fe200000010ff */
[----:B------:R-:W-:Y:S01]  /*0fb0*/  IMAD.IADD R33, R33, 0x1, -R32 ;  /* 0x0000000121217824 */ /* 0x000fe200078e0a20 */
[----:B------:R-:W-:Y:S01]  /*0fc0*/  SHF.R.S32.HI R57, RZ, 0x6, R57 ;  /* 0x00000006ff397819 */ /* 0x000fe20000011439 */
[----:B------:R-:W-:Y:S01]  /*0fd0*/  FMUL.FTZ R61, R61, c[0x0][0x2e0] ;  /* 0x0000b8003d3d7a20 */ /* 0x000fe20000410000 */
[----:B------:R-:W-:Y:S01]  /*0fe0*/  F2FP.BF16.PACK_AB R13, R37, R12 ;  /* 0x0000000c250d723e */ /* 0x000fe200000010ff */
[----:B------:R-:W-:Y:S01]  /*0ff0*/  FMUL.FTZ R34, R73, c[0x0][0x2e0] ;  /* 0x0000b80049227a20 */ /* 0x000fe20000410000 */
[----:B------:R-:W-:Y:S01]  /*1000*/  SHF.L.U32 R12, R33, 0x6, RZ ;  /* 0x00000006210c7819 */ /* 0x000fe200000006ff */
[----:B------:R-:W-:Y:S01]  /*1010*/  FMUL.FTZ R24, R24, c[0x0][0x2e0] ;  /* 0x0000b80018187a20 */ /* 0x000fe20000410000 */
[----:B------:R-:W-:Y:S01]  /*1020*/  F2FP.BF16.PACK_AB R22, R21, R22 ;  /* 0x000000161516723e */ /* 0x000fe200000010ff */
[----:B------:R-:W-:Y:S01]  /*1030*/  FMUL.FTZ R23, R23, c[0x0][0x2e0] ;  /* 0x0000b80017177a20 */ /* 0x000fe20000410000 */
[----:B------:R-:W-:Y:S01]  /*1040*/  SHF.L.U32 R21, R57, 0x3, RZ ;  /* 0x0000000339157819 */ /* 0x000fe200000006ff */
[----:B------:R-:W-:Y:S01]  /*1050*/  FMUL.FTZ R31, R59, c[0x0][0x2e0] ;  /* 0x0000b8003b1f7a20 */ /* 0x000fe20000410000 */
[----:B------:R-:W-:Y:S01]  /*1060*/  LOP3.LUT R12, R12, 0x1c0, RZ, 0xc0, !PT ;  /* 0x000001c00c0c7812 */ /* 0x000fe200078ec0ff */
[----:B------:R-:W-:Y:S01]  /*1070*/  FMUL.FTZ R58, R58, c[0x0][0x2e0] ;  /* 0x0000b8003a3a7a20 */ /* 0x000fe20000410000 */
[----:B------:R-:W-:Y:S01]  /*1080*/  IADD3 R63, R63, -R36, RZ ;  /* 0x800000243f3f7210 */ /* 0x000fe20007ffe0ff */
[----:B------:R-:W-:Y:S01]  /*1090*/  FMUL.FTZ R70, R70, c[0x0][0x2e0] ;  /* 0x0000b80046467a20 */ /* 0x000fe20000410000 */
[----:B------:R-:W-:Y:S01]  /*10a0*/  LOP3.LUT R21, R12, 0x18, R21, 0xf8, !PT ;  /* 0x000000180c157812 */ /* 0x000fe200078ef815 */
[----:B------:R-:W-:Y:S01]  /*10b0*/  FMUL.FTZ R28, R28, c[0x0][0x2e0] ;  /* 0x0000b8001c1c7a20 */ /* 0x000fe20000410000 */
[----:B------:R-:W-:Y:S01]  /*10c0*/  SHF.R.U32.HI R12, RZ, 0x3, R12 ;  /* 0x00000003ff0c7819 */ /* 0x000fe2000001160c */
[----:B------:R-:W-:Y:S01]  /*10d0*/  IMAD R63, R63, 0x200, R6 ;  /* 0x000002003f3f7824 */ /* 0x000fe200078e0206 */
[----:B------:R-:W-:Y:S01]  /*10e0*/  SHF.R.S32.HI R14, RZ, 0x3, R10 ;  /* 0x00000003ff0e7819 */ /* 0x000fe2000001140a */
[----:B------:R-:W-:Y:S01]  /*10f0*/  FMUL.FTZ R27, R27, c[0x0][0x2e0] ;  /* 0x0000b8001b1b7a20 */ /* 0x000fe20000410000 */
[----:B------:R-:W-:Y:S01]  /*1100*/  LOP3.LUT R12, R21, R12, RZ, 0x3c, !PT ;  /* 0x0000000c150c7212 */ /* 0x000fe200078e3cff */
[----:B------:R-:W-:Y:S01]  /*1110*/  FMUL.FTZ R39, R9, c[0x0][0x2e0] ;  /* 0x0000b80009277a20 */ /* 0x000fe20000410000 */
[----:B------:R-:W-:Y:S01]  /*1120*/  LOP3.LUT P0, RZ, R33, 0x4, RZ, 0xc0, !PT ;  /* 0x0000000421ff7812 */ /* 0x000fe2000780c0ff */
[----:B------:R-:W-:Y:S01]  /*1130*/  FMUL.FTZ R26, R26, c[0x0][0x2e0] ;  /* 0x0000b8001a1a7a20 */ /* 0x000fe20000410000 */
[----:B------:R-:W-:Y:S01]  /*1140*/  SHF.L.U32 R6, R14, 0x6, RZ ;  /* 0x000000060e067819 */ /* 0x000fe200000006ff */
[----:B------:R-:W-:Y:S01]  /*1150*/  FMUL.FTZ R25, R25, c[0x0][0x2e0] ;  /* 0x0000b80019197a20 */ /* 0x000fe20000410000 */
[----:B------:R-:W-:Y:S01]  /*1160*/  LEA R10, R63, R12, 0x1 ;  /* 0x0000000c3f0a7211 */ /* 0x000fe200078e08ff */
[----:B------:R-:W-:Y:S01]  /*1170*/  FMUL.FTZ R18, R18, c[0x0][0x2e0] ;  /* 0x0000b80012127a20 */ /* 0x000fe20000410000 */
[----:B------:R-:W-:Y:S01]  /*1180*/  F2FP.BF16.PACK_AB R20, R19, R20 ;  /* 0x000000141314723e */ /* 0x000fe200000010ff */
[----:B------:R-:W-:Y:S01]  /*1190*/  FMUL.FTZ R71, R71, c[0x0][0x2e0] ;  /* 0x0000b80047477a20 */ /* 0x000fe20000410000 */
[----:B------:R-:W-:Y:S01]  /*11a0*/  LOP3.LUT R19, R6, 0x1c0, RZ, 0xc0, !PT ;  /* 0x000001c006137812 */ /* 0x000fe200078ec0ff */
[----:B------:R-:W-:Y:S01]  /*11b0*/  FMUL.FTZ R6, R17, c[0x0][0x2e0] ;  /* 0x0000b80011067a20 */ /* 0x000fe20000410000 */
[----:B------:R-:W-:Y:S01]  /*11c0*/  F2FP.BF16.PACK_AB R32, R35, R56 ;  /* 0x000000382320723e */ /* 0x000fe200000010ff */
[----:B------:R-:W-:Y:S01]  /*11d0*/  FMUL.FTZ R35, R60, c[0x0][0x2e0] ;  /* 0x0000b8003c237a20 */ /* 0x000fe20000410000 */
[----:B------:R-:W-:Y:S01]  /*11e0*/  SHF.L.U32 R17, R10, 0x1, RZ ;  /* 0x000000010a117819 */ /* 0x000fe200000006ff */
[----:B------:R-:W-:Y:S01]  /*11f0*/  FMUL.FTZ R74, R74, c[0x0][0x2e0] ;  /* 0x0000b8004a4a7a20 */ /* 0x000fe20000410000 */
[----:B------:R-:W-:Y:S01]  /*1200*/  F2FP.BF16.PACK_AB R29, R34, R61 ;  /* 0x0000003d221d723e */ /* 0x000fe200000010ff */
[----:B------:R-:W-:Y:S01]  /*1210*/  FMUL.FTZ R34, R8, c[0x0][0x2e0] ;  /* 0x0000b80008227a20 */ /* 0x000fe20000410000 */
[----:B------:R-:W-:Y:S01]  /*1220*/  F2FP.BF16.PACK_AB R23, R23, R24 ;  /* 0x000000181717723e */ /* 0x000fe200000010ff */
[----:B------:R-:W-:Y:S01]  /*1230*/  FMUL.FTZ R21, R72, c[0x0][0x2e0] ;  /* 0x0000b80048157a20 */ /* 0x000fe20000410000 */
[----:B------:R-:W-:Y:S01]  /*1240*/  F2FP.BF16.PACK_AB R31, R58, R31 ;  /* 0x0000001f3a1f723e */ /* 0x000fe200000010ff */
[----:B------:R-:W-:Y:S01]  /*1250*/  FMUL.FTZ R69, R69, c[0x0][0x2e0] ;  /* 0x0000b80045457a20 */ /* 0x000fe20000410000 */
[----:B------:R-:W-:Y:S01]  /*1260*/  IADD3 R24, R17, 0x40, RZ ;  /* 0x0000004011187810 */ /* 0x000fe20007ffe0ff */
[----:B------:R-:W-:Y:S01]  /*1270*/  FMUL.FTZ R16, R16, c[0x0][0x2e0] ;  /* 0x0000b80010107a20 */ /* 0x000fe20000410000 */
[----:B------:R-:W-:Y:S01]  /*1280*/  F2FP.BF16.PACK_AB R9, R35, R70 ;  /* 0x000000462309723e */ /* 0x000fe200000010ff */
[----:B------:R-:W-:Y:S01]  /*1290*/  FMUL.FTZ R15, R15, c[0x0][0x2e0] ;  /* 0x0000b8000f0f7a20 */ /* 0x000fe20000410000 */
[----:B------:R-:W-:Y:S01]  /*12a0*/  @P0 IADD3 R24, R17, -0x40, RZ ;  /* 0xffffffc011180810 */ /* 0x000fe20007ffe0ff */
[----:B------:R-:W-:Y:S01]  /*12b0*/  STS [R17], R29 ;  /* 0x0000001d11007388 */ /* 0x000fe20000000800 */
[----:B------:R-:W-:Y:S01]  /*12c0*/  F2FP.BF16.PACK_AB R8, R27, R28 ;  /* 0x0000001c1b08723e */ /* 0x000fe200000010ff */
[----:B------:R-:W-:Y:S01]  /*12d0*/  IMAD.SHL.U32 R12, R30, 0x8, RZ ;  /* 0x000000081e0c7824 */ /* 0x000fe200078e00ff */
[----:B------:R-:W-:Y:S01]  /*12e0*/  F2FP.BF16.PACK_AB R27, R39, R34 ;  /* 0x00000022271b723e */ /* 0x000fe200000010ff */
[----:B------:R-:W-:Y:S01]  /*12f0*/  STS [R17+0x400], R31 ;  /* 0x0004001f11007388 */ /* 0x000fe20000000800 */
[----:B------:R-:W-:Y:S01]  /*1300*/  F2FP.BF16.PACK_AB R25, R25, R26 ;  /* 0x0000001a1919723e */ /* 0x000fe200000010ff */
[----:B------:R-:W-:Y:S01]  /*1310*/  BSSY B0, `(.L_x_338) ;  /* 0x0000039000007945 */ /* 0x000fe20003800000 */
[----:B------:R-:W-:Y:S01]  /*1320*/  F2FP.BF16.PACK_AB R18, R71, R18 ;  /* 0x000000124712723e */ /* 0x000fe200000010ff */
[----:B------:R-:W-:Y:S01]  /*1330*/  STS [R24], R9 ;  /* 0x0000000918007388 */ /* 0x000fe20000000800 */
[----:B------:R-:W-:-:S02]  /*1340*/  F2FP.BF16.PACK_AB R21, R21, R74 ;  /* 0x0000004a1515723e */ /* 0x000fc400000010ff */
[----:B------:R-:W-:Y:S01]  /*1350*/  F2FP.BF16.PACK_AB R69, R6, R69 ;  /* 0x000000450645723e */ /* 0x000fe200000010ff */
[----:B------:R-:W-:Y:S01]  /*1360*/  STS [R24+0x400], R11 ;  /* 0x0004000b18007388 */ /* 0x000fe20000000800 */
[----:B------:R-:W-:Y:S01]  /*1370*/  F2FP.BF16.PACK_AB R15, R15, R16 ;  /* 0x000000100f0f723e */ /* 0x000fe200000010ff */
[----:B------:R-:W-:Y:S01]  /*1380*/  IMAD R16, R7, c[0x0][0x398], RZ ;  /* 0x0000e60007107a24 */ /* 0x000fe200078e02ff */
[----:B------:R-:W-:Y:S01]  /*1390*/  SHF.R.U32.HI R10, RZ, 0x3, R19 ;  /* 0x00000003ff0a7819 */ /* 0x000fe20000011613 */
[----:B------:R-:W-:Y:S01]  /*13a0*/  STS [R17+0x1000], R32 ;  /* 0x0010002011007388 */ /* 0x000fe20000000800 */
[----:B------:R-:W-:-:S03]  /*13b0*/  LOP3.LUT R19, R19, 0x38, R12, 0xf8, !PT ;  /* 0x0000003813137812 */ /* 0x000fc600078ef80c */
[----:B------:R-:W-:Y:S01]  /*13c0*/  STS [R17+0x1400], R8 ;  /* 0x0014000811007388 */ /* 0x000fe20000000800 */
[----:B------:R-:W-:Y:S01]  /*13d0*/  LOP3.LUT R10, R19, R10, RZ, 0x3c, !PT ;  /* 0x0000000a130a7212 */ /* 0x000fe200078e3cff */
[----:B------:R-:W-:Y:S02]  /*13e0*/  IMAD R19, R3, c[0x0][0x39c], R16 ;  /* 0x0000e70003137a24 */ /* 0x000fe400078e0210 */
[----:B------:R0:W-:Y:S01]  /*13f0*/  STS [R24+0x1000], R13 ;  /* 0x0010000d18007388 */ /* 0x0001e20000000800 */
[----:B------:R-:W-:-:S03]  /*1400*/  LEA R10, R57, R10, 0x9 ;  /* 0x0000000a390a7211 */ /* 0x000fc600078e48ff */
[----:B------:R2:W-:Y:S02]  /*1410*/  STS [R24+0x1400], R27 ;  /* 0x0014001b18007388 */ /* 0x0005e40000000800 */
[----:B------:R-:W-:Y:S02]  /*1420*/  IMAD.SHL.U32 R26, R10, 0x2, RZ ;  /* 0x000000020a1a7824 */ /* 0x000fe400078e00ff */
[----:B------:R-:W-:Y:S01]  /*1430*/  STS [R17+0x2000], R25 ;  /* 0x0020001911007388 */ /* 0x000fe20000000800 */
[----:B0-----:R-:W-:-:S03]  /*1440*/  SHF.R.S32.HI R13, RZ, 0x1f, R12 ;  /* 0x0000001fff0d7819 */ /* 0x001fc6000001140c */
[----:B------:R-:W-:Y:S01]  /*1450*/  STS [R17+0x2400], R23 ;  /* 0x0024001711007388 */ /* 0x000fe20000000800 */
[----:B--2---:R-:W-:Y:S01]  /*1460*/  IADD3 R27, R12, 0x40, RZ ;  /* 0x000000400c1b7810 */ /* 0x004fe20007ffe0ff */
[C---:B------:R-:W-:Y:S02]  /*1470*/  IMAD.WIDE.U32 R6, R3.reuse, c[0x0][0x398], R12 ;  /* 0x0000e60003067a25 */ /* 0x040fe400078e000c */
[----:B------:R-:W-:Y:S01]  /*1480*/  STS [R24+0x2000], R18 ;  /* 0x0020001218007388 */ /* 0x000fe20000000800 */
[----:B------:R-:W-:Y:S02]  /*1490*/  IADD3 R3, -R3, R0, RZ ;  /* 0x0000000003037210 */ /* 0x000fe40007ffe1ff */
[----:B------:R-:W-:Y:S01]  /*14a0*/  IADD3 R0, R14, 0x20, RZ ;  /* 0x000000200e007810 */ /* 0x000fe20007ffe0ff */
[----:B------:R0:W-:Y:S01]  /*14b0*/  STS [R24+0x2400], R21 ;  /* 0x0024001518007388 */ /* 0x0001e20000000800 */
[----:B------:R-:W-:Y:S02]  /*14c0*/  IADD3 R6, P0, R4, R6, RZ ;  /* 0x0000000604067210 */ /* 0x000fe40007f1e0ff */
[----:B------:R-:W-:Y:S01]  /*14d0*/  ISETP.GE.AND P1, PT, R14, R3, PT ;  /* 0x000000030e00720c */ /* 0x000fe20003f26270 */
[----:B------:R2:W-:Y:S01]  /*14e0*/  STS [R17+0x3000], R22 ;  /* 0x0030001611007388 */ /* 0x0005e20000000800 */
[----:B-1----:R-:W-:-:S02]  /*14f0*/  SHF.R.S32.HI R4, RZ, 0x1f, R5 ;  /* 0x0000001fff047819 */ /* 0x002fc40000011405 */
[----:B------:R-:W-:Y:S01]  /*1500*/  IADD3.X R7, R2, R7, R19, P0, !PT ;  /* 0x0000000702077210 */ /* 0x000fe200007fe413 */
[----:B------:R1:W-:Y:S01]  /*1510*/  STS [R17+0x3400], R20 ;  /* 0x0034001411007388 */ /* 0x0003e20000000800 */
[----:B------:R-:W-:Y:S01]  /*1520*/  ISETP.GE.AND P0, PT, R0, R3, PT ;  /* 0x000000030000720c */ /* 0x000fe20003f06270 */
[----:B------:R-:W-:Y:S01]  /*1530*/  IMAD R4, R4, c[0x0][0x3b0], RZ ;  /* 0x0000ec0004047a24 */ /* 0x000fe200078e02ff */
[----:B------:R-:W-:Y:S01]  /*1540*/  SHF.R.S32.HI R0, RZ, 0x1f, R14 ;  /* 0x0000001fff007819 */ /* 0x000fe2000001140e */
[----:B------:R1:W-:Y:S02]  /*1550*/  STS [R24+0x3000], R69 ;  /* 0x0030004518007388 */ /* 0x0003e40000000800 */
[C---:B0-----:R-:W-:Y:S02]  /*1560*/  IMAD R21, R5.reuse, c[0x0][0x3b4], R4 ;  /* 0x0000ed0005157a24 */ /* 0x041fe400078e0204 */
[----:B------:R1:W-:Y:S01]  /*1570*/  STS [R24+0x3400], R15 ;  /* 0x0034000f18007388 */ /* 0x0003e20000000800 */
[----:B--2---:R-:W-:-:S03]  /*1580*/  IMAD.WIDE.U32 R22, R5, c[0x0][0x3b0], R6 ;  /* 0x0000ec0005167a25 */ /* 0x004fc600078e0006 */
[----:B------:R-:W-:Y:S02]  /*1590*/  BAR.SYNC.DEFER_BLOCKING 0x0 ;  /* 0x0000000000007b1d */ /* 0x000fe40000010000 */
[----:B------:R-:W-:-:S04]  /*15a0*/  IADD3 R21, R23, R21, RZ ;  /* 0x0000001517157210 */ /* 0x000fc80007ffe0ff */
[----:B------:R1:W0:Y:S01]  /*15b0*/  LDS.128 R8, [R26+0x1000] ;  /* 0x001000001a087984 */ /* 0x0002220000000c00 */
[----:B------:R-:W-:Y:S05]  /*15c0*/  @P1 BRA `(.L_x_339) ;  /* 0x000000d000001947 */ /* 0x000fea0003800000 */
[----:B------:R-:W-:Y:S01]  /*15d0*/  ISETP.GE.AND P1, PT, R12, c[0x0][0x220], PT ;  /* 0x000088000c007a0c */ /* 0x000fe20003f26270 */
[----:B------:R-:W2:Y:S01]  /*15e0*/  LDS.128 R4, [R26+0x2000] ;  /* 0x002000001a047984 */ /* 0x000ea20000000c00 */
[----:B-1----:R-:W-:Y:S01]  /*15f0*/  IMAD R15, R0, c[0x0][0x398], RZ ;  /* 0x0000e600000f7a24 */ /* 0x002fe200078e02ff */
[----:B------:R-:W-:Y:S01]  /*1600*/  ISETP.GE.AND P2, PT, R27, c[0x0][0x220], PT ;  /* 0x000088001b007a0c */ /* 0x000fe20003f46270 */
[----:B------:R-:W-:Y:S02]  /*1610*/  IMAD.MOV.U32 R20, RZ, RZ, R22 ;  /* 0x000000ffff147224 */ /* 0x000fe400078e0016 */
[C---:B------:R-:W-:Y:S02]  /*1620*/  IMAD R15, R14.reuse, c[0x0][0x39c], R15 ;  /* 0x0000e7000e0f7a24 */ /* 0x040fe400078e020f */
[----:B------:R-:W-:-:S05]  /*1630*/  IMAD.WIDE.U32 R2, R14, c[0x0][0x398], R20 ;  /* 0x0000e6000e027a25 */ /* 0x000fca00078e0014 */
[----:B------:R-:W1:Y:S01]  /*1640*/  @!P1 LDS.128 R16, [R26] ;  /* 0x000000001a109984 */ /* 0x000e620000000c00 */
[----:B------:R-:W-:Y:S02]  /*1650*/  IADD3 R3, R3, R15, RZ ;  /* 0x0000000f03037210 */ /* 0x000fe40007ffe0ff */
[----:B------:R-:W-:-:S04]  /*1660*/  LEA R24, P3, R2, c[0x0][0x338], 0x1 ;  /* 0x0000ce0002187a11 */ /* 0x000fc800078608ff */
[----:B------:R-:W-:-:S05]  /*1670*/  LEA.HI.X R25, R2, c[0x0][0x33c], R3, 0x1, P3 ;  /* 0x0000cf0002197a11 */ /* 0x000fca00018f0c03 */
[----:B--2---:R2:W-:Y:S04]  /*1680*/  @!P2 STG.E.128 [R24.64+0x80], R4 ;  /* 0x000080041800a986 */ /* 0x0045e8000c101d06 */
[----:B-1----:R2:W-:Y:S02]  /*1690*/  @!P1 STG.E.128 [R24.64], R16 ;  /* 0x0000001018009986 */ /* 0x0025e4000c101d06 */
.L_x_339:
[----:B------:R-:W-:Y:S05]  /*16a0*/  BSYNC B0 ;  /* 0x0000000000007941 */ /* 0x000fea0003800000 */
.L_x_338:
[----:B--2---:R2:W3:Y:S01]  /*16b0*/  LDS.128 R4, [R26+0x3000] ;  /* 0x003000001a047984 */ /* 0x0044e20000000c00 */
[----:B------:R-:W-:Y:S05]  /*16c0*/  @P0 EXIT ;  /* 0x000000000000094d */ /* 0x000fea0003800000 */
[----:B------:R-:W-:Y:S01]  /*16d0*/  IADD3 R13, P0, R14, 0x20, RZ ;  /* 0x000000200e0d7810 */ /* 0x000fe20007f1e0ff */
[----:B------:R-:W-:Y:S01]  /*16e0*/  IMAD.MOV.U32 R2, RZ, RZ, R22 ;  /* 0x000000ffff027224 */ /* 0x000fe200078e0016 */
[----:B------:R-:W-:Y:S02]  /*16f0*/  MOV R3, R21 ;  /* 0x0000001500037202 */ /* 0x000fe40000000f00 */
[----:B------:R-:W-:Y:S02]  /*1700*/  IADD3.X R0, RZ, R0, RZ, P0, !PT ;  /* 0x00000000ff007210 */ /* 0x000fe400007fe4ff */
[----:B------:R-:W-:Y:S01]  /*1710*/  ISETP.GE.AND P1, PT, R12, c[0x0][0x220], PT ;  /* 0x000088000c007a0c */ /* 0x000fe20003f26270 */
[----:B------:R-:W-:Y:S01]  /*1720*/  IMAD.WIDE.U32 R2, R13, c[0x0][0x398], R2 ;  /* 0x0000e6000d027a25 */ /* 0x000fe200078e0002 */
[----:B------:R-:W-:-:S03]  /*1730*/  ISETP.GE.AND P2, PT, R27, c[0x0][0x220], PT ;  /* 0x000088001b007a0c */ /* 0x000fc60003f46270 */
[----:B------:R-:W-:Y:S01]  /*1740*/  IMAD R0, R0, c[0x0][0x398], RZ ;  /* 0x0000e60000007a24 */ /* 0x000fe200078e02ff */
[----:B------:R-:W-:-:S03]  /*1750*/  LEA R12, P0, R2, c[0x0][0x338], 0x1 ;  /* 0x0000ce00020c7a11 */ /* 0x000fc600078008ff */
[----:B------:R-:W-:-:S05]  /*1760*/  IMAD R13, R13, c[0x0][0x39c], R0 ;  /* 0x0000e7000d0d7a24 */ /* 0x000fca00078e0200 */
[----:B------:R-:W-:-:S04]  /*1770*/  IADD3 R3, R3, R13, RZ ;  /* 0x0000000d03037210 */ /* 0x000fc80007ffe0ff */
[----:B------:R-:W-:-:S05]  /*1780*/  LEA.HI.X R13, R2, c[0x0][0x33c], R3, 0x1, P0 ;  /* 0x0000cf00020d7a11 */ /* 0x000fca00000f0c03 */
[----:B0-----:R0:W-:Y:S01]  /*1790*/  @!P1 STG.E.128 [R12.64], R8 ;  /* 0x000000080c009986 */ /* 0x0011e2000c101d06 */
[----:B------:R-:W-:Y:S05]  /*17a0*/  @P2 EXIT ;  /* 0x000000000000294d */ /* 0x000fea0003800000 */
[----:B---3--:R-:W-:Y:S01]  /*17b0*/  STG.E.128 [R12.64+0x80], R4 ;  /* 0x000080040c007986 */ /* 0x008fe2000c101d06 */
[----:B------:R-:W-:Y:S05]  /*17c0*/  EXIT ;  /* 0x000000000000794d */ /* 0x000fea0003800000 */
.L_x_340:
        /* <DEDUP_REMOVED lines=11> */
.L_x_1070:


//--------------------- .text._ZN5flash44flash_bwd_dq_dk_dv_loop_seqk_parallel_kernelI23Flash_bwd_kernel_traitsILi128ELi64ELi64ELi8ELi4ELi2ELi2ELb1ELb0EN7cutlass10bfloat16_tE19Flash_kernel_traitsILi128ELi64ELi64ELi8ES3_EELb1ELb1ELb0ELb0ELb0ELb0ELb0EEEvNS_16Flash_bwd_paramsE --------------------------
	.section	.text._ZN5flash44flash_bwd_dq_dk_dv_loop_seqk_parallel_kernelI23Flash_bwd_kernel_traitsILi128ELi64ELi64ELi8ELi4ELi2ELi2ELb1ELb0EN7cutlass10bfloat16_tE19Flash_kernel_traitsILi128ELi64ELi64ELi8ES3_EELb1ELb1ELb0ELb0ELb0ELb0ELb0EEEvNS_16Flash_bwd_paramsE,"ax",@progbits
	.sectioninfo	@"SHI_REGISTERS=255"
	.align	128
        .global         _ZN5flash44flash_bwd_dq_dk_dv_loop_seqk_parallel_kernelI23Flash_bwd_kernel_traitsILi128ELi64ELi64ELi8ELi4ELi2ELi2ELb1ELb0EN7cutlass10bfloat16_tE19Flash_kernel_traitsILi128ELi64ELi64ELi8ES3_EELb1ELb1ELb0ELb0ELb0ELb0ELb0EEEvNS_16Flash_bwd_paramsE
        .type           _ZN5flash44flash_bwd_dq_dk_dv_loop_seqk_parallel_kernelI23Flash_bwd_kernel_traitsILi128ELi64ELi64ELi8ELi4ELi2ELi2ELb1ELb0EN7cutlass10bfloat16_tE19Flash_kernel_traitsILi128ELi64ELi64ELi8ES3_EELb1ELb1ELb0ELb0ELb0ELb0ELb0EEEvNS_16Flash_bwd_paramsE,@function
        .size           _ZN5flash44flash_bwd_dq_dk_dv_loop_seqk_parallel_kernelI23Flash_bwd_kernel_traitsILi128ELi64ELi64ELi8ELi4ELi2ELi2ELb1ELb0EN7cutlass10bfloat16_tE19Flash_kernel_traitsILi128ELi64ELi64ELi8ES3_EELb1ELb1ELb0ELb0ELb0ELb0ELb0EEEvNS_16Flash_bwd_paramsE,(.L_x_1071 - _ZN5flash44flash_bwd_dq_dk_dv_loop_seqk_parallel_kernelI23Flash_bwd_kernel_traitsILi128ELi64ELi64ELi8ELi4ELi2ELi2ELb1ELb0EN7cutlass10bfloat16_tE19Flash_kernel_traitsILi128ELi64ELi64ELi8ES3_EELb1ELb1ELb0ELb0ELb0ELb0ELb0EEEvNS_16Flash_bwd_paramsE)
        .other          _ZN5flash44flash_bwd_dq_dk_dv_loop_seqk_parallel_kernelI23Flash_bwd_kernel_traitsILi128ELi64ELi64ELi8ELi4ELi2ELi2ELb1ELb0EN7cutlass10bfloat16_tE19Flash_kernel_traitsILi128ELi64ELi64ELi8ES3_EELb1ELb1ELb0ELb0ELb0ELb0ELb0EEEvNS_16Flash_bwd_paramsE,@"STO_CUDA_ENTRY STV_DEFAULT"
_ZN5flash44flash_bwd_dq_dk_dv_loop_seqk_parallel_kernelI23Flash_bwd_kernel_traitsILi128ELi64ELi64ELi8ELi4ELi2ELi2ELb1ELb0EN7cutlass10bfloat16_tE19Flash_kernel_traitsILi128ELi64ELi64ELi8ES3_EELb1ELb1ELb0ELb0ELb0ELb0ELb0EEEvNS_16Flash_bwd_paramsE:
.text._ZN5flash44flash_bwd_dq_dk_dv_loop_seqk_parallel_kernelI23Flash_bwd_kernel_traitsILi128ELi64ELi64ELi8ELi4ELi2ELi2ELb1ELb0EN7cutlass10bfloat16_tE19Flash_kernel_traitsILi128ELi64ELi64ELi8ES3_EELb1ELb1ELb0ELb0ELb0ELb0ELb0EEEvNS_16Flash_bwd_paramsE:
        /* <DEDUP_REMOVED lines=14> */
[----:B------:R-:W-:Y:S01]  /*00e0*/  ULDC.U8 UR6, c[0x0][0x2d8] ;  /* 0x0000b60000067ab9 */ /* 0x000fe20000000000 */
[----:B-1----:R-:W-:-:S04]  /*00f0*/  SHF.R.S32.HI R2, RZ, 0x1f, R8 ;  /* 0x0000001fff027819 */ /* 0x002fc80000011408 */
[CC--:B------:R-:W-:Y:S02]  /*0100*/  LEA.HI R0, R2.reuse, R8.reuse, RZ, 0x5 ;  /* 0x0000000802007211 */ /* 0x0c0fe400078f28ff */
[CC--:B------:R-:W-:Y:S02]  /*0110*/  LEA.HI R11, R2.reuse, R8.reuse, RZ, 0x3 ;  /* 0x00000008020b7211 */ /* 0x0c0fe400078f18ff */
[CC--:B------:R-:W-:Y:S02]  /*0120*/  LEA.HI R4, R2.reuse, R8.reuse, RZ, 0x4 ;  /* 0x0000000802047211 */ /* 0x0c0fe400078f20ff */
[CC--:B------:R-:W-:Y:S02]  /*0130*/  LEA.HI R13, R2.reuse, R8.reuse, RZ, 0x7 ;  /* 0x00000008020d7211 */ /* 0x0c0fe400078f38ff */
[CC--:B------:R-:W-:Y:S02]  /*0140*/  LEA.HI R14, R2.reuse, R8.reuse, RZ, 0x6 ;  /* 0x00000008020e7211 */ /* 0x0c0fe400078f30ff */
[----:B------:R-:W-:-:S02]  /*0150*/  LEA.HI R2, R2, R8, RZ, 0x2 ;  /* 0x0000000802027211 */ /* 0x000fc400078f10ff */
[----:B------:R-:W-:Y:S02]  /*0160*/  LOP3.LUT R3, R0, 0xffffffe0, RZ, 0xc0, !PT ;  /* 0xffffffe000037812 */ /* 0x000fe400078ec0ff */
[----:B------:R-:W-:Y:S02]  /*0170*/  LOP3.LUT R5, R11, 0xfffffff8, RZ, 0xc0, !PT ;  /* 0xfffffff80b057812 */ /* 0x000fe400078ec0ff */
[----:B------:R-:W-:Y:S01]  /*0180*/  LOP3.LUT R6, R4, 0xfffffff0, RZ, 0xc0, !PT ;  /* 0xfffffff004067812 */ /* 0x000fe200078ec0ff */
[----:B------:R-:W-:Y:S01]  /*0190*/  IMAD.IADD R10, R8, 0x1, -R3 ;  /* 0x00000001080a7824 */ /* 0x000fe200078e0a03 */
[----:B------:R-:W-:Y:S01]  /*01a0*/  LOP3.LUT R7, R2, 0x7ffffffc, RZ, 0xc0, !PT ;  /* 0x7ffffffc02077812 */ /* 0x000fe200078ec0ff */
[C---:B------:R-:W-:Y:S01]  /*01b0*/  IMAD.IADD R5, R8.reuse, 0x1, -R5 ;  /* 0x0000000108057824 */ /* 0x040fe200078e0a05 */
[----:B------:R-:W-:Y:S01]  /*01c0*/  SHF.R.S32.HI R3, RZ, 0x5, R0 ;  /* 0x00000005ff037819 */ /* 0x000fe20000011400 */
[C---:B------:R-:W-:Y:S01]  /*01d0*/  IMAD.IADD R9, R8.reuse, 0x1, -R6 ;  /* 0x0000000108097824 */ /* 0x040fe200078e0a06 */
[----:B------:R-:W-:Y:S01]  /*01e0*/  SHF.R.S32.HI R6, RZ, 0x4, R4 ;  /* 0x00000004ff067819 */ /* 0x000fe20000011404 */
[----:B------:R-:W-:Y:S01]  /*01f0*/  IMAD.IADD R15, R8, 0x1, -R7 ;  /* 0x00000001080f7824 */ /* 0x000fe200078e0a07 */
[----:B------:R-:W-:Y:S01]  /*0200*/  SHF.R.S32.HI R8, RZ, 0x1f, R0 ;  /* 0x0000001fff087819 */ /* 0x000fe20000011400 */
[----:B------:R-:W-:Y:S01]  /*0210*/  IMAD.SHL.U32 R218, R5, 0x8, RZ ;  /* 0x0000000805da7824 */ /* 0x000fe200078e00ff */
[----:B------:R-:W-:-:S02]  /*0220*/  LEA.HI R0, R0, R3, RZ, 0x1 ;  /* 0x0000000300007211 */ /* 0x000fc400078f08ff */
[--C-:B------:R-:W-:Y:S02]  /*0230*/  SHF.R.S32.HI R7, RZ, 0x2, R2.reuse ;  /* 0x00000002ff077819 */ /* 0x100fe40000011402 */
[----:B------:R-:W-:Y:S02]  /*0240*/  LOP3.LUT R0, R0, 0xfffffffe, RZ, 0xc0, !PT ;  /* 0xfffffffe00007812 */ /* 0x000fe400078ec0ff */
[----:B------:R-:W-:Y:S02]  /*0250*/  SHF.R.S32.HI R2, RZ, 0x1f, R2 ;  /* 0x0000001fff027819 */ /* 0x000fe40000011402 */
[----:B------:R-:W-:Y:S01]  /*0260*/  SHF.R.S32.HI R243, RZ, 0x3, R11 ;  /* 0x00000003fff37819 */ /* 0x000fe2000001140b */
[----:B------:R-:W-:Y:S01]  /*0270*/  IMAD.IADD R194, R3, 0x1, -R0 ;  /* 0x0000000103c27824 */ /* 0x000fe200078e0a00 */
[----:B------:R-:W-:Y:S02]  /*0280*/  LEA.HI R8, R8, R3, RZ, 0x2 ;  /* 0x0000000308087211 */ /* 0x000fe400078f10ff */
[----:B------:R-:W-:Y:S01]  /*0290*/  LEA.HI R4, R4, R6, RZ, 0x1 ;  /* 0x0000000604047211 */ /* 0x000fe200078f08ff */
[----:B------:R-:W-:Y:S01]  /*02a0*/  IMAD.SHL.U32 R0, R243, 0x40, RZ ;  /* 0x00000040f3007824 */ /* 0x000fe200078e00ff */
[----:B------:R-:W-:-:S02]  /*02b0*/  LEA.HI R2, R2, R7, RZ, 0x3 ;  /* 0x0000000702027211 */ /* 0x000fc400078f18ff */
[----:B------:R-:W-:Y:S02]  /*02c0*/  LOP3.LUT R8, R8, 0xfffffffc, RZ, 0xc0, !PT ;  /* 0xfffffffc08087812 */ /* 0x000fe400078ec0ff */
[----:B------:R-:W-:Y:S02]  /*02d0*/  LOP3.LUT R4, R4, 0xfffffffe, RZ, 0xc0, !PT ;  /* 0xfffffffe04047812 */ /* 0x000fe400078ec0ff */
[----:B------:R-:W-:Y:S01]  /*02e0*/  LOP3.LUT R2, R2, 0xfffffff8, RZ, 0xc0, !PT ;  /* 0xfffffff802027812 */ /* 0x000fe200078ec0ff */
[----:B------:R-:W-:Y:S01]  /*02f0*/  IMAD.IADD R17, R3, 0x1, -R8 ;  /* 0x0000000103117824 */ /* 0x000fe200078e0a08 */
[----:B------:R-:W-:Y:S01]  /*0300*/  LOP3.LUT R0, R0, 0x1c0, RZ, 0xc0, !PT ;  /* 0x000001c000007812 */ /* 0x000fe200078ec0ff */
[----:B------:R-:W-:Y:S01]  /*0310*/  IMAD.IADD R12, R6, 0x1, -R4 ;  /* 0x00000001060c7824 */ /* 0x000fe200078e0a04 */
[----:B------:R-:W-:Y:S01]  /*0320*/  SHF.R.S32.HI R6, RZ, 0x1f, R10 ;  /* 0x0000001fff067819 */ /* 0x000fe2000001140a */
[----:B------:R-:W-:Y:S01]  /*0330*/  IMAD.IADD R3, R7, 0x1, -R2 ;  /* 0x0000000107037824 */ /* 0x000fe200078e0a02 */
[----:B------:R-:W-:Y:S01]  /*0340*/  SHF.R.U32.HI R4, RZ, 0x3, R0 ;  /* 0x00000003ff047819 */ /* 0x000fe20000011600 */
[----:B------:R-:W-:Y:S01]  /*0350*/  IMAD.SHL.U32 R186, R12, 0x200, RZ ;  /* 0x000002000cba7824 */ /* 0x000fe200078e00ff */
[----:B------:R-:W-:Y:S01]  /*0360*/  LOP3.LUT R2, R0, 0x38, R218, 0xf8, !PT ;  /* 0x0000003800027812 */ /* 0x000fe200078ef8da */
[----:B------:R-:W-:Y:S01]  /*0370*/  IMAD.SHL.U32 R0, R5, 0x40, RZ ;  /* 0x0000004005007824 */ /* 0x000fe200078e00ff */
[----:B------:R-:W-:Y:S01]  /*0380*/  LEA.HI R223, R6, R10, RZ, 0x2 ;  /* 0x0000000a06df7211 */ /* 0x000fe200078f10ff */
[----:B------:R-:W-:Y:S01]  /*0390*/  IMAD.SHL.U32 R7, R15, 0x2, RZ ;  /* 0x000000020f077824 */ /* 0x000fe200078e00ff */
[C---:B------:R-:W-:Y:S01]  /*03a0*/  LOP3.LUT P4, RZ, R5.reuse, 0x2, RZ, 0xc0, !PT ;  /* 0x0000000205ff7812 */ /* 0x040fe2000788c0ff */
[----:B------:R1:W-:Y:S01]  /*03b0*/  STL [R1+0x8], R17 ;  /* 0x0000081101007387 */ /* 0x0003e20000100800 */
[----:B------:R-:W-:-:S02]  /*03c0*/  LOP3.LUT P3, RZ, R5, 0x4, RZ, 0xc0, !PT ;  /* 0x0000000405ff7812 */ /* 0x000fc4000786c0ff */
[----:B------:R-:W-:Y:S01]  /*03d0*/  LOP3.LUT R6, R2, R4, RZ, 0x3c, !PT ;  /* 0x0000000402067212 */ /* 0x000fe200078e3cff */
[----:B------:R-:W-:Y:S01]  /*03e0*/  IMAD.SHL.U32 R2, R194, 0x10, RZ ;  /* 0x00000010c2027824 */ /* 0x000fe200078e00ff */
[----:B------:R-:W-:Y:S02]  /*03f0*/  SHF.R.S32.HI R5, RZ, 0x1f, R9 ;  /* 0x0000001fff057819 */ /* 0x000fe40000011409 */
[----:B------:R-:W-:Y:S02]  /*0400*/  LOP3.LUT R0, R0, 0x1c0, RZ, 0xc0, !PT ;  /* 0x000001c000007812 */ /* 0x000fe400078ec0ff */
[----:B------:R-:W-:Y:S02]  /*0410*/  LEA.HI R10, R5, R9, RZ, 0x3 ;  /* 0x00000009050a7211 */ /* 0x000fe400078f18ff */
[----:B------:R-:W-:Y:S02]  /*0420*/  LOP3.LUT R5, R0, 0x10, R2, 0xf8, !PT ;  /* 0x0000001000057812 */ /* 0x000fe400078ef802 */
[----:B------:R-:W-:-:S02]  /*0430*/  LOP3.LUT R2, R3, 0x1, RZ, 0xc0, !PT ;  /* 0x0000000103027812 */ /* 0x000fc400078ec0ff */
[----:B------:R-:W-:Y:S02]  /*0440*/  LOP3.LUT R188, R0, 0x8, R11, 0xf8, !PT ;  /* 0x0000000800bc7812 */ /* 0x000fe400078ef80b */
[----:B------:R-:W-:Y:S02]  /*0450*/  ISETP.NE.U32.AND P0, PT, R2, 0x1, PT ;  /* 0x000000010200780c */ /* 0x000fe40003f05070 */
[----:B------:R-:W-:Y:S02]  /*0460*/  LOP3.LUT R4, R10, 0xfffffff8, RZ, 0xc0, !PT ;  /* 0xfffffff80a047812 */ /* 0x000fe400078ec0ff */
[----:B------:R-:W-:Y:S02]  /*0470*/  SHF.R.S32.HI R18, RZ, 0x7, R13 ;  /* 0x00000007ff127819 */ /* 0x000fe4000001140d */
[----:B------:R-:W-:Y:S01]  /*0480*/  SHF.R.U32.HI R0, RZ, 0x3, R0 ;  /* 0x00000003ff007819 */ /* 0x000fe20000011600 */
[----:B------:R-:W-:Y:S01]  /*0490*/  IMAD.IADD R9, R9, 0x1, -R4 ;  /* 0x0000000109097824 */ /* 0x000fe200078e0a04 */
[----:B------:R-:W-:Y:S01]  /*04a0*/  SHF.R.S32.HI R2, RZ, 0x6, R14 ;  /* 0x00000006ff027819 */ /* 0x000fe2000001140e */
[----:B------:R-:W-:Y:S01]  /*04b0*/  IMAD R4, R18, 0x800, R186 ;  /* 0x0000080012047824 */ /* 0x000fe200078e02ba */
[C---:B------:R-:W-:Y:S01]  /*04c0*/  R2P PR, R3.reuse, 0x6 ;  /* 0x0000000603007804 */ /* 0x040fe20000000000 */
[----:B------:R-:W-:Y:S01]  /*04d0*/  IMAD.SHL.U32 R3, R3, 0x40, RZ ;  /* 0x0000004003037824 */ /* 0x000fe200078e00ff */
[----:B------:R-:W-:Y:S01]  /*04e0*/  LOP3.LUT R5, R5, 0x8, R11, 0xf8, !PT ;  /* 0x0000000805057812 */ /* 0x000fe200078ef80b */
[----:B------:R-:W-:Y:S01]  /*04f0*/  IMAD R16, R2, 0x200, R6 ;  /* 0x0000020002107824 */ /* 0x000fe200078e0206 */
[----:B------:R-:W-:Y:S01]  /*0500*/  LOP3.LUT R188, R188, R0, RZ, 0x3c, !PT ;  /* 0x00000000bcbc7212 */ /* 0x000fe200078e3cff */
[----:B------:R-:W-:Y:S01]  /*0510*/  IMAD.SHL.U32 R2, R2, 0x8, RZ ;  /* 0x0000000802027824 */ /* 0x000fe200078e00ff */
[----:B------:R-:W-:Y:S01]  /*0520*/  LOP3.LUT R186, R186, R5, R0, 0xf6, !PT ;  /* 0x00000005baba7212 */ /* 0x000fe200078ef600 */
[----:B------:R-:W-:Y:S01]  /*0530*/  IMAD.SHL.U32 R5, R18, 0x20, RZ ;  /* 0x0000002012057824 */ /* 0x000fe200078e00ff */
[----:B------:R-:W-:Y:S01]  /*0540*/  LOP3.LUT R0, R3, 0x1c0, RZ, 0xc0, !PT ;  /* 0x000001c003007812 */ /* 0x000fe200078ec0ff */
[----:B------:R-:W-:Y:S01]  /*0550*/  IMAD.IADD R188, R4, 0x1, R188 ;  /* 0x0000000104bc7824 */ /* 0x000fe200078e02bc */
[----:B------:R-:W-:Y:S01]  /*0560*/  LOP3.LUT R2, R2, 0x18, RZ, 0xc0, !PT ;  /* 0x0000001802027812 */ /* 0x000fe200078ec0ff */
[----:B------:R-:W-:Y:S01]  /*0570*/  IMAD.SHL.U32 R4, R12, 0x20, RZ ;  /* 0x000000200c047824 */ /* 0x000fe200078e00ff */
[----:B------:R-:W-:Y:S01]  /*0580*/  SHF.R.U32.HI R3, RZ, 0x3, R0 ;  /* 0x00000003ff037819 */ /* 0x000fe20000011600 */
[----:B------:R-:W-:Y:S01]  /*0590*/  IMAD.SHL.U32 R6, R9, 0x40, RZ ;  /* 0x0000004009067824 */ /* 0x000fe200078e00ff */
[----:B------:R-:W-:Y:S01]  /*05a0*/  LOP3.LUT R5, R0, 0x20, R5, 0xf8, !PT ;  /* 0x0000002000057812 */ /* 0x000fe200078ef805 */
[----:B------:R1:W-:Y:S01]  /*05b0*/  STL [R1+0x14], R16 ;  /* 0x0000141001007387 */ /* 0x0003e20000100800 */
[----:B------:R-:W-:Y:S01]  /*05c0*/  LOP3.LUT R8, R2, 0x20, R4, 0xf8, !PT ;  /* 0x0000002002087812 */ /* 0x000fe200078ef804 */
[--C-:B------:R-:W-:Y:S01]  /*05d0*/  IMAD R4, R17, 0x400, R7.reuse ;  /* 0x0000040011047824 */ /* 0x100fe200078e0207 */
[----:B------:R-:W-:Y:S01]  /*05e0*/  LOP3.LUT R9, R3, R0, R2, 0x1e, !PT ;  /* 0x0000000003097212 */ /* 0x000fe200078e1e02 */
[----:B------:R-:W-:Y:S01]  /*05f0*/  IMAD.SHL.U32 R190, R188, 0x2, RZ ;  /* 0x00000002bcbe7824 */ /* 0x000fe200078e00ff */
[----:B------:R-:W-:Y:S01]  /*0600*/  LOP3.LUT R2, R6, 0x1c0, RZ, 0xc0, !PT ;  /* 0x000001c006027812 */ /* 0x000fe200078ec0ff */
[----:B------:R-:W-:Y:S01]  /*0610*/  IMAD.SHL.U32 R6, R12, 0x8, RZ ;  /* 0x000000080c067824 */ /* 0x000fe200078e00ff */
[----:B------:R-:W-:Y:S01]  /*0620*/  LOP3.LUT R0, R5, R3, RZ, 0x3c, !PT ;  /* 0x0000000305007212 */ /* 0x000fe200078e3cff */
[----:B------:R-:W-:Y:S01]  /*0630*/  IMAD.SHL.U32 R5, R10, 0x40, RZ ;  /* 0x000000400a057824 */ /* 0x000fe200078e00ff */
[----:B------:R-:W-:Y:S01]  /*0640*/  SHF.R.U32.HI R3, RZ, 0x3, R2 ;  /* 0x00000003ff037819 */ /* 0x000fe20000011602 */
[----:B------:R-:W-:Y:S01]  /*0650*/  IMAD.SHL.U32 R207, R16, 0x2, RZ ;  /* 0x0000000210cf7824 */ /* 0x000fe200078e00ff */
        /* <DEDUP_REMOVED lines=10> */
[----:B------:R-:W-:Y:S01]  /*0700*/  SEL R185, R185, 0xffffffc0, !P3 ;  /* 0xffffffc0b9b97807 */ /* 0x000fe20005800000 */
[----:B------:R-:W-:Y:S01]  /*0710*/  IMAD.MOV.U32 R0, RZ, RZ, 0x20 ;  /* 0x00000020ff007424 */ /* 0x000fe200078e00ff */
[----:B------:R-:W-:Y:S01]  /*0720*/  SEL R226, R226, 0x10, !P0 ;  /* 0x00000010e2e27807 */ /* 0x000fe20004000000 */
[----:B------:R-:W-:Y:S01]  /*0730*/  IMAD.IADD R4, R4, 0x1, R9 ;  /* 0x0000000104047824 */ /* 0x000fe200078e0209 */
[----:B------:R-:W-:Y:S01]  /*0740*/  IADD3 R225, R224, 0x20, RZ ;  /* 0x00000020e0e17810 */ /* 0x000fe20007ffe0ff */
[----:B------:R-:W-:Y:S01]  /*0750*/  IMAD.IADD R194, R3, 0x1, R194 ;  /* 0x0000000103c27824 */ /* 0x000fe200078e02c2 */
[----:B------:R-:W-:Y:S01]  /*0760*/  SEL R0, R0, 0xffffffe0, !P4 ;  /* 0xffffffe000007807 */ /* 0x000fe20006000000 */
[----:B------:R-:W-:Y:S01]  /*0770*/  IMAD.IADD R227, R224, 0x1, R226 ;  /* 0x00000001e0e37824 */ /* 0x000fe200078e02e2 */
[----:B------:R-:W-:Y:S01]  /*0780*/  LEA R2, R4, 0xc000, 0x1 ;  /* 0x0000c00004027811 */ /* 0x000fe200078e08ff */
[----:B------:R-:W-:Y:S01]  /*0790*/  IMAD.IADD R203, R203, 0x1, R3 ;  /* 0x00000001cbcb7824 */ /* 0x000fe200078e0203 */
[----:B------:R-:W-:Y:S01]  /*07a0*/  SHF.R.S32.HI R223, RZ, 0x2, R223 ;  /* 0x00000002ffdf7819 */ /* 0x000fe200000114df */
[----:B------:R-:W-:Y:S01]  /*07b0*/  IMAD R189, R188, 0x2, R0 ;  /* 0x00000002bcbd7824 */ /* 0x000fe200078e0200 */
[C---:B------:R-:W-:Y:S01]  /*07c0*/  IADD3 R0, R2.reuse, 0x40, RZ ;  /* 0x0000004002007810 */ /* 0x040fe20007ffe0ff */
[----:B------:R1:W-:Y:S01]  /*07d0*/  STL [R1], R2 ;  /* 0x0000000201007387 */ /* 0x0003e20000100800 */
[----:B------:R-:W-:Y:S01]  /*07e0*/  @P2 IADD3 R0, R2, -0x40, RZ ;  /* 0xffffffc002002810 */ /* 0x000fe20007ffe0ff */
[----:B------:R-:W-:Y:S01]  /*07f0*/  IMAD R188, R188, 0x2, R185 ;  /* 0x00000002bcbc7824 */ /* 0x000fe200078e02b9 */
[----:B------:R-:W-:Y:S01]  /*0800*/  @P1 IADD3 R225, R224, -0x20, RZ ;  /* 0xffffffe0e0e11810 */ /* 0x000fe20007ffe0ff */
[----:B------:R-:W-:Y:S01]  /*0810*/  IMAD.IADD R191, R185, 0x1, R189 ;  /* 0x00000001b9bf7824 */ /* 0x000fe200078e02bd */
[----:B------:R-:W-:Y:S01]  /*0820*/  LEA R194, R194, 0x10000, 0x1 ;  /* 0x00010000c2c27811 */ /* 0x000fe200078e08ff */
[----:B------:R1:W-:Y:S01]  /*0830*/  STL [R1+0x4], R0 ;  /* 0x0000040001007387 */ /* 0x0003e20000100800 */
[----:B------:R-:W-:-:S02]  /*0840*/  IMAD R185, R186, 0x2, R185 ;  /* 0x00000002bab97824 */ /* 0x000fc400078e02b9 */
[----:B------:R-:W-:Y:S02]  /*0850*/  IMAD R223, R17, 0x10, R223 ;  /* 0x0000001011df7824 */ /* 0x000fe400078e02df */
[----:B------:R-:W-:Y:S02]  /*0860*/  IMAD.SHL.U32 R186, R186, 0x2, RZ ;  /* 0x00000002baba7824 */ /* 0x000fe400078e00ff */
[----:B------:R-:W-:Y:S02]  /*0870*/  IMAD.IADD R226, R226, 0x1, R225 ;  /* 0x00000001e2e27824 */ /* 0x000fe400078e02e1 */
.L_x_387:
[----:B-12---:R-:W2:Y:S01]  /*0880*/  S2R R35, SR_CTAID.Y ;  /* 0x0000000000237919 */ /* 0x006ea20000002600 */
[----:B-1----:R-:W1:Y:S01]  /*0890*/  LDC.U8 R0, c[0x0][0x312] ;  /* 0x0000c480ff007b82 */ /* 0x002e620000000000 */
[----:B------:R-:W-:Y:S02]  /*08a0*/  ISETP.NE.U32.AND P2, PT, RZ, c[0x0][0x240], PT ;  /* 0x00009000ff007a0c */ /* 0x000fe40003f45070 */
[----:B------:R-:W-:Y:S02]  /*08b0*/  ISETP.EQ.U32.AND P5, PT, RZ, c[0x0][0x248], PT ;  /* 0x00009200ff007a0c */ /* 0x000fe40003fa2070 */
[----:B------:R-:W-:-:S02]  /*08c0*/  ISETP.NE.AND.EX P2, PT, RZ, c[0x0][0x244], PT, P2 ;  /* 0x00009100ff007a0c */ /* 0x000fc40003f45320 */
[----:B------:R-:W-:Y:S01]  /*08d0*/  ISETP.NE.U32.AND P3, PT, RZ, c[0x0][0x250], PT ;  /* 0x00009400ff007a0c */ /* 0x000fe20003f65070 */
[----:B------:R-:W-:-:S03]  /*08e0*/  IMAD.MOV.U32 R37, RZ, RZ, -0x1 ;  /* 0xffffffffff257424 */ /* 0x000fc600078e00ff */
[----:B------:R-:W-:Y:S01]  /*08f0*/  ISETP.NE.AND.EX P3, PT, RZ, c[0x0][0x254], PT, P3 ;  /* 0x00009500ff007a0c */ /* 0x000fe20003f65330 */
[C---:B--2---:R-:W-:Y:S01]  /*0900*/  IMAD.SHL.U32 R8, R35.reuse, 0x4, RZ ;  /* 0x0000000423087824 */ /* 0x044fe200078e00ff */
        /* <DEDUP_REMOVED lines=26> */
.L_x_341:
        /* <DEDUP_REMOVED lines=45> */
.L_x_343:
        /* <DEDUP_REMOVED lines=15> */
.L_x_344:
[----:B------:R-:W-:Y:S01]  /*0e70*/  IABS R11, c[0x0][0x1c8] ;  /* 0x00007200000b7a13 */ /* 0x000fe20000000000 */
[----:B------:R-:W2:Y:S01]  /*0e80*/  S2R R36, SR_CTAID.Z ;  /* 0x0000000000247919 */ /* 0x000ea20000002700 */
[----:B------:R-:W3:Y:S01]  /*0e90*/  LDC.U8 R18, c[0x0][0x328] ;  /* 0x0000ca00ff127b82 */ /* 0x000ee20000000000 */
[----:B------:R-:W-:Y:S01]  /*0ea0*/  IMAD.MOV.U32 R14, RZ, RZ, c[0x0][0x224] ;  /* 0x00008900ff0e7624 */ /* 0x000fe200078e00ff */
[----:B------:R-:W4:Y:S01]  /*0eb0*/  I2F.RP R2, R11 ;  /* 0x0000000b00027306 */ /* 0x000f220000209400 */
[C---:B------:R-:W-:Y:S01]  /*0ec0*/  @P1 IMAD.WIDE.U32 R4, R0.reuse, c[0x0][0x370], RZ ;  /* 0x0000dc0000041a25 */ /* 0x040fe200078e00ff */
[----:B------:R-:W5:Y:S02]  /*0ed0*/  S2R R17, SR_CTAID.X ;  /* 0x0000000000117919 */ /* 0x000f640000002500 */
[----:B------:R-:W-:Y:S01]  /*0ee0*/  SHF.R.S32.HI R14, RZ, 0x1f, R14 ;  /* 0x0000001fff0e7819 */ /* 0x000fe2000001140e */
        /* <DEDUP_REMOVED lines=26> */
[----:B------:R-:W-:Y:S02]  /*1090*/  IMAD R3, R11, R3, R7 ;  /* 0x000000030b037224 */ /* 0x000fe400078e0207 */
[----:B------:R-:W-:Y:S02]  /*10a0*/  IMAD R7, R14, R35, RZ ;  /* 0x000000230e077224 */ /* 0x000fe400078e02ff */
[----:B------:R-:W-:Y:S01]  /*10b0*/  IMAD.WIDE.U32 R14, R35, c[0x0][0x224], RZ ;  /* 0x00008900230e7a25 */ /* 0x000fe200078e00ff */
[----:B------:R-:W-:-:S03]  /*10c0*/  ISETP.GT.U32.AND P5, PT, R11, R3, PT ;  /* 0x000000030b00720c */ /* 0x000fc60003fa4070 */
[----:B------:R-:W-:Y:S02]  /*10d0*/  IMAD R5, R30, c[0x0][0x224], R7 ;  /* 0x000089001e057a24 */ /* 0x000fe400078e0207 */
[----:B------:R-:W-:Y:S02]  /*10e0*/  IMAD.SHL.U32 R6, R35, 0x80, RZ ;  /* 0x0000008023067824 */ /* 0x000fe400078e00ff */
[-C--:B------:R-:W-:Y:S01]  /*10f0*/  IMAD R7, R21, R14.reuse, RZ ;  /* 0x0000000e15077224 */ /* 0x080fe200078e02ff */
[----:B------:R-:W-:Y:S01]  /*1100*/  IADD3 R4, R15, R5, RZ ;  /* 0x000000050f047210 */ /* 0x000fe20007ffe0ff */
[----:B------:R-:W-:Y:S01]  /*1110*/  IMAD.WIDE.U32 R14, R20, R14, RZ ;  /* 0x0000000e140e7225 */ /* 0x000fe200078e00ff */
[----:B------:R-:W-:-:S03]  /*1120*/  SEL R6, R6, RZ, P2 ;  /* 0x000000ff06067207 */ /* 0x000fc60001000000 */
[-C--:B------:R-:W-:Y:S01]  /*1130*/  @!P5 IADD3 R3, R3, -R11.reuse, RZ ;  /* 0x8000000b0303d210 */ /* 0x080fe20007ffe0ff */
[C---:B------:R-:W-:Y:S01]  /*1140*/  IMAD R7, R20.reuse, R4, R7 ;  /* 0x0000000414077224 */ /* 0x040fe200078e0207 */
[----:B------:R-:W-:Y:S01]  /*1150*/  IADD3 R6, P2, R9, R6, RZ ;  /* 0x0000000609067210 */ /* 0x000fe20007f5e0ff */
[----:B------:R-:W-:Y:S01]  /*1160*/  IMAD.WIDE.U32 R4, R20, R0, RZ ;  /* 0x0000000014047225 */ /* 0x000fe200078e00ff */
[----:B------:R-:W-:Y:S02]  /*1170*/  ISETP.GE.U32.AND P6, PT, R3, R11, PT ;  /* 0x0000000b0300720c */ /* 0x000fe40003fc6070 */
[----:B------:R-:W-:Y:S01]  /*1180*/  @!P5 IADD3 R2, R2, 0x1, RZ ;  /* 0x000000010202d810 */ /* 0x000fe20007ffe0ff */
[----:B------:R-:W-:Y:S01]  /*1190*/  IMAD.X R8, R13, 0x1, R8, P2 ;  /* 0x000000010d087824 */ /* 0x000fe200010e0608 */
[----:B------:R-:W-:Y:S01]  /*11a0*/  ISETP.NE.AND P5, PT, RZ, c[0x0][0x1c8], PT ;  /* 0x00007200ff007a0c */ /* 0x000fe20003fa5270 */
[C---:B------:R-:W-:Y:S01]  /*11b0*/  IMAD R11, R21.reuse, R6, RZ ;  /* 0x00000006150b7224 */ /* 0x040fe200078e02ff */
[----:B------:R-:W-:Y:S01]  /*11c0*/  SEL R18, R14, R4, !P1 ;  /* 0x000000040e127207 */ /* 0x000fe20004800000 */
[----:B------:R-:W-:Y:S01]  /*11d0*/  IMAD R3, R21, R0, RZ ;  /* 0x0000000015037224 */ /* 0x000fe200078e02ff */
[----:B------:R-:W-:Y:S01]  /*11e0*/  IADD3 R15, R15, R7, RZ ;  /* 0x000000070f0f7210 */ /* 0x000fe20007ffe0ff */
[----:B------:R-:W-:Y:S01]  /*11f0*/  @P3 IMAD R4, R35, c[0x0][0x214], RZ ;  /* 0x0000850023043a24 */ /* 0x000fe200078e02ff */
[----:B-1----:R-:W-:Y:S01]  /*1200*/  ISETP.NE.AND P2, PT, R19, RZ, PT ;  /* 0x000000ff1300720c */ /* 0x002fe20003f45270 */
[----:B------:R-:W-:Y:S01]  /*1210*/  IMAD.WIDE.U32 R6, R20, R6, RZ ;  /* 0x0000000614067225 */ /* 0x000fe200078e00ff */
[----:B------:R-:W-:-:S02]  /*1220*/  @P1 IADD3 R15, R5, R3, RZ ;  /* 0x00000003050f1210 */ /* 0x000fc40007ffe0ff */
[----:B------:R-:W-:Y:S01]  /*1230*/  @P6 IADD3 R2, R2, 0x1, RZ ;  /* 0x0000000102026810 */ /* 0x000fe20007ffe0ff */
[----:B------:R-:W-:Y:S01]  /*1240*/  IMAD R8, R20, R8, R11 ;  /* 0x0000000814087224 */ /* 0x000fe200078e020b */
[----:B------:R-:W-:Y:S01]  /*1250*/  @P3 SEL R5, R4, R0, !P1 ;  /* 0x0000000004053207 */ /* 0x000fe20004800000 */
[----:B-----5:R-:W-:-:S03]  /*1260*/  IMAD.WIDE.U32 R20, R17, c[0x0][0x3d8], RZ ;  /* 0x0000f60011147a25 */ /* 0x020fc600078e00ff */
[----:B------:R-:W-:Y:S01]  /*1270*/  IADD3 R8, R7, R8, RZ ;  /* 0x0000000807087210 */ /* 0x000fe20007ffe0ff */
[----:B------:R-:W-:Y:S01]  /*1280*/  IMAD.MOV.U32 R14, RZ, RZ, R2 ;  /* 0x000000ffff0e7224 */ /* 0x000fe200078e0002 */
[----:B------:R-:W-:Y:S01]  /*1290*/  SEL R25, R20, RZ, P2 ;  /* 0x000000ff14197207 */ /* 0x000fe20001000000 */
[----:B------:R-:W-:Y:S01]  /*12a0*/  IMAD R3, R17, c[0x0][0x3dc], R21 ;  /* 0x0000f70011037a24 */ /* 0x000fe200078e0215 */
[----:B------:R-:W-:Y:S01]  /*12b0*/  SHF.R.S32.HI R20, RZ, 0x1f, R16 ;  /* 0x0000001fff147819 */ /* 0x000fe20000011410 */
[----:B------:R-:W-:Y:S01]  /*12c0*/  IMAD R19, R36, c[0x0][0x22c], RZ ;  /* 0x00008b0024137a24 */ /* 0x000fe200078e02ff */
[----:B------:R-:W-:Y:S01]  /*12d0*/  @!P4 IADD3 R14, -R14, RZ, RZ ;  /* 0x000000ff0e0ec210 */ /* 0x000fe20007ffe1ff */
[----:B------:R-:W-:Y:S01]  /*12e0*/  @!P3 IMAD R4, R35, c[0x0][0x1c0], R36 ;  /* 0x000070002304ba24 */ /* 0x000fe200078e0224 */
[----:B------:R-:W-:Y:S01]  /*12f0*/  @!P5 LOP3.LUT R14, RZ, c[0x0][0x1c8], RZ, 0x33, !PT ;  /* 0x00007200ff0eda12 */ /* 0x000fe200078e33ff */
        /* <DEDUP_REMOVED lines=13> */
.L_x_345:
[----:B------:R-:W-:-:S04]  /*13d0*/  IMAD R0, R35, c[0x0][0x1c0], R36 ;  /* 0x0000700023007a24 */ /* 0x000fc800078e0224 */
[----:B------:R-:W-:Y:S02]  /*13e0*/  IMAD R0, R0, c[0x0][0x224], RZ ;  /* 0x0000890000007a24 */ /* 0x000fe400078e02ff */
.L_x_346:
[----:B------:R-:W1:Y:S01]  /*13f0*/  S2R R31, SR_TID.X ;  /* 0x00000000001f7919 */ /* 0x000e620000002100 */
[----:B------:R-:W-:Y:S01]  /*1400*/  IMAD R33, R33, c[0x0][0x1c0], RZ ;  /* 0x0000700021217a24 */ /* 0x000fe200078e02ff */
[C---:B------:R-:W-:Y:S01]  /*1410*/  IADD3 R2, P4, R218.reuse, R10, RZ ;  /* 0x0000000ada027210 */ /* 0x040fe20007f9e0ff */
[----:B------:R-:W-:Y:S01]  /*1420*/  IMAD.IADD R0, R9, 0x1, R0 ;  /* 0x0000000109007824 */ /* 0x000fe200078e0200 */
[----:B------:R-:W-:Y:S01]  /*1430*/  SHF.R.S32.HI R219, RZ, 0x1f, R218 ;  /* 0x0000001fffdb7819 */ /* 0x000fe200000114da */
[----:B------:R-:W-:Y:S01]  /*1440*/  IMAD.SHL.U32 R4, R33, 0x40, RZ ;  /* 0x0000004021047824 */ /* 0x000fe200078e00ff */
[----:B------:R-:W-:Y:S01]  /*1450*/  BSSY B1, `(.L_x_342) ;  /* 0x000065d000017945 */ /* 0x000fe20003800000 */
[----:B------:R-:W-:Y:S01]  /*1460*/  IMAD.MOV.U32 R217, RZ, RZ, 0x4 ;  /* 0x00000004ffd97424 */ /* 0x000fe200078e00ff */
[----:B------:R-:W-:Y:S01]  /*1470*/  IADD3 R220, R218, 0x40, RZ ;  /* 0x00000040dadc7810 */ /* 0x000fe20007ffe0ff */
[----:B------:R-:W-:Y:S01]  /*1480*/  IMAD.X R3, R219, 0x1, R12, P4 ;  /* 0x00000001db037824 */ /* 0x000fe200020e060c */
[----:B------:R-:W-:Y:S01]  /*1490*/  IADD3 R7, P3, P1, R6, R4, R19 ;  /* 0x0000000406077210 */ /* 0x000fe2000797e013 */
[----:B------:R-:W-:Y:S01]  /*14a0*/  IMAD.WIDE R10, R0, R217, c[0x0][0x3c8] ;  /* 0x0000f200000a7625 */ /* 0x000fe200078e02d9 */
[----:B------:R-:W-:-:S03]  /*14b0*/  SHF.R.S32.HI R4, RZ, 0x1f, R4 ;  /* 0x0000001fff047819 */ /* 0x000fc60000011404 */
[----:B------:R-:W-:Y:S01]  /*14c0*/  IMAD.MOV.U32 R229, RZ, RZ, R10 ;  /* 0x000000ffffe57224 */ /* 0x000fe200078e000a */
[----:B------:R-:W-:Y:S01]  /*14d0*/  IADD3.X R10, R8, R4, R29, P3, P1 ;  /* 0x00000004080a7210 */ /* 0x000fe20001fe241d */
[----:B------:R-:W-:Y:S01]  /*14e0*/  IMAD R0, R13, c[0x0][0x370], RZ ;  /* 0x0000dc000d007a24 */ /* 0x000fe200078e02ff */
[----:B------:R-:W-:Y:S01]  /*14f0*/  IADD3 R6, P1, R243, R9, RZ ;  /* 0x00000009f3067210 */ /* 0x000fe20007f3e0ff */
[----:B------:R-:W-:Y:S01]  /*1500*/  IMAD.WIDE.U32 R2, R9, c[0x0][0x370], R2 ;  /* 0x0000dc0009027a25 */ /* 0x000fe200078e0002 */
[----:B------:R-:W-:-:S03]  /*1510*/  SHF.R.S32.HI R29, RZ, 0x1f, R243 ;  /* 0x0000001fff1d7819 */ /* 0x000fc600000114f3 */
[C---:B------:R-:W-:Y:S01]  /*1520*/  IMAD R4, R9.reuse, c[0x0][0x374], R0 ;  /* 0x0000dd0009047a24 */ /* 0x040fe200078e0200 */
[----:B-1----:R-:W-:Y:S01]  /*1530*/  SHF.R.S32.HI R32, RZ, 0x1f, R31 ;  /* 0x0000001fff207819 */ /* 0x002fe2000001141f */
[----:B------:R-:W-:Y:S02]  /*1540*/  IMAD.IADD R216, R9, 0x1, R5 ;  /* 0x0000000109d87824 */ /* 0x000fe400078e0205 */
[----:B------:R-:W-:Y:S01]  /*1550*/  IMAD.X R5, R29, 0x1, R13, P1 ;  /* 0x000000011d057824 */ /* 0x000fe200008e060d */
[----:B------:R-:W-:Y:S01]  /*1560*/  LEA.HI R8, R32, R31, RZ, 0x5 ;  /* 0x0000001f20087211 */ /* 0x000fe200078f28ff */
[----:B------:R-:W-:Y:S01]  /*1570*/  IMAD R9, R34, c[0x0][0x378], RZ ;  /* 0x0000de0022097a24 */ /* 0x000fe200078e02ff */
[----:B------:R-:W-:Y:S01]  /*1580*/  IADD3 R3, R3, R4, RZ ;  /* 0x0000000403037210 */ /* 0x000fe20007ffe0ff */
[----:B------:R-:W-:Y:S01]  /*1590*/  IMAD R5, R5, c[0x0][0x190], RZ ;  /* 0x0000640005057a24 */ /* 0x000fe200078e02ff */
[----:B------:R-:W-:Y:S01]  /*15a0*/  LOP3.LUT R0, R8, 0xffffffe0, RZ, 0xc0, !PT ;  /* 0xffffffe008007812 */ /* 0x000fe200078ec0ff */
[----:B------:R-:W-:Y:S01]  /*15b0*/  IMAD.MOV.U32 R228, RZ, RZ, R11 ;  /* 0x000000ffffe47224 */ /* 0x000fe200078e000b */
[----:B------:R-:W-:Y:S01]  /*15c0*/  SHF.R.S32.HI R4, RZ, 0x5, R8 ;  /* 0x00000005ff047819 */ /* 0x000fe20000011408 */
[----:B------:R-:W-:Y:S01]  /*15d0*/  IMAD R11, R6, c[0x0][0x194], R5 ;  /* 0x00006500060b7a24 */ /* 0x000fe200078e0205 */
[----:B------:R-:W-:Y:S01]  /*15e0*/  IADD3 R8, P3, P1, R25, R7, R18 ;  /* 0x0000000719087210 */ /* 0x000fe2000797e012 */
[----:B------:R-:W-:Y:S01]  /*15f0*/  IMAD.IADD R19, R31, 0x1, -R0 ;  /* 0x000000011f137824 */ /* 0x000fe200078e0a00 */
[----:B------:R-:W-:Y:S01]  /*1600*/  IADD3 R0, -R215, R247, R16 ;  /* 0x000000f7d7007210 */ /* 0x000fe20007ffe110 */
[C---:B------:R-:W-:Y:S01]  /*1610*/  IMAD R5, R36.reuse, c[0x0][0x37c], R9 ;  /* 0x0000df0024057a24 */ /* 0x040fe200078e0209 */
[----:B------:R-:W-:Y:S01]  /*1620*/  IADD3.X R10, R17, R10, R15, P3, P1 ;  /* 0x0000000a110a7210 */ /* 0x000fe20001fe240f */
[----:B------:R-:W-:Y:S01]  /*1630*/  IMAD.WIDE.U32 R2, R36, c[0x0][0x378], R2 ;  /* 0x0000de0024027a25 */ /* 0x000fe200078e0002 */
[----:B------:R-:W-:-:S03]  /*1640*/  IADD3 R0, R0, -c[0x0][0x2e8], RZ ;  /* 0x8000ba0000007a10 */ /* 0x000fc60007ffe0ff */
[----:B------:R-:W-:Y:S01]  /*1650*/  IMAD.IADD R5, R3, 0x1, R5 ;  /* 0x0000000103057824 */ /* 0x000fe200078e0205 */
[----:B------:R-:W-:Y:S01]  /*1660*/  SHF.R.S32.HI R9, RZ, 0x1f, R0 ;  /* 0x0000001fff097819 */ /* 0x000fe20000011400 */
[----:B------:R-:W-:Y:S02]  /*1670*/  IMAD R4, R4, R33, R19 ;  /* 0x0000002104047224 */ /* 0x000fe400078e0213 */
[----:B------:R-:W-:Y:S01]  /*1680*/  IMAD.WIDE.U32 R6, R6, c[0x0][0x190], R218 ;  /* 0x0000640006067a25 */ /* 0x000fe200078e00da */
[----:B------:R-:W-:Y:S02]  /*1690*/  LEA.HI R3, R9, R0, RZ, 0x6 ;  /* 0x0000000009037211 */ /* 0x000fe400078f30ff */
[----:B------:R-:W-:Y:S01]  /*16a0*/  IADD3 R8, P1, R4, R8, RZ ;  /* 0x0000000804087210 */ /* 0x000fe20007f3e0ff */
[----:B------:R-:W-:Y:S01]  /*16b0*/  IMAD R0, R34, c[0x0][0x1a8], RZ ;  /* 0x00006a0022007a24 */ /* 0x000fe200078e02ff */
[----:B------:R-:W-:Y:S01]  /*16c0*/  SHF.R.S32.HI R3, RZ, 0x6, R3 ;  /* 0x00000006ff037819 */ /* 0x000fe20000011403 */
[----:B------:R-:W-:Y:S01]  /*16d0*/  IMAD.WIDE R216, R216, R217, c[0x0][0x200] ;  /* 0x00008000d8d87625 */ /* 0x000fe200078e02d9 */
[----:B------:R-:W-:-:S02]  /*16e0*/  IADD3 R6, P3, R26, R6, RZ ;  /* 0x000000061a067210 */ /* 0x000fc40007f7e0ff */
[----:B------:R-:W-:Y:S02]  /*16f0*/  IMNMX R242, RZ, R3, !PT ;  /* 0x00000003fff27217 */ /* 0x000fe40007800200 */
[----:B------:R-:W-:Y:S02]  /*1700*/  LEA.HI.X.SX32 R9, R4, R10, 0x1, P1 ;  /* 0x0000000a04097211 */ /* 0x000fe400008f0eff */
[----:B------:R-:W-:Y:S01]  /*1710*/  MOV R4, R2 ;  /* 0x0000000200047202 */ /* 0x000fe20000000f00 */
[----:B------:R-:W-:Y:S01]  /*1720*/  IMAD R2, R36, c[0x0][0x1ac], R0 ;  /* 0x00006b0024027a24 */ /* 0x000fe200078e0200 */
[----:B------:R-:W-:Y:S01]  /*1730*/  ISETP.GT.AND P4, PT, R208, R242, PT ;  /* 0x000000f2d000720c */ /* 0x000fe20003f84270 */
[----:B------:R-:W-:Y:S01]  /*1740*/  IMAD R0, R29, c[0x0][0x370], RZ ;  /* 0x0000dc001d007a24 */ /* 0x000fe200078e02ff */
[----:B------:R-:W-:Y:S01]  /*1750*/  IADD3.X R7, R23, R7, R11, P3, !PT ;  /* 0x0000000717077210 */ /* 0x000fe20001ffe40b */
[----:B------:R-:W-:Y:S01]  /*1760*/  IMAD.WIDE.U32 R4, R243, c[0x0][0x370], R4 ;  /* 0x0000dc00f3047a25 */ /* 0x000fe200078e0004 */
[----:B------:R-:W-:-:S02]  /*1770*/  LEA R204, P1, R8, c[0x0][0x350], 0x2 ;  /* 0x0000d40008cc7a11 */ /* 0x000fc400078210ff */
[----:B------:R-:W-:Y:S01]  /*1780*/  IADD3 R208, R208, -0x1, RZ ;  /* 0xffffffffd0d07810 */ /* 0x000fe20007ffe0ff */
[----:B------:R-:W-:Y:S01]  /*1790*/  IMAD.WIDE.U32 R10, R36, c[0x0][0x1a8], R6 ;  /* 0x00006a00240a7a25 */ /* 0x000fe200078e0006 */
[----:B------:R-:W-:Y:S02]  /*17a0*/  LEA.HI.X R205, R8, c[0x0][0x354], R9, 0x2, P1 ;  /* 0x0000d50008cd7a11 */ /* 0x000fe400008f1409 */
[----:B------:R-:W-:Y:S01]  /*17b0*/  LEA R210, P1, R4, c[0x0][0x330], 0x1 ;  /* 0x0000cc0004d27a11 */ /* 0x000fe200078208ff */
[----:B------:R-:W-:Y:S01]  /*17c0*/  IMAD R0, R243, c[0x0][0x374], R0 ;  /* 0x0000dd00f3007a24 */ /* 0x000fe200078e0200 */
[----:B------:R-:W-:Y:S01]  /*17d0*/  LEA R212, P3, R10, c[0x0][0x160], 0x1 ;  /* 0x000058000ad47a11 */ /* 0x000fe200078608ff */
[----:B------:R-:W-:Y:S02]  /*17e0*/  IMAD.IADD R17, R11, 0x1, R2 ;  /* 0x000000010b117824 */ /* 0x000fe400078e0202 */
[----:B------:R-:W-:-:S03]  /*17f0*/  IMAD.IADD R15, R5, 0x1, R0 ;  /* 0x00000001050f7824 */ /* 0x000fc600078e0200 */
        /* <DEDUP_REMOVED lines=18> */
.L_x_348:
        /* <DEDUP_REMOVED lines=15> */
.L_x_349:
        /* <DEDUP_REMOVED lines=25> */
.L_x_351:
[----:B------:R-:W-:Y:S05]  /*1ba0*/  BSYNC B0 ;  /* 0x0000000000007941 */ /* 0x000fea0003800000 */
.L_x_350:
        /* <DEDUP_REMOVED lines=17> */
.L_x_353:
[----:B------:R-:W-:Y:S05]  /*1cc0*/  BSYNC B0 ;  /* 0x0000000000007941 */ /* 0x000fea0003800000 */
.L_x_352:
        /* <DEDUP_REMOVED lines=23> */
.L_x_355:
[----:B------:R-:W-:Y:S05]  /*1e40*/  BSYNC B0 ;  /* 0x0000000000007941 */ /* 0x000fea0003800000 */
.L_x_354:
        /* <DEDUP_REMOVED lines=16> */
.L_x_347:
        /* <DEDUP_REMOVED lines=43> */
.L_x_358:
[----:B------:R-:W-:Y:S05]  /*2200*/  BSYNC B0 ;  /* 0x0000000000007941 */ /* 0x000fea0003800000 */
.L_x_357:
        /* <DEDUP_REMOVED lines=30> */
.L_x_360:
[----:B------:R-:W-:Y:S05]  /*23f0*/  BSYNC B0 ;  /* 0x0000000000007941 */ /* 0x000fea0003800000 */
.L_x_359:
        /* <DEDUP_REMOVED lines=20> */
.L_x_362:
[----:B------:R-:W-:Y:S05]  /*2540*/  BSYNC B0 ;  /* 0x0000000000007941 */ /* 0x000fea0003800000 */
.L_x_361:
[----:B------:R-:W-:Y:S01]  /*2550*/  ISETP.GE.AND P3, PT, R8, R0, PT ;  /* 0x000000000800720c */ /* 0x000fe20003f66270 */
[----:B------:R-:W-:-:S12]  /*2560*/  BSSY B0, `(.L_x_363) ;  /* 0x000001b000007945 */ /* 0x000fd80003800000 */
[----:B------:R1:W-:Y:S04]  /*2570*/  @P3 STS.128 [R207+0x9000], RZ ;  /* 0x009000ffcf003388 */ /* 0x0003e80000000c00 */
[----:B------:R1:W-:Y:S01]  /*2580*/  @P3 STS.128 [R207+0xb000], RZ ;  /* 0x00b000ffcf003388 */ /* 0x0003e20000000c00 */
[----:B------:R-:W-:Y:S05]  /*2590*/  @P3 BRA `(.L_x_364) ;  /* 0x0000017000003947 */ /* 0x000fea0003800000 */
[----:B------:R-:W-:-:S13]  /*25a0*/  ISETP.GE.AND P2, PT, R218, c[0x0][0x220], PT ;  /* 0x00008800da007a0c */ /* 0x000fda0003f46270 */
[----:B---3--:R-:W-:Y:S01]  /*25b0*/  @!P2 IMAD.MOV.U32 R3, RZ, RZ, c[0x0][0x370] ;  /* 0x0000dc00ff03a624 */ /* 0x008fe200078e00ff */
[----:B------:R3:W-:Y:S01]  /*25c0*/  @P2 STS.128 [R207+0x9000], RZ ;  /* 0x009000ffcf002388 */ /* 0x0007e20000000c00 */
[----:B------:R-:W-:-:S03]  /*25d0*/  @!P2 IMAD.MOV.U32 R6, RZ, RZ, c[0x0][0x374] ;  /* 0x0000dd00ff06a624 */ /* 0x000fc600078e00ff */
        /* <DEDUP_REMOVED lines=9> */
[----:B---3--:R-:W-:Y:S02]  /*2670*/  IMAD.MOV.U32 R3, RZ, RZ, c[0x0][0x370] ;  /* 0x0000dc00ff037624 */ /* 0x008fe400078e00ff */
        /* <DEDUP_REMOVED lines=9> */
.L_x_364:
[----:B------:R-:W-:Y:S05]  /*2710*/  BSYNC B0 ;  /* 0x0000000000007941 */ /* 0x000fea0003800000 */
.L_x_363:
[----:B---3--:R-:W3:Y:S01]  /*2720*/  LDL R3, [R1+0x14] ;  /* 0x0000140001037983 */ /* 0x008ee20000100800 */
        /* <DEDUP_REMOVED lines=14> */
.L_x_366:
        /* <DEDUP_REMOVED lines=19> */
.L_x_367:
[----:B------:R-:W-:Y:S05]  /*2940*/  BSYNC B0 ;  /* 0x0000000000007941 */ /* 0x000fea0003800000 */
.L_x_365:
        /* <DEDUP_REMOVED lines=14> */
.L_x_369:
        /* <DEDUP_REMOVED lines=27> */
.L_x_370:
[----:B------:R-:W-:Y:S05]  /*2be0*/  BSYNC B0 ;  /* 0x0000000000007941 */ /* 0x000fea0003800000 */
.L_x_368:
[C---:B-1----:R-:W-:Y:S02]  /*2bf0*/  IADD3 R2, R223.reuse, 0x8, RZ ;  /* 0x00000008df027810 */ /* 0x042fe40007ffe0ff */
[CC--:B------:R-:W-:Y:S02]  /*2c00*/  ISETP.GE.AND P2, PT, R223.reuse, R0.reuse, PT ;  /* 0x00000000df00720c */ /* 0x0c0fe40003f46270 */
[----:B------:R-:W-:Y:S01]  /*2c10*/  ISETP.GE.AND P1, PT, R2, R0, PT ;  /* 0x000000000200720c */ /* 0x000fe20003f26270 */
[----:B------:R-:W-:Y:S01]  /*2c20*/  IMAD.WIDE R2, R223, 0x4, R216 ;  /* 0x00000004df027825 */ /* 0x000fe200078e02d8 */
[----:B------:R-:W-:Y:S02]  /*2c30*/  MOV R221, 0x7f800000 ;  /* 0x7f80000000dd7802 */ /* 0x000fe40000000f00 */
[----:B------:R-:W-:Y:S01]  /*2c40*/  MOV R222, 0x7f800000 ;  /* 0x7f80000000de7802 */ /* 0x000fe20000000f00 */
[----:B------:R1:W-:Y:S01]  /*2c50*/  @P6 STS.128 [R207+0xc000], RZ ;  /* 0x00c000ffcf006388 */ /* 0x0003e20000000c00 */
[----:B------:R-:W-:-:S03]  /*2c60*/  IMAD R0, R20, c[0x0][0x198], RZ ;  /* 0x0000660014007a24 */ /* 0x000fc600078e02ff */
[----:B------:R1:W-:Y:S04]  /*2c70*/  @P6 STS.128 [R207+0xe000], RZ ;  /* 0x00e000ffcf006388 */ /* 0x0003e80000000c00 */
[----:B------:R2:W5:Y:S04]  /*2c80*/  @!P2 LDG.E R221, [R2.64] ;  /* 0x0000000802dda981 */ /* 0x000568000c1e1900 */
[----:B------:R2:W5:Y:S01]  /*2c90*/  @!P1 LDG.E R222, [R2.64+0x20] ;  /* 0x0000200802de9981 */ /* 0x000562000c1e1900 */
[C---:B------:R-:W-:Y:S01]  /*2ca0*/  IMAD R0, R16.reuse, c[0x0][0x19c], R0 ;  /* 0x0000670010007a24 */ /* 0x040fe200078e0200 */
[----:B------:R-:W-:Y:S01]  /*2cb0*/  BSSY B0, `(.L_x_371) ;  /* 0x0000020000007945 */ /* 0x000fe20003800000 */
[----:B--2---:R-:W-:-:S05]  /*2cc0*/  IMAD.WIDE.U32 R2, R16, c[0x0][0x198], R218 ;  /* 0x0000660010027a25 */ /* 0x004fca00078e00da */
[----:B------:R-:W-:-:S04]  /*2cd0*/  IADD3 R4, P1, R27, R2, RZ ;  /* 0x000000021b047210 */ /* 0x000fc80007f3e0ff */
[----:B------:R-:W-:Y:S01]  /*2ce0*/  IADD3.X R5, R28, R3, R0, P1, !PT ;  /* 0x000000031c057210 */ /* 0x000fe20000ffe400 */
        /* <DEDUP_REMOVED lines=28> */
.L_x_372:
[----:B-1----:R-:W-:Y:S05]  /*2eb0*/  BSYNC B0 ;  /* 0x0000000000007941 */ /* 0x002fea0003800000 */
.L_x_371:
        /* <DEDUP_REMOVED lines=28> */
.L_x_374:
[----:B------:R-:W-:Y:S05]  /*3080*/  BSYNC B0 ;  /* 0x0000000000007941 */ /* 0x000fea0003800000 */
.L_x_373:
[----:B------:R-:W0:Y:S01]  /*3090*/  LDGDEPBAR ;  /* 0x00000000000079af */ /* 0x000e220000000000 */
[----:B------:R-:W-:Y:S02]  /*30a0*/  IMAD.MOV.U32 R244, RZ, RZ, c[0x0][0x308] ;  /* 0x0000c200fff47624 */ /* 0x000fe400078e00ff */
[----:B------:R-:W-:Y:S01]  /*30b0*/  IMAD.MOV.U32 R245, RZ, RZ, c[0x0][0x30c] ;  /* 0x0000c300fff57624 */ /* 0x000fe200078e00ff */
[----:B------:R-:W-:-:S04]  /*30c0*/  DEPBAR.LE SB0, 0x1 ;  /* 0x000080400000791a */ /* 0x000fc80000000000 */
[----:B------:R-:W-:Y:S06]  /*30d0*/  BAR.SYNC.DEFER_BLOCKING 0x0 ;  /* 0x0000000000007b1d */ /* 0x000fec0000010000 */
[----:B--23--:R2:W3:Y:S01]  /*30e0*/  LDG.E.64 R2, [R244.64+0x8] ;  /* 0x00000808f4027981 */ /* 0x00c4e2000c1e1b00 */
[----:B------:R-:W-:-:S03]  /*30f0*/  LEA.HI R0, R32, R31, RZ, 0x4 ;  /* 0x0000001f20007211 */ /* 0x000fc600078f20ff */
[----:B------:R-:W1:Y:S01]  /*3100*/  S2R R8, SR_TID.X ;  /* 0x0000000000087919 */ /* 0x000e620000002100 */
[----:B------:R-:W-:-:S03]  /*3110*/  LEA.HI R6, R32, R31, RZ, 0x3 ;  /* 0x0000001f20067211 */ /* 0x000fc600078f18ff */
[----:B------:R-:W4:Y:S01]  /*3120*/  S2R R9, SR_TID.X ;  /* 0x0000000000097919 */ /* 0x000f220000002100 */
[----:B------:R-:W-:Y:S02]  /*3130*/  IMAD R7, R35, c[0x0][0x1c0], R36 ;  /* 0x0000700023077a24 */ /* 0x000fe400078e0224 */
[----:B------:R-:W-:Y:S01]  /*3140*/  IMAD.MOV.U32 R164, RZ, RZ, 0x20 ;  /* 0x00000020ffa47424 */ /* 0x000fe200078e00ff */
[----:B------:R-:W3:Y:S04]  /*3150*/  LDSM.16.M88.4 R104, [R190+0x10000] ;  /* 0x01000000be68783b */ /* 0x000ee80000000200 */
[----:B------:R-:W3:Y:S04]  /*3160*/  LDSM.16.M88.4 R108, [R190+0x10800] ;  /* 0x01080000be6c783b */ /* 0x000ee80000000200 */
[----:B------:R-:W3:Y:S04]  /*3170*/  LDSM.16.M88.4 R112, [R189+0x10000] ;  /* 0x01000000bd70783b */ /* 0x000ee80000000200 */
[----:B------:R-:W3:Y:S04]  /*3180*/  LDSM.16.M88.4 R116, [R189+0x10800] ;  /* 0x01080000bd74783b */ /* 0x000ee80000000200 */
[----:B--2---:R-:W2:Y:S01]  /*3190*/  LDG.E.64 R244, [R244.64] ;  /* 0x00000008f4f47981 */ /* 0x004ea2000c1e1b00 */
[----:B------:R-:W-:Y:S01]  /*31a0*/  LOP3.LUT R0, R0, 0xfffffff0, RZ, 0xc0, !PT ;  /* 0xfffffff000007812 */ /* 0x000fe200078ec0ff */
[----:B------:R-:W-:Y:S01]  /*31b0*/  IMAD.MOV.U32 R192, RZ, RZ, 0x40 ;  /* 0x00000040ffc07424 */ /* 0x000fe200078e00ff */
[----:B------:R-:W-:Y:S01]  /*31c0*/  LOP3.LUT R6, R6, 0xfffffff8, RZ, 0xc0, !PT ;  /* 0xfffffff806067812 */ /* 0x000fe200078ec0ff */
[----:B------:R-:W2:Y:S01]  /*31d0*/  LDSM.16.M88.4 R120, [R188+0x10000] ;  /* 0x01000000bc78783b */ /* 0x000ea20000000200 */
[----:B-1----:R-:W-:Y:S01]  /*31e0*/  SHF.R.S32.HI R8, RZ, 0x1f, R8 ;  /* 0x0000001fff087819 */ /* 0x002fe20000011408 */
[----:B------:R-:W-:Y:S01]  /*31f0*/  IMAD.IADD R0, R31, 0x1, -R0 ;  /* 0x000000011f007824 */ /* 0x000fe200078e0a00 */
[----:B------:R-:W-:Y:S01]  /*3200*/  IADD3 R248, R247, 0x40, R16 ;  /* 0x00000040f7f87810 */ /* 0x000fe20007ffe010 */
[----:B------:R-:W-:Y:S01]  /*3210*/  IMAD.IADD R6, R31, 0x1, -R6 ;  /* 0x000000011f067824 */ /* 0x000fe200078e0a06 */
[----:B----4-:R-:W-:Y:S01]  /*3220*/  LEA.HI R8, R8, R9, RZ, 0x7 ;  /* 0x0000000908087211 */ /* 0x010fe200078f38ff */
[----:B------:R-:W1:Y:S01]  /*3230*/  LDSM.16.M88.4 R124, [R188+0x10800] ;  /* 0x01080000bc7c783b */ /* 0x000e620000000200 */
[----:B------:R-:W-:Y:S01]  /*3240*/  SHF.R.S32.HI R4, RZ, 0x1f, R0 ;  /* 0x0000001fff047819 */ /* 0x000fe20000011400 */
[----:B------:R-:W-:Y:S01]  /*3250*/  IMAD.SHL.U32 R193, R203, 0x2, RZ ;  /* 0x00000002cbc17824 */ /* 0x000fe200078e00ff */
[----:B------:R-:W-:Y:S01]  /*3260*/  LOP3.LUT P3, RZ, R6, 0x2, RZ, 0xc0, !PT ;  /* 0x0000000206ff7812 */ /* 0x000fe2000786c0ff */
[----:B------:R-:W4:Y:S01]  /*3270*/  LDSM.16.M88.4 R136, [R190+0x12000] ;  /* 0x01200000be88783b */ /* 0x000f220000000200 */
[----:B------:R-:W-:Y:S01]  /*3280*/  LEA.HI R4, R4, R0, RZ, 0x3 ;  /* 0x0000000004047211 */ /* 0x000fe200078f18ff */
[----:B------:R-:W-:Y:S01]  /*3290*/  IMAD.MOV.U32 R209, RZ, RZ, R206 ;  /* 0x000000ffffd17224 */ /* 0x000fe200078e00ce */
[----:B------:R-:W-:Y:S01]  /*32a0*/  SEL R164, R164, 0xffffffe0, !P3 ;  /* 0xffffffe0a4a47807 */ /* 0x000fe20005800000 */
[----:B------:R-:W1:Y:S01]  /*32b0*/  LDSM.16.M88.4 R140, [R190+0x12800] ;  /* 0x01280000be8c783b */ /* 0x000e620000000200 */
[----:B------:R-:W-:Y:S01]  /*32c0*/  LOP3.LUT R5, R4, 0xfffffff8, RZ, 0xc0, !PT ;  /* 0xfffffff804057812 */ /* 0x000fe200078ec0ff */
[----:B------:R-:W-:Y:S01]  /*32d0*/  IMAD.SHL.U32 R4, R7, 0x20, RZ ;  /* 0x0000002007047824 */ /* 0x000fe200078e00ff */
[----:B------:R-:W-:Y:S01]  /*32e0*/  SHF.R.S32.HI R8, RZ, 0x7, R8 ;  /* 0x00000007ff087819 */ /* 0x000fe20000011408 */
[----:B------:R-:W-:Y:S01]  /*32f0*/  IMAD.IADD R164, R164, 0x1, R188 ;  /* 0x00000001a4a47824 */ /* 0x000fe200078e02bc */
[----:B------:R-:W1:Y:S01]  /*3300*/  LDSM.16.M88.4 R144, [R189+0x12000] ;  /* 0x01200000bd90783b */ /* 0x000e620000000200 */
[----:B------:R-:W-:Y:S01]  /*3310*/  IMAD.IADD R0, R0, 0x1, -R5 ;  /* 0x0000000100007824 */ /* 0x000fe200078e0a05 */
[----:B------:R-:W-:Y:S01]  /*3320*/  SHF.R.S32.HI R5, RZ, 0x1f, R19 ;  /* 0x0000001fff057819 */ /* 0x000fe20000011413 */
[----:B------:R-:W-:Y:S01]  /*3330*/  CS2R R94, SRZ ;  /* 0x00000000005e7805 */ /* 0x000fe2000001ff00 */
[----:B------:R-:W1:Y:S01]  /*3340*/  LDSM.16.M88.4 R128, [R164+0x10000] ;  /* 0x01000000a480783b */ /* 0x000e620000000200 */
[----:B------:R-:W-:Y:S01]  /*3350*/  CS2R R92, SRZ ;  /* 0x00000000005c7805 */ /* 0x000fe2000001ff00 */
[----:B------:R-:W-:Y:S01]  /*3360*/  CS2R R98, SRZ ;  /* 0x0000000000627805 */ /* 0x000fe2000001ff00 */
        /* <DEDUP_REMOVED lines=36> */
[----:B---3--:R-:W-:-:S02]  /*35b0*/  IADD3 R232, P5, P4, R4, R2, R19 ;  /* 0x0000000204e87210 */ /* 0x008fc40007cbe013 */
[----:B------:R-:W-:Y:S02]  /*35c0*/  IADD3 R2, R203, 0x2000, RZ ;  /* 0x00002000cb027810 */ /* 0x000fe40007ffe0ff */
[----:B------:R-:W-:Y:S01]  /*35d0*/  R2P PR, R0, 0x6 ;  /* 0x0000000600007804 */ /* 0x000fe20000000000 */
[----:B------:R-:W-:Y:S01]  /*35e0*/  IMAD.WIDE.U32 R232, R232, -0x2daee0ad, RZ ;  /* 0xd2511f53e8e87825 */ /* 0x000fe200078e00ff */
[----:B------:R-:W-:Y:S02]  /*35f0*/  IADD3 R0, R202, 0x2000, RZ ;  /* 0x00002000ca007810 */ /* 0x000fe40007ffe0ff */
[----:B------:R-:W-:Y:S02]  /*3600*/  SEL R2, R2, R203, !P0 ;  /* 0x000000cb02027207 */ /* 0x000fe40004000000 */
[----:B------:R-:W-:Y:S02]  /*3610*/  SEL R0, R0, R202, !P0 ;  /* 0x000000ca00007207 */ /* 0x000fe40004000000 */
[----:B------:R-:W-:Y:S01]  /*3620*/  SHF.R.S32.HI R4, RZ, 0x1f, R4 ;  /* 0x0000001fff047819 */ /* 0x000fe20000011404 */
[----:B------:R-:W-:Y:S01]  /*3630*/  IMAD.SHL.U32 R187, R2, 0x2, RZ ;  /* 0x0000000202bb7824 */ /* 0x000fe200078e00ff */
[----:B------:R-:W-:Y:S01]  /*3640*/  SEL R201, R201, 0xffffffe0, !P1 ;  /* 0xffffffe0c9c97807 */ /* 0x000fe20004800000 */
[----:B------:R-:W-:Y:S01]  /*3650*/  IMAD.SHL.U32 R184, R0, 0x2, RZ ;  /* 0x0000000200b87824 */ /* 0x000fe200078e00ff */
[----:B------:R-:W-:Y:S01]  /*3660*/  MOV R0, c[0x0][0x22c] ;  /* 0x00008b0000007a02 */ /* 0x000fe20000000f00 */
[----:B------:R-:W-:Y:S01]  /*3670*/  IMAD.SHL.U32 R2, R8, 0x20, RZ ;  /* 0x0000002008027824 */ /* 0x000fe200078e00ff */
[----:B------:R-:W-:Y:S01]  /*3680*/  IADD3.X R249, R4, R3, R5, P5, P4 ;  /* 0x0000000304f97210 */ /* 0x000fe20002fe8405 */
[----:B------:R-:W-:Y:S01]  /*3690*/  IMAD.IADD R196, R194, 0x1, R201 ;  /* 0x00000001c2c47824 */ /* 0x000fe200078e02c9 */
[----:B------:R-:W-:Y:S01]  /*36a0*/  SEL R192, R192, 0xffffffc0, !P2 ;  /* 0xffffffc0c0c07807 */ /* 0x000fe20005000000 */
[----:B------:R-:W-:Y:S01]  /*36b0*/  IMAD R0, R0, c[0x0][0x1c0], RZ ;  /* 0x0000700000007a24 */ /* 0x000fe200078e02ff */
[----:B------:R3:W-:Y:S01]  /*36c0*/  STL [R1+0x10], R2 ;  /* 0x0000100201007387 */ /* 0x0007e20000100800 */
[----:B------:R-:W-:-:S02]  /*36d0*/  IMAD.IADD R195, R201, 0x1, R193 ;  /* 0x00000001c9c37824 */ /* 0x000fc400078e02c1 */
[C---:B------:R-:W-:Y:S01]  /*36e0*/  IMAD.SHL.U32 R250, R0.reuse, 0x10, RZ ;  /* 0x0000001000fa7824 */ /* 0x040fe200078e00ff */
[----:B------:R-:W-:Y:S01]  /*36f0*/  SHF.L.U32 R214, R0, 0x3, RZ ;  /* 0x0000000300d67819 */ /* 0x000fe200000006ff */
[----:B------:R-:W-:Y:S01]  /*3700*/  IMAD.IADD R199, R194, 0x1, R192 ;  /* 0x00000001c2c77824 */ /* 0x000fe200078e02c0 */
[C---:B--2---:R-:W-:Y:S01]  /*3710*/  IADD3 R3, R245.reuse, -0x4498517b, RZ ;  /* 0xbb67ae85f5037810 */ /* 0x044fe20007ffe0ff */
[----:B------:R-:W-:Y:S01]  /*3720*/  IMAD.IADD R198, R192, 0x1, R193 ;  /* 0x00000001c0c67824 */ /* 0x000fe200078e02c1 */
[----:B------:R-:W-:Y:S01]  /*3730*/  IADD3 R3, R244, -0x255992d5, RZ ;  /* 0xdaa66d2bf4037810 */ /* 0x000fe20007ffe0ff */
[----:B------:R-:W-:Y:S01]  /*3740*/  IMAD.IADD R200, R192, 0x1, R196 ;  /* 0x00000001c0c87824 */ /* 0x000fe200078e02c4 */
[----:B------:R-:W-:Y:S01]  /*3750*/  IADD3 R4, R244, -0x61c88647, RZ ;  /* 0x9e3779b9f4047810 */ /* 0x000fe20007ffe0ff */
[----:B------:R-:W-:Y:S01]  /*3760*/  IMAD.IADD R197, R192, 0x1, R195 ;  /* 0x00000001c0c57824 */ /* 0x000fe200078e02c3 */
[C---:B------:R-:W-:Y:S02]  /*3770*/  IADD3 R3, R245.reuse, -0x126145ec, RZ ;  /* 0xed9eba14f5037810 */ /* 0x040fe40007ffe0ff */
[----:B------:R-:W-:-:S02]  /*3780*/  IADD3 R4, R245, 0x76cf5d0a, RZ ;  /* 0x76cf5d0af5047810 */ /* 0x000fc40007ffe0ff */
[C---:B------:R-:W-:Y:S02]  /*3790*/  IADD3 R3, R244.reuse, -0x4ab325aa, RZ ;  /* 0xb54cda56f4037810 */ /* 0x040fe40007ffe0ff */
[----:B------:R-:W-:Y:S02]  /*37a0*/  IADD3 R4, R244, 0x78dde6e4, RZ ;  /* 0x78dde6e4f4047810 */ /* 0x000fe40007ffe0ff */
[C---:B------:R-:W-:Y:S02]  /*37b0*/  IADD3 R3, R250.reuse, 0x60, RZ ;  /* 0x00000060fa037810 */ /* 0x040fe40007ffe0ff */
[----:B------:R-:W-:Y:S02]  /*37c0*/  IADD3 R4, R245, -0x56f99767, RZ ;  /* 0xa9066899f5047810 */ /* 0x000fe40007ffe0ff */
[----:B------:R-:W-:Y:S01]  /*37d0*/  IADD3 R4, R250, 0x40, RZ ;  /* 0x00000040fa047810 */ /* 0x000fe20007ffe0ff */
[----:B------:R-:W-:Y:S01]  /*37e0*/  IMAD.IADD R251, R214, 0x1, R3 ;  /* 0x00000001d6fb7824 */ /* 0x000fe200078e0203 */
[----:B---3--:R-:W-:-:S02]  /*37f0*/  IADD3 R2, R244, 0x3c6ef372, RZ ;  /* 0x3c6ef372f4027810 */ /* 0x008fc40007ffe0ff */
[C---:B------:R-:W-:Y:S01]  /*3800*/  IADD3 R2, R245.reuse, 0x32370b8f, RZ ;  /* 0x32370b8ff5027810 */ /* 0x040fe20007ffe0ff */
[----:B------:R-:W-:Y:S01]  /*3810*/  IMAD.IADD R252, R214, 0x1, R4 ;  /* 0x00000001d6fc7824 */ /* 0x000fe200078e0204 */
[----:B------:R-:W-:Y:S02]  /*3820*/  IADD3 R2, R244, 0x1715609d, RZ ;  /* 0x1715609df4027810 */ /* 0x000fe40007ffe0ff */
[----:B------:R-:W-:Y:S01]  /*3830*/  IADD3 R2, R245, 0x646e171e, RZ ;  /* 0x646e171ef5027810 */ /* 0x000fe20007ffe0ff */
[----:B------:R-:W-:Y:S01]  /*3840*/  IMAD.IADD R3, R214, 0x1, R252 ;  /* 0x00000001d6037824 */ /* 0x000fe200078e02fc */
[----:B------:R-:W-:-:S03]  /*3850*/  IADD3 R2, R250, 0x20, RZ ;  /* 0x00000020fa027810 */ /* 0x000fc60007ffe0ff */
[C---:B------:R-:W-:Y:S02]  /*3860*/  IMAD.IADD R236, R214.reuse, 0x1, R3 ;  /* 0x00000001d6ec7824 */ /* 0x040fe400078e0203 */
[C---:B------:R-:W-:Y:S02]  /*3870*/  IMAD.IADD R2, R214.reuse, 0x1, R2 ;  /* 0x00000001d6027824 */ /* 0x040fe400078e0202 */
[C---:B------:R-:W-:Y:S02]  /*3880*/  IMAD.IADD R235, R214.reuse, 0x1, R236 ;  /* 0x00000001d6eb7824 */ /* 0x040fe400078e02ec */
[C---:B------:R-:W-:Y:S02]  /*3890*/  IMAD.IADD R4, R214.reuse, 0x1, R2 ;  /* 0x00000001d6047824 */ /* 0x040fe400078e0202 */
[C---:B------:R-:W-:Y:S02]  /*38a0*/  IMAD.IADD R2, R214.reuse, 0x1, R251 ;  /* 0x00000001d6027824 */ /* 0x040fe400078e02fb */
[----:B------:R-:W-:-:S02]  /*38b0*/  IMAD.IADD R238, R214, 0x1, R4 ;  /* 0x00000001d6ee7824 */ /* 0x000fc400078e0204 */
[C---:B------:R-:W-:Y:S01]  /*38c0*/  IMAD.IADD R240, R214.reuse, 0x1, R235 ;  /* 0x00000001d6f07824 */ /* 0x040fe200078e02eb */
[C---:B------:R-:W-:Y:S01]  /*38d0*/  IADD3 R234, R214.reuse, R2, RZ ;  /* 0x00000002d6ea7210 */ /* 0x040fe20007ffe0ff */
[----:B------:R-:W-:-:S04]  /*38e0*/  IMAD.IADD R237, R214, 0x1, R238 ;  /* 0x00000001d6ed7824 */ /* 0x000fc800078e02ee */
[C---:B------:R-:W-:Y:S02]  /*38f0*/  IMAD.IADD R231, R214.reuse, 0x1, R234 ;  /* 0x00000001d6e77824 */ /* 0x040fe400078e02ea */
[C---:B------:R-:W-:Y:S02]  /*3900*/  IMAD.IADD R241, R214.reuse, 0x1, R237 ;  /* 0x00000001d6f17824 */ /* 0x040fe400078e02ed */
[----:B-1--4-:R-:W-:Y:S02]  /*3910*/  IMAD.IADD R239, R214, 0x1, R231 ;  /* 0x00000001d6ef7824 */ /* 0x012fe400078e02e7 */
.L_x_377:
[----:B------:R-:W0:Y:S01]  /*3920*/  LDGDEPBAR ;  /* 0x00000000000079af */ /* 0x000e220000000000 */
[----:B------:R-:W-:Y:S01]  /*3930*/  IMAD.IADD R0, R187, 0x1, R201 ;  /* 0x00000001bb007824 */ /* 0x000fe200078e02c9 */
[----:B-----5:R-:W-:Y:S01]  /*3940*/  FSETP.NEU.FTZ.AND P0, PT, R221, -INF , PT ;  /* 0xff800000dd00780b */ /* 0x020fe20003f1d000 */
[--C-:B------:R-:W-:Y:S02]  /*3950*/  IMAD.IADD R2, R187, 0x1, R192.reuse ;  /* 0x00000001bb027824 */ /* 0x100fe400078e02c0 */
[----:B------:R-:W-:Y:S03]  /*3960*/  IMAD.IADD R3, R0, 0x1, R192 ;  /* 0x0000000100037824 */ /* 0x000fe600078e02c0 */
[----:B------:R-:W2:Y:S04]  /*3970*/  LDL R169, [R1+0x10] ;  /* 0x0000100001a97983 */ /* 0x000ea80000100800 */
[----:B------:R-:W3:Y:S01]  /*3980*/  LDL R168, [R1+0x8] ;  /* 0x0000080001a87983 */ /* 0x000ee20000100800 */
[----:B------:R-:W-:Y:S04]  /*3990*/  DEPBAR.LE SB0, 0x0 ;  /* 0x000080000000791a */ /* 0x000fe80000000000 */
[----:B------:R-:W-:Y:S08]  /*39a0*/  BAR.SYNC.DEFER_BLOCKING 0x0 ;  /* 0x0000000000007b1d */ /* 0x000ff00000010000 */
[----:B------:R-:W-:Y:S08]  /*39b0*/  LDSM.16.M88.4 R16, [R187] ;  /* 0x00000000bb10783b */ /* 0x000ff00000000200 */
[----:B------:R-:W1:Y:S08]  /*39c0*/  LDSM.16.M88.4 R8, [R190+0xc000] ;  /* 0x00c00000be08783b */ /* 0x000e700000000200 */
[----:B------:R-:W4:Y:S08]  /*39d0*/  LDSM.16.M88.4 R52, [R190+0xc800] ;  /* 0x00c80000be34783b */ /* 0x000f300000000200 */
[----:B------:R-:W-:Y:S08]  /*39e0*/  LDSM.16.M88.4 R56, [R0] ;  /* 0x000000000038783b */ /* 0x000ff00000000200 */
[----:B------:R-:W4:Y:S08]  /*39f0*/  LDSM.16.M88.4 R60, [R189+0xc000] ;  /* 0x00c00000bd3c783b */ /* 0x000f300000000200 */
[----:B------:R-:W-:Y:S01]  /*3a00*/  LDSM.16.M88.4 R64, [R2] ;  /* 0x000000000240783b */ /* 0x000fe20000000200 */
[C---:B-1----:R-:W-:Y:S07]  /*3a10*/  HMMA.16816.F32.BF16 R4, R16.reuse, R8, RZ ;  /* 0x000000081004723c */ /* 0x042fee00000418ff */
[----:B------:R-:W-:Y:S01]  /*3a20*/  LDSM.16.M88.4 R100, [R188+0xe000] ;  /* 0x00e00000bc64783b */ /* 0x000fe20000000200 */
[C---:B------:R-:W-:Y:S08]  /*3a30*/  HMMA.16816.F32.BF16 R8, R16.reuse, R10, RZ ;  /* 0x0000000a1008723c */ /* 0x040ff000000418ff */
[C---:B----4-:R-:W-:Y:S08]  /*3a40*/  HMMA.16816.F32.BF16 R12, R16.reuse, R52, RZ ;  /* 0x00000034100c723c */ /* 0x050ff000000418ff */
[----:B------:R-:W-:Y:S01]  /*3a50*/  HMMA.16816.F32.BF16 R16, R16, R54, RZ ;  /* 0x000000361010723c */ /* 0x000fe200000418ff */
[----:B------:R-:W1:Y:S07]  /*3a60*/  LDSM.16.M88.4 R52, [R189+0xc800] ;  /* 0x00c80000bd34783b */ /* 0x000e6e0000000200 */
[C---:B------:R-:W-:Y:S08]  /*3a70*/  HMMA.16816.F32.BF16 R4, R56.reuse, R60, R4 ;  /* 0x0000003c3804723c */ /* 0x040ff00000041804 */
[C---:B------:R-:W-:Y:S01]  /*3a80*/  HMMA.16816.F32.BF16 R8, R56.reuse, R62, R8 ;  /* 0x0000003e3808723c */ /* 0x040fe20000041808 */
[----:B------:R-:W4:Y:S07]  /*3a90*/  LDSM.16.M88.4 R60, [R188+0xc000] ;  /* 0x00c00000bc3c783b */ /* 0x000f2e0000000200 */
[C---:B-1----:R-:W-:Y:S08]  /*3aa0*/  HMMA.16816.F32.BF16 R12, R56.reuse, R52, R12 ;  /* 0x00000034380c723c */ /* 0x042ff0000004180c */
[----:B------:R-:W-:Y:S01]  /*3ab0*/  HMMA.16816.F32.BF16 R16, R56, R54, R16 ;  /* 0x000000363810723c */ /* 0x000fe20000041810 */
[----:B------:R-:W1:Y:S07]  /*3ac0*/  LDSM.16.M88.4 R52, [R188+0xc800] ;  /* 0x00c80000bc34783b */ /* 0x000e6e0000000200 */
[C---:B----4-:R-:W-:Y:S01]  /*3ad0*/  HMMA.16816.F32.BF16 R4, R64.reuse, R60, R4 ;  /* 0x0000003c4004723c */ /* 0x050fe20000041804 */
[----:B------:R-:W-:Y:S07]  /*3ae0*/  LDSM.16.M88.4 R56, [R3] ;  /* 0x000000000338783b */ /* 0x000fee0000000200 */
[C---:B------:R-:W-:Y:S01]  /*3af0*/  HMMA.16816.F32.BF16 R8, R64.reuse, R62, R8 ;  /* 0x0000003e4008723c */ /* 0x040fe20000041808 */
[----:B------:R-:W4:Y:S07]  /*3b00*/  LDSM.16.M88.4 R60, [R191+0xc000] ;  /* 0x00c00000bf3c783b */ /* 0x000f2e0000000200 */
[C---:B-1----:R-:W-:Y:S08]  /*3b10*/  HMMA.16816.F32.BF16 R12, R64.reuse, R52, R12 ;  /* 0x00000034400c723c */ /* 0x042ff0000004180c */
[----:B------:R-:W-:Y:S01]  /*3b20*/  HMMA.16816.F32.BF16 R16, R64, R54, R16 ;  /* 0x000000364010723c */ /* 0x000fe20000041810 */
[----:B------:R-:W1:Y:S07]  /*3b30*/  LDSM.16.M88.4 R52, [R191+0xc800] ;  /* 0x00c80000bf34783b */ /* 0x000e6e0000000200 */
[C---:B----4-:R-:W-:Y:S01]  /*3b40*/  HMMA.16816.F32.BF16 R4, R56.reuse, R60, R4 ;  /* 0x0000003c3804723c */ /* 0x050fe20000041804 */
[----:B------:R-:W-:Y:S07]  /*3b50*/  LDSM.16.M88.4 R64, [R187+0x2000] ;  /* 0x00200000bb40783b */ /* 0x000fee0000000200 */
[C---:B------:R-:W-:Y:S01]  /*3b60*/  HMMA.16816.F32.BF16 R8, R56.reuse, R62, R8 ;  /* 0x0000003e3808723c */ /* 0x040fe20000041808 */
[----:B------:R-:W4:Y:S07]  /*3b70*/  LDSM.16.M88.4 R60, [R190+0xe000] ;  /* 0x00e00000be3c783b */ /* 0x000f2e0000000200 */
[C---:B-1----:R-:W-:Y:S08]  /*3b80*/  HMMA.16816.F32.BF16 R12, R56.reuse, R52, R12 ;  /* 0x00000034380c723c */ /* 0x042ff0000004180c */
[----:B------:R-:W-:Y:S01]  /*3b90*/  HMMA.16816.F32.BF16 R16, R56, R54, R16 ;  /* 0x000000363810723c */ /* 0x000fe20000041810 */
[----:B------:R-:W1:Y:S07]  /*3ba0*/  LDSM.16.M88.4 R52, [R190+0xe800] ;  /* 0x00e80000be34783b */ /* 0x000e6e0000000200 */
[C---:B----4-:R-:W-:Y:S01]  /*3bb0*/  HMMA.16816.F32.BF16 R4, R64.reuse, R60, R4 ;  /* 0x0000003c4004723c */ /* 0x050fe20000041804 */
[----:B------:R4:W-:Y:S07]  /*3bc0*/  LDSM.16.M88.4 R56, [R0+0x2000] ;  /* 0x002000000038783b */ /* 0x0009ee0000000200 */
[C---:B------:R-:W-:Y:S01]  /*3bd0*/  HMMA.16816.F32.BF16 R8, R64.reuse, R62, R8 ;  /* 0x0000003e4008723c */ /* 0x040fe20000041808 */
[----:B------:R-:W2:Y:S03]  /*3be0*/  LDSM.16.M88.4 R60, [R189+0xe000] ;  /* 0x00e00000bd3c783b */ /* 0x000ea60000000200 */
[----:B----4-:R-:W-:Y:S05]  /*3bf0*/  IMAD.SHL.U32 R0, R230, 0x40, RZ ;  /* 0x00000040e6007824 */ /* 0x010fea00078e00ff */
[----:B------:R-:W-:Y:S01]  /*3c00*/  IADD3 R0, R0, 0x40, RZ ;  /* 0x0000004000007810 */ /* 0x000fe20007ffe0ff */
[C---:B-1----:R-:W-:Y:S08]  /*3c10*/  HMMA.16816.F32.BF16 R12, R64.reuse, R52, R12 ;  /* 0x00000034400c723c */ /* 0x042ff0000004180c */
[----:B------:R-:W-:Y:S01]  /*3c20*/  HMMA.16816.F32.BF16 R16, R64, R54, R16 ;  /* 0x000000364010723c */ /* 0x000fe20000041810 */
[----:B------:R-:W1:Y:S07]  /*3c30*/  LDSM.16.M88.4 R52, [R189+0xe800] ;  /* 0x00e80000bd34783b */ /* 0x000e6e0000000200 */
[C---:B--2---:R-:W-:Y:S01]  /*3c40*/  HMMA.16816.F32.BF16 R4, R56.reuse, R60, R4 ;  /* 0x0000003c3804723c */ /* 0x044fe20000041804 */
[----:B------:R2:W4:Y:S07]  /*3c50*/  LDSM.16.M88.4 R64, [R2+0x2000] ;  /* 0x002000000240783b */ /* 0x00052e0000000200 */
[C---:B------:R-:W-:Y:S01]  /*3c60*/  HMMA.16816.F32.BF16 R8, R56.reuse, R62, R8 ;  /* 0x0000003e3808723c */ /* 0x040fe20000041808 */
[----:B------:R-:W-:Y:S03]  /*3c70*/  LDSM.16.M88.4 R60, [R191+0xe000] ;  /* 0x00e00000bf3c783b */ /* 0x000fe60000000200 */
[----:B--2---:R-:W-:Y:S05]  /*3c80*/  IMAD.SHL.U32 R2, R208, 0x40, RZ ;  /* 0x00000040d0027824 */ /* 0x004fea00078e00ff */
[----:B------:R-:W-:Y:S01]  /*3c90*/  ISETP.GE.AND P6, PT, R2, R248, PT ;  /* 0x000000f80200720c */ /* 0x000fe20003fc6270 */
[C---:B-1----:R-:W-:Y:S03]  /*3ca0*/  HMMA.16816.F32.BF16 R12, R56.reuse, R52, R12 ;  /* 0x00000034380c723c */ /* 0x042fe6000004180c */
[-C--:B------:R-:W-:Y:S05]  /*3cb0*/  ISETP.LT.AND P6, PT, R0, R215.reuse, P6 ;  /* 0x000000d70000720c */ /* 0x080fea00037c1270 */
[----:B------:R-:W-:Y:S01]  /*3cc0*/  HMMA.16816.F32.BF16 R16, R56, R54, R16 ;  /* 0x000000363810723c */ /* 0x000fe20000041810 */
[----:B------:R-:W1:Y:S07]  /*3cd0*/  LDSM.16.M88.4 R52, [R188+0xe800] ;  /* 0x00e80000bc34783b */ /* 0x000e6e0000000200 */
[----:B------:R-:W-:Y:S01]  /*3ce0*/  @!P6 IADD3 R0, -R247, 0x1, R223 ;  /* 0x00000001f700e810 */ /* 0x000fe20007ffe1df */
[----:B------:R2:W3:Y:S01]  /*3cf0*/  LDSM.16.M88.4 R56, [R3+0x2000] ;  /* 0x002000000338783b */ /* 0x0004e20000000200 */
[C---:B----4-:R-:W-:Y:S05]  /*3d00*/  HMMA.16816.F32.BF16 R4, R64.reuse, R100, R4 ;  /* 0x000000644004723c */ /* 0x050fea0000041804 */
[----:B------:R-:W-:Y:S02]  /*3d10*/  @!P6 IADD3 R2, R2, R0, R215 ;  /* 0x000000000202e210 */ /* 0x000fe40007ffe0d7 */
[----:B------:R-:W-:Y:S01]  /*3d20*/  IADD3 R100, R244, 0x3c6ef372, RZ ;  /* 0x3c6ef372f4647810 */ /* 0x000fe20007ffe0ff */
[C---:B------:R-:W-:Y:S01]  /*3d30*/  HMMA.16816.F32.BF16 R8, R64.reuse, R102, R8 ;  /* 0x000000664008723c */ /* 0x040fe20000041808 */
[----:B--2---:R-:W2:Y:S07]  /*3d40*/  @!P6 S2R R3, SR_TID.X ;  /* 0x000000000003e919 */ /* 0x004eae0000002100 */
[C---:B-1----:R-:W-:Y:S08]  /*3d50*/  HMMA.16816.F32.BF16 R12, R64.reuse, R52, R12 ;  /* 0x00000034400c723c */ /* 0x042ff0000004180c */
[----:B------:R-:W-:Y:S01]  /*3d60*/  HMMA.16816.F32.BF16 R16, R64, R54, R16 ;  /* 0x000000364010723c */ /* 0x000fe20000041810 */
[----:B------:R-:W1:Y:S03]  /*3d70*/  LDSM.16.M88.4 R52, [R191+0xe800] ;  /* 0x00e80000bf34783b */ /* 0x000e660000000200 */
[----:B--2---:R-:W-:Y:S04]  /*3d80*/  @!P6 IMAD.SHL.U32 R3, R3, 0x2, RZ ;  /* 0x000000020303e824 */ /* 0x004fe800078e00ff */
[C---:B---3--:R-:W-:Y:S05]  /*3d90*/  HMMA.16816.F32.BF16 R4, R56.reuse, R60, R4 ;  /* 0x0000003c3804723c */ /* 0x048fea0000041804 */
[----:B------:R-:W-:Y:S01]  /*3da0*/  @!P6 LOP3.LUT R0, R169, 0x6, R3, 0xf8, !PT ;  /* 0x00000006a900e812 */ /* 0x000fe200078ef803 */
[----:B------:R-:W-:Y:S01]  /*3db0*/  IMAD R66, R208, 0x4, R168 ;  /* 0x00000004d0427824 */ /* 0x000fe200078e02a8 */
[CC--:B------:R-:W-:Y:S01]  /*3dc0*/  @!P6 IMNMX R60, R2.reuse, R215.reuse, PT ;  /* 0x000000d7023ce217 */ /* 0x0c0fe20003800200 */
[----:B------:R-:W-:Y:S01]  /*3dd0*/  FMUL.FTZ R61, R221, 1.4426950216293334961 ;  /* 0x3fb8aa3bdd3d7820 */ /* 0x000fe20000410000 */
[----:B------:R-:W-:Y:S01]  /*3de0*/  @!P6 IADD3 R2, R2, 0x8, RZ ;  /* 0x000000080202e810 */ /* 0x000fe20007ffe0ff */
[----:B------:R-:W2:Y:S01]  /*3df0*/  S2R R168, SR_TID.X ;  /* 0x0000000000a87919 */ /* 0x000ea20000002100 */
[C---:B------:R-:W-:Y:S03]  /*3e00*/  HMMA.16816.F32.BF16 R8, R56.reuse, R62, R8 ;  /* 0x0000003e3808723c */ /* 0x040fe60000041808 */
[----:B------:R-:W-:Y:S01]  /*3e10*/  FSEL R61, R61, RZ, P0 ;  /* 0x000000ff3d3d7208 */ /* 0x000fe20000000000 */
[----:B------:R-:W-:Y:S01]  /*3e20*/  @!P6 IMAD R0, R230, 0x40, R0 ;  /* 0x00000040e600e824 */ /* 0x000fe200078e0200 */
[----:B------:R-:W-:Y:S01]  /*3e30*/  @!P6 IMNMX R2, R2, R215, PT ;  /* 0x000000d70202e217 */ /* 0x000fe20003800200 */
[----:B------:R-:W-:Y:S01]  /*3e40*/  IMAD.WIDE.U32 R66, R66, -0x326172a9, RZ ;  /* 0xcd9e8d5742427825 */ /* 0x000fe200078e00ff */
[----:B------:R-:W-:Y:S01]  /*3e50*/  FSETP.NEU.FTZ.AND P0, PT, R222, -INF , PT ;  /* 0xff800000de00780b */ /* 0x000fe20003f1d000 */
[----:B------:R-:W3:Y:S01]  /*3e60*/  S2R R169, SR_TID.X ;  /* 0x0000000000a97919 */ /* 0x000ee20000002100 */
[CC--:B------:R-:W-:Y:S03]  /*3e70*/  @!P6 ISETP.GE.AND P1, PT, R0.reuse, R60.reuse, PT ;  /* 0x0000003c0000e20c */ /* 0x0c0fe60003f26270 */
[----:B------:R-:W-:Y:S02]  /*3e80*/  @!P6 IADD3 R62, R0, 0x1, RZ ;  /* 0x00000001003ee810 */ /* 0x000fe40007ffe0ff */
[----:B------:R-:W-:Y:S02]  /*3e90*/  @!P6 FSEL R4, R4, -INF , !P1 ;  /* 0xff8000000404e808 */ /* 0x000fe40004800000 */
[----:B------:R-:W-:Y:S02]  /*3ea0*/  @!P6 ISETP.GE.AND P1, PT, R62, R60, PT ;  /* 0x0000003c3e00e20c */ /* 0x000fe40003f26270 */
[----:B------:R-:W-:Y:S01]  /*3eb0*/  LOP3.LUT R64, R67, R249, R244, 0x96, !PT ;  /* 0x000000f943407212 */ /* 0x000fe200078e96f4 */
[--C-:B------:R-:W-:Y:S01]  /*3ec0*/  FFMA.FTZ R4, R4, c[0x0][0x23c], -R61.reuse ;  /* 0x00008f0004047a23 */ /* 0x100fe2000001083d */
[----:B------:R-:W-:Y:S02]  /*3ed0*/  @!P6 FSEL R5, R5, -INF , !P1 ;  /* 0xff8000000505e808 */ /* 0x000fe40004800000 */
[-C--:B------:R-:W-:Y:S01]  /*3ee0*/  @!P6 ISETP.GE.AND P1, PT, R0, R2.reuse, PT ;  /* 0x000000020000e20c */ /* 0x080fe20003f26270 */
[----:B------:R4:W-:Y:S01]  /*3ef0*/  MUFU.EX2 R103, R4 ;  /* 0x0000000400677308 */ /* 0x0009e20000000800 */
[----:B--2---:R-:W-:Y:S01]  /*3f00*/  SHF.R.S32.HI R168, RZ, 0x1f, R168 ;  /* 0x0000001fffa87819 */ /* 0x004fe200000114a8 */
[----:B------:R-:W-:Y:S01]  /*3f10*/  FFMA.FTZ R5, R5, c[0x0][0x23c], -R61 ;  /* 0x00008f0005057a23 */ /* 0x000fe2000001083d */
[----:B------:R-:W-:Y:S01]  /*3f20*/  @!P6 FSEL R6, R6, -INF , !P1 ;  /* 0xff8000000606e808 */ /* 0x000fe20004800000 */
[C---:B-1----:R-:W-:Y:S03]  /*3f30*/  HMMA.16816.F32.BF16 R12, R56.reuse, R52, R12 ;  /* 0x00000034380c723c */ /* 0x042fe6000004180c */
[----:B------:R-:W-:Y:S01]  /*3f40*/  IMAD.WIDE.U32 R64, R64, -0x2daee0ad, RZ ;  /* 0xd2511f5340407825 */ /* 0x000fe200078e00ff */
[----:B---3--:R-:W-:Y:S02]  /*3f50*/  LEA.HI R168, R168, R169, RZ, 0x7 ;  /* 0x000000a9a8a87211 */ /* 0x008fe400078f38ff */
[----:B------:R1:W-:Y:S01]  /*3f60*/  MUFU.EX2 R102, R5 ;  /* 0x0000000500667308 */ /* 0x0003e20000000800 */
[C---:B------:R-:W-:Y:S01]  /*3f70*/  IADD3 R169, R245.reuse, -0x126145ec, RZ ;  /* 0xed9eba14f5a97810 */ /* 0x040fe20007ffe0ff */
[----:B------:R-:W-:Y:S04]  /*3f80*/  HMMA.16816.F32.BF16 R16, R56, R54, R16 ;  /* 0x000000363810723c */ /* 0x000fe80000041810 */
[----:B------:R-:W-:Y:S05]  /*3f90*/  SHF.R.S32.HI R168, RZ, 0x7, R168 ;  /* 0x00000007ffa87819 */ /* 0x000fea00000114a8 */
[----:B------:R-:W-:Y:S03]  /*3fa0*/  IMAD R3, R230, 0x2, R168 ;  /* 0x00000002e6037824 */ /* 0x000fe600078e02a8 */
[----:B------:R-:W-:Y:S01]  /*3fb0*/  IADD3 R168, R245, -0x4498517b, RZ ;  /* 0xbb67ae85f5a87810 */ /* 0x000fe20007ffe0ff */
[----:B----4-:R-:W-:Y:S01]  /*3fc0*/  FMUL.FTZ R4, R222, 1.4426950216293334961 ;  /* 0x3fb8aa3bde047820 */ /* 0x010fe20000410000 */
[----:B------:R-:W-:Y:S04]  /*3fd0*/  LOP3.LUT R63, R233, R245, R3, 0x96, !PT ;  /* 0x000000f5e93f7212 */ /* 0x000fe800078e9603 */
[----:B------:R-:W-:Y:S02]  /*3fe0*/  FSEL R3, R4, RZ, P0 ;  /* 0x000000ff04037208 */ /* 0x000fe40000000000 */
[----:B------:R-:W-:Y:S02]  /*3ff0*/  @!P6 ISETP.GE.AND P0, PT, R62, R2, PT ;  /* 0x000000023e00e20c */ /* 0x000fe40003f06270 */
[----:B------:R-:W-:Y:S01]  /*4000*/  LOP3.LUT R62, R65, R232, R168, 0x96, !PT ;  /* 0x000000e8413e7212 */ /* 0x000fe200078e96a8 */
[--C-:B------:R-:W-:Y:S01]  /*4010*/  FFMA.FTZ R6, R6, c[0x0][0x23c], -R3.reuse ;  /* 0x00008f0006067a23 */ /* 0x100fe20000010803 */
[----:B------:R-:W-:Y:S01]  /*4020*/  IADD3 R168, R244, -0x61c88647, RZ ;  /* 0x9e3779b9f4a87810 */ /* 0x000fe20007ffe0ff */
[----:B-1----:R-:W-:Y:S01]  /*4030*/  IMAD.WIDE.U32 R4, R63, -0x326172a9, RZ ;  /* 0xcd9e8d573f047825 */ /* 0x002fe200078e00ff */
[----:B------:R-:W-:Y:S01]  /*4040*/  @!P6 FSEL R7, R7, -INF , !P0 ;  /* 0xff8000000707e808 */ /* 0x000fe20004000000 */
[----:B------:R1:W2:Y:S02]  /*4050*/  MUFU.EX2 R101, R6 ;  /* 0x0000000600657308 */ /* 0x0002a40000000800 */
[----:B------:R-:W-:Y:S01]  /*4060*/  IMAD.WIDE.U32 R62, R62, -0x326172a9, RZ ;  /* 0xcd9e8d573e3e7825 */ /* 0x000fe200078e00ff */
[----:B------:R-:W-:Y:S02]  /*4070*/  LOP3.LUT R66, R5, R66, R168, 0x96, !PT ;  /* 0x0000004205427212 */ /* 0x000fe400078e96a8 */
[----:B------:R-:W-:Y:S01]  /*4080*/  @!P6 IADD3 R5, R0, 0x8, RZ ;  /* 0x000000080005e810 */ /* 0x000fe20007ffe0ff */
[----:B------:R-:W-:Y:S01]  /*4090*/  FFMA.FTZ R7, R7, c[0x0][0x23c], -R3 ;  /* 0x00008f0007077a23 */ /* 0x000fe20000010803 */
[----:B------:R-:W-:Y:S02]  /*40a0*/  LOP3.LUT R52, R63, R4, R100, 0x96, !PT ;  /* 0x000000043f347212 */ /* 0x000fe400078e9664 */
[C---:B------:R-:W-:Y:S01]  /*40b0*/  @!P6 ISETP.GE.AND P1, PT, R5.reuse, R60, PT ;  /* 0x0000003c0500e20c */ /* 0x040fe20003f26270 */
[----:B------:R3:W4:Y:S01]  /*40c0*/  MUFU.EX2 R100, R7 ;  /* 0x0000000700647308 */ /* 0x0007220000000800 */
[----:B------:R-:W-:Y:S01]  /*40d0*/  @!P6 ISETP.GE.AND P0, PT, R5, R2, PT ;  /* 0x000000020500e20c */ /* 0x000fe20003f06270 */
[----:B------:R-:W-:Y:S01]  /*40e0*/  IMAD.WIDE.U32 R4, R66, -0x2daee0ad, RZ ;  /* 0xd2511f5342047825 */ /* 0x000fe200078e00ff */
[----:B------:R-:W-:Y:S02]  /*40f0*/  @!P6 FSEL R8, R8, -INF , !P1 ;  /* 0xff8000000808e808 */ /* 0x000fe40004800000 */
[----:B------:R-:W-:Y:S01]  /*4100*/  @!P6 FSEL R10, R10, -INF , !P0 ;  /* 0xff8000000a0ae808 */ /* 0x000fe20004000000 */
[----:B------:R-:W-:Y:S01]  /*4110*/  IMAD.WIDE.U32 R52, R52, -0x2daee0ad, RZ ;  /* 0xd2511f5334347825 */ /* 0x000fe200078e00ff */
[----:B------:R-:W-:Y:S03]  /*4120*/  IADD3 R168, R245, 0x76cf5d0a, RZ ;  /* 0x76cf5d0af5a87810 */ /* 0x000fe60007ffe0ff */
[----:B------:R-:W-:Y:S02]  /*4130*/  FFMA.FTZ R8, R8, c[0x0][0x23c], -R61 ;  /* 0x00008f0008087a23 */ /* 0x000fe4000001083d */
[----:B------:R-:W-:Y:S01]  /*4140*/  FFMA.FTZ R10, R10, c[0x0][0x23c], -R3 ;  /* 0x00008f000a0a7a23 */ /* 0x000fe20000010803 */
[----:B-1----:R-:W-:Y:S01]  /*4150*/  @!P6 IADD3 R6, R0, 0x9, RZ ;  /* 0x000000090006e810 */ /* 0x002fe20007ffe0ff */
[----:B------:R1:W1:Y:S03]  /*4160*/  MUFU.EX2 R67, R8 ;  /* 0x0000000800437308 */ /* 0x0002660000000800 */
[C---:B------:R-:W-:Y:S02]  /*4170*/  @!P6 ISETP.GE.AND P2, PT, R6.reuse, R60, PT ;  /* 0x0000003c0600e20c */ /* 0x040fe40003f46270 */
[----:B------:R-:W-:Y:S02]  /*4180*/  @!P6 ISETP.GE.AND P1, PT, R6, R2, PT ;  /* 0x000000020600e20c */ /* 0x000fe40003f26270 */
[----:B------:R-:W-:Y:S02]  /*4190*/  @!P6 FSEL R9, R9, -INF , !P2 ;  /* 0xff8000000909e808 */ /* 0x000fe40005000000 */
[----:B---3--:R-:W-:Y:S01]  /*41a0*/  LOP3.LUT R7, R5, R64, R168, 0x96, !PT ;  /* 0x0000004005077212 */ /* 0x008fe200078e96a8 */
[----:B------:R-:W-:Y:S01]  /*41b0*/  MUFU.EX2 R65, R10 ;  /* 0x0000000a00417308 */ /* 0x000fe20000000800 */
[----:B------:R-:W-:Y:S01]  /*41c0*/  IADD3 R168, R245, 0x32370b8f, RZ ;  /* 0x32370b8ff5a87810 */ /* 0x000fe20007ffe0ff */
[----:B------:R-:W-:Y:S01]  /*41d0*/  FFMA.FTZ R9, R9, c[0x0][0x23c], -R61 ;  /* 0x00008f0009097a23 */ /* 0x000fe2000001083d */
[----:B------:R-:W-:Y:S01]  /*41e0*/  @!P6 IADD3 R5, R0, 0x10, RZ ;  /* 0x000000100005e810 */ /* 0x000fe20007ffe0ff */
[----:B------:R-:W-:Y:S01]  /*41f0*/  IMAD.WIDE.U32 R6, R7, -0x326172a9, RZ ;  /* 0xcd9e8d5707067825 */ /* 0x000fe200078e00ff */
[----:B------:R-:W-:Y:S02]  /*4200*/  LOP3.LUT R53, R53, R4, R168, 0x96, !PT ;  /* 0x0000000435357212 */ /* 0x000fe400078e96a8 */
[----:B------:R-:W-:Y:S02]  /*4210*/  IADD3 R168, R244, -0x255992d5, RZ ;  /* 0xdaa66d2bf4a87810 */ /* 0x000fe40007ffe0ff */
[C---:B------:R-:W-:Y:S01]  /*4220*/  @!P6 ISETP.GE.AND P2, PT, R5.reuse, R60, PT ;  /* 0x0000003c0500e20c */ /* 0x040fe20003f46270 */
[----:B------:R3:W2:Y:S01]  /*4230*/  MUFU.EX2 R66, R9 ;  /* 0x0000000900427308 */ /* 0x0006a20000000800 */
[----:B------:R-:W-:Y:S02]  /*4240*/  @!P6 IADD3 R4, R0, 0x11, RZ ;  /* 0x000000110004e810 */ /* 0x000fe40007ffe0ff */
[----:B------:R-:W-:Y:S02]  /*4250*/  @!P6 ISETP.GE.AND P3, PT, R5, R2, PT ;  /* 0x000000020500e20c */ /* 0x000fe40003f66270 */
[----:B-1----:R-:W-:Y:S02]  /*4260*/  LOP3.LUT R8, R7, R62, R168, 0x96, !PT ;  /* 0x0000003e07087212 */ /* 0x002fe400078e96a8 */
[C---:B------:R-:W-:Y:S02]  /*4270*/  @!P6 ISETP.GE.AND P4, PT, R4.reuse, R60, PT ;  /* 0x0000003c0400e20c */ /* 0x040fe40003f86270 */
[----:B------:R-:W-:Y:S01]  /*4280*/  @!P6 ISETP.GE.AND P0, PT, R4, R2, PT ;  /* 0x000000020400e20c */ /* 0x000fe20003f06270 */
[----:B------:R-:W-:Y:S01]  /*4290*/  IMAD.WIDE.U32 R4, R53, -0x326172a9, RZ ;  /* 0xcd9e8d5735047825 */ /* 0x000fe200078e00ff */
[----:B------:R-:W-:Y:S02]  /*42a0*/  @!P6 FSEL R11, R11, -INF , !P1 ;  /* 0xff8000000b0be808 */ /* 0x000fe40004800000 */
[----:B------:R-:W-:Y:S02]  /*42b0*/  @!P6 FSEL R12, R12, -INF , !P2 ;  /* 0xff8000000c0ce808 */ /* 0x000fe40005000000 */
[----:B------:R-:W-:Y:S01]  /*42c0*/  IADD3 R168, R244, 0x78dde6e4, RZ ;  /* 0x78dde6e4f4a87810 */ /* 0x000fe20007ffe0ff */
[----:B------:R-:W-:Y:S01]  /*42d0*/  FFMA.FTZ R64, R11, c[0x0][0x23c], -R3 ;  /* 0x00008f000b407a23 */ /* 0x000fe20000010803 */
[----:B------:R-:W-:Y:S01]  /*42e0*/  @!P6 FSEL R13, R13, -INF , !P4 ;  /* 0xff8000000d0de808 */ /* 0x000fe20006000000 */
[--C-:B------:R-:W-:Y:S01]  /*42f0*/  FFMA.FTZ R12, R12, c[0x0][0x23c], -R61.reuse ;  /* 0x00008f000c0c7a23 */ /* 0x100fe2000001083d */
[----:B------:R-:W-:Y:S02]  /*4300*/  LOP3.LUT R5, R5, R6, R168, 0x96, !PT ;  /* 0x0000000605057212 */ /* 0x000fe400078e96a8 */
[----:B------:R-:W-:Y:S01]  /*4310*/  IADD3 R168, R244, 0x1715609d, RZ ;  /* 0x1715609df4a87810 */ /* 0x000fe20007ffe0ff */
[----:B------:R1:W1:Y:S01]  /*4320*/  MUFU.EX2 R63, R12 ;  /* 0x0000000c003f7308 */ /* 0x0002620000000800 */
[----:B------:R-:W-:Y:S01]  /*4330*/  @!P6 IADD3 R6, R0, 0x18, RZ ;  /* 0x000000180006e810 */ /* 0x000fe20007ffe0ff */
[----:B---3--:R-:W-:Y:S01]  /*4340*/  IMAD.WIDE.U32 R8, R8, -0x2daee0ad, RZ ;  /* 0xd2511f5308087825 */ /* 0x008fe200078e00ff */
[----:B------:R-:W-:Y:S02]  /*4350*/  @!P6 IADD3 R0, R0, 0x19, RZ ;  /* 0x000000190000e810 */ /* 0x000fe40007ffe0ff */
[C---:B------:R-:W-:Y:S01]  /*4360*/  @!P6 ISETP.GE.AND P1, PT, R6.reuse, R60, PT ;  /* 0x0000003c0600e20c */ /* 0x040fe20003f26270 */
[----:B------:R-:W-:Y:S01]  /*4370*/  FFMA.FTZ R13, R13, c[0x0][0x23c], -R61 ;  /* 0x00008f000d0d7a23 */ /* 0x000fe2000001083d */
[----:B------:R-:W-:Y:S02]  /*4380*/  LOP3.LUT R10, R9, R52, R169, 0x96, !PT ;  /* 0x00000034090a7212 */ /* 0x000fe400078e96a9 */
[-C--:B------:R-:W-:Y:S01]  /*4390*/  @!P6 ISETP.GE.AND P5, PT, R6, R2.reuse, PT ;  /* 0x000000020600e20c */ /* 0x080fe20003fa6270 */
[----:B------:R3:W-:Y:S01]  /*43a0*/  MUFU.EX2 R62, R13 ;  /* 0x0000000d003e7308 */ /* 0x0007e20000000800 */
[----:B------:R-:W-:Y:S01]  /*43b0*/  @!P6 ISETP.GE.AND P4, PT, R0, R2, PT ;  /* 0x000000020000e20c */ /* 0x000fe20003f86270 */
[----:B------:R-:W-:Y:S01]  /*43c0*/  IMAD.WIDE.U32 R10, R10, -0x326172a9, RZ ;  /* 0xcd9e8d570a0a7825 */ /* 0x000fe200078e00ff */
[----:B------:R-:W-:Y:S02]  /*43d0*/  @!P6 ISETP.GE.AND P2, PT, R0, R60, PT ;  /* 0x0000003c0000e20c */ /* 0x000fe40003f46270 */
[----:B------:R-:W-:Y:S02]  /*43e0*/  @!P6 FSEL R19, R19, -INF , !P4 ;  /* 0xff8000001313e808 */ /* 0x000fe40006000000 */
[----:B------:R-:W-:Y:S01]  /*43f0*/  LOP3.LUT R7, R11, R4, R168, 0x96, !PT ;  /* 0x000000040b077212 */ /* 0x000fe200078e96a8 */
[----:B------:R-:W-:Y:S01]  /*4400*/  IMAD.WIDE.U32 R4, R5, -0x2daee0ad, RZ ;  /* 0xd2511f5305047825 */ /* 0x000fe200078e00ff */
[----:B------:R-:W-:Y:S01]  /*4410*/  IADD3 R168, R245, -0x56f99767, RZ ;  /* 0xa9066899f5a87810 */ /* 0x000fe20007ffe0ff */
[----:B------:R-:W1:Y:S01]  /*4420*/  MUFU.EX2 R64, R64 ;  /* 0x0000004000407308 */ /* 0x000e620000000800 */
[----:B------:R-:W-:Y:S01]  /*4430*/  @!P6 FSEL R18, R18, -INF , !P5 ;  /* 0xff8000001212e808 */ /* 0x000fe20006800000 */
[----:B------:R-:W-:Y:S01]  /*4440*/  IMAD.WIDE.U32 R6, R7, -0x2daee0ad, RZ ;  /* 0xd2511f5307067825 */ /* 0x000fe200078e00ff */
[----:B------:R-:W-:Y:S02]  /*4450*/  LOP3.LUT R5, R5, R8, R168, 0x96, !PT ;  /* 0x0000000805057212 */ /* 0x000fe400078e96a8 */
[----:B------:R-:W-:Y:S01]  /*4460*/  IADD3 R168, R245, 0x646e171e, RZ ;  /* 0x646e171ef5a87810 */ /* 0x000fe20007ffe0ff */
[--C-:B------:R-:W-:Y:S01]  /*4470*/  FFMA.FTZ R18, R18, c[0x0][0x23c], -R3.reuse ;  /* 0x00008f0012127a23 */ /* 0x100fe20000010803 */
[----:B------:R-:W-:Y:S02]  /*4480*/  LOP3.LUT R52, R6, 0xffff, RZ, 0xc0, !PT ;  /* 0x0000ffff06347812 */ /* 0x000fe400078ec0ff */
[----:B------:R-:W-:Y:S01]  /*4490*/  LOP3.LUT R2, R7, R4, R168, 0x96, !PT ;  /* 0x0000000407027212 */ /* 0x000fe200078e96a8 */
[----:B------:R-:W-:Y:S01]  /*44a0*/  IMAD.WIDE.U32 R4, R5, -0x326172a9, RZ ;  /* 0xcd9e8d5705047825 */ /* 0x000fe200078e00ff */
[----:B------:R-:W-:Y:S01]  /*44b0*/  IADD3 R168, R244, -0x4ab325aa, RZ ;  /* 0xb54cda56f4a87810 */ /* 0x000fe20007ffe0ff */
[----:B------:R-:W-:Y:S01]  /*44c0*/  MUFU.EX2 R57, R18 ;  /* 0x0000001200397308 */ /* 0x000fe20000000800 */
[----:B------:R-:W-:Y:S02]  /*44d0*/  @!P6 FSEL R15, R15, -INF , !P0 ;  /* 0xff8000000f0fe808 */ /* 0x000fe40004000000 */
[----:B------:R-:W-:Y:S01]  /*44e0*/  LOP3.LUT R0, R5, R10, R168, 0x96, !PT ;  /* 0x0000000a05007212 */ /* 0x000fe200078e96a8 */
[----:B------:R-:W-:Y:S01]  /*44f0*/  IMAD.MOV.U32 R168, RZ, RZ, c[0x0][0x22c] ;  /* 0x00008b00ffa87624 */ /* 0x000fe200078e00ff */
[----:B------:R-:W-:Y:S01]  /*4500*/  LOP3.LUT R7, R4, 0xffff, RZ, 0xc0, !PT ;  /* 0x0000ffff04077812 */ /* 0x000fe200078ec0ff */
[----:B------:R-:W-:Y:S01]  /*4510*/  FFMA.FTZ R15, R15, c[0x0][0x23c], -R3 ;  /* 0x00008f000f0f7a23 */ /* 0x000fe20000010803 */
[----:B------:R-:W-:Y:S01]  /*4520*/  LOP3.LUT R5, R0, 0xffff, RZ, 0xc0, !PT ;  /* 0x0000ffff00057812 */ /* 0x000fe200078ec0ff */
[----:B------:R-:W-:Y:S01]  /*4530*/  IMAD R168, R168, c[0x0][0x1c0], RZ ;  /* 0x00007000a8a87a24 */ /* 0x000fe200078e02ff */
[----:B------:R-:W-:Y:S01]  /*4540*/  LOP3.LUT R11, R4, 0xff, RZ, 0xc0, !PT ;  /* 0x000000ff040b7812 */ /* 0x000fe200078ec0ff */
[----:B------:R-:W2:Y:S01]  /*4550*/  MUFU.EX2 R59, R15 ;  /* 0x0000000f003b7308 */ /* 0x000ea20000000800 */
[--C-:B------:R-:W-:Y:S01]  /*4560*/  SHF.R.U32.HI R10, RZ, 0x18, R4.reuse ;  /* 0x00000018ff0a7819 */ /* 0x100fe20000011604 */
[----:B------:R-:W-:Y:S01]  /*4570*/  IMAD.U32 R168, R168, -0x40, RZ ;  /* 0xffffffc0a8a87824 */ /* 0x000fe200078e00ff */
[----:B-1----:R-:W-:Y:S02]  /*4580*/  SHF.R.U32.HI R12, RZ, 0x10, R4 ;  /* 0x00000010ff0c7819 */ /* 0x002fe40000011604 */
[----:B------:R-:W-:Y:S02]  /*4590*/  SHF.R.U32.HI R4, RZ, 0x8, R5 ;  /* 0x00000008ff047819 */ /* 0x000fe40000011605 */
[----:B------:R-:W-:Y:S02]  /*45a0*/  SHF.R.U32.HI R5, RZ, 0x10, R0 ;  /* 0x00000010ff057819 */ /* 0x000fe40000011600 */
[----:B------:R-:W-:Y:S02]  /*45b0*/  @!P6 FSEL R14, R14, -INF , !P3 ;  /* 0xff8000000e0ee808 */ /* 0x000fe40005800000 */
[----:B------:R-:W-:Y:S02]  /*45c0*/  LOP3.LUT R5, R5, 0xff, RZ, 0xc0, !PT ;  /* 0x000000ff05057812 */ /* 0x000fe400078ec0ff */
[----:B------:R-:W-:Y:S01]  /*45d0*/  LOP3.LUT R4, R4, 0xffff, RZ, 0xc0, !PT ;  /* 0x0000ffff04047812 */ /* 0x000fe200078ec0ff */
[--C-:B------:R-:W-:Y:S01]  /*45e0*/  FFMA.FTZ R14, R14, c[0x0][0x23c], -R3.reuse ;  /* 0x00008f000e0e7a23 */ /* 0x100fe20000010803 */
[----:B------:R-:W-:Y:S01]  /*45f0*/  @!P6 FSEL R17, R17, -INF , !P2 ;  /* 0xff8000001111e808 */ /* 0x000fe20005000000 */
[----:B------:R-:W-:Y:S01]  /*4600*/  FFMA.FTZ R3, R19, c[0x0][0x23c], -R3 ;  /* 0x00008f0013037a23 */ /* 0x000fe20000010803 */
[----:B------:R-:W-:Y:S01]  /*4610*/  ISETP.LE.U32.AND P5, PT, R5, UR6, PT ;  /* 0x0000000605007c0c */ /* 0x000fe2000bfa3070 */
[----:B------:R-:W1:Y:S01]  /*4620*/  MUFU.EX2 R60, R14 ;  /* 0x0000000e003c7308 */ /* 0x000e620000000800 */
[--C-:B------:R-:W-:Y:S02]  /*4630*/  SHF.R.U32.HI R8, RZ, 0x18, R6.reuse ;  /* 0x00000018ff087819 */ /* 0x100fe40000011606 */
[----:B------:R-:W-:Y:S02]  /*4640*/  LOP3.LUT R9, R6, 0xff, RZ, 0xc0, !PT ;  /* 0x000000ff06097812 */ /* 0x000fe400078ec0ff */
[----:B---3--:R-:W-:Y:S02]  /*4650*/  SHF.R.U32.HI R13, RZ, 0x10, R6 ;  /* 0x00000010ff0d7819 */ /* 0x008fe40000011606 */
[----:B------:R-:W-:Y:S02]  /*4660*/  LOP3.LUT R6, R0, 0xff, RZ, 0xc0, !PT ;  /* 0x000000ff00067812 */ /* 0x000fe400078ec0ff */
[----:B------:R-:W-:Y:S01]  /*4670*/  ISETP.LE.U32.AND P2, PT, R4, UR6, PT ;  /* 0x0000000604007c0c */ /* 0x000fe2000bf43070 */
[----:B------:R3:W-:Y:S01]  /*4680*/  MUFU.EX2 R56, R3 ;  /* 0x0000000300387308 */ /* 0x0007e20000000800 */
[----:B------:R-:W-:Y:S01]  /*4690*/  SHF.R.U32.HI R0, RZ, 0x18, R0 ;  /* 0x00000018ff007819 */ /* 0x000fe20000011600 */
[----:B--2---:R-:W-:Y:S01]  /*46a0*/  @!P5 FADD.FTZ R101, -R101, -RZ ;  /* 0x800000ff6565d221 */ /* 0x004fe20000010100 */
[----:B------:R-:W-:Y:S02]  /*46b0*/  @!P6 FSEL R16, R16, -INF , !P1 ;  /* 0xff8000001010e808 */ /* 0x000fe40004800000 */
[----:B------:R-:W-:Y:S02]  /*46c0*/  ISETP.LE.U32.AND P1, PT, R6, UR6, PT ;  /* 0x0000000606007c0c */ /* 0x000fe4000bf23070 */
[----:B------:R-:W-:Y:S01]  /*46d0*/  ISETP.LE.U32.AND P6, PT, R0, UR6, PT ;  /* 0x0000000600007c0c */ /* 0x000fe2000bfc3070 */
[----:B------:R-:W-:Y:S01]  /*46e0*/  FFMA.FTZ R16, R16, c[0x0][0x23c], -R61 ;  /* 0x00008f0010107a23 */ /* 0x000fe2000001083d */
[----:B------:R-:W-:Y:S01]  /*46f0*/  SHF.R.U32.HI R4, RZ, 0x8, R7 ;  /* 0x00000008ff047819 */ /* 0x000fe20000011607 */
[----:B------:R-:W-:Y:S01]  /*4700*/  FFMA.FTZ R61, R17, c[0x0][0x23c], -R61 ;  /* 0x00008f00113d7a23 */ /* 0x000fe2000001083d */
[----:B------:R-:W-:Y:S01]  /*4710*/  ISETP.LE.U32.AND P4, PT, R11, UR6, PT ;  /* 0x000000060b007c0c */ /* 0x000fe2000bf83070 */
[----:B------:R-:W-:Y:S01]  /*4720*/  @!P2 FADD.FTZ R102, -R102, -RZ ;  /* 0x800000ff6666a221 */ /* 0x000fe20000010100 */
[----:B------:R-:W-:Y:S01]  /*4730*/  LOP3.LUT R4, R4, 0xffff, RZ, 0xc0, !PT ;  /* 0x0000ffff04047812 */ /* 0x000fe200078ec0ff */
[----:B------:R-:W-:Y:S01]  /*4740*/  MUFU.EX2 R58, R16 ;  /* 0x00000010003a7308 */ /* 0x000fe20000000800 */
[----:B------:R-:W-:Y:S02]  /*4750*/  LOP3.LUT R0, R2, 0xff, RZ, 0xc0, !PT ;  /* 0x000000ff02007812 */ /* 0x000fe400078ec0ff */
[----:B------:R-:W-:Y:S01]  /*4760*/  ISETP.LE.U32.AND P5, PT, R4, UR6, PT ;  /* 0x0000000604007c0c */ /* 0x000fe2000bfa3070 */
[----:B------:R-:W-:Y:S01]  /*4770*/  @!P1 FADD.FTZ R103, -R103, -RZ ;  /* 0x800000ff67679221 */ /* 0x000fe20000010100 */
[----:B------:R-:W-:Y:S01]  /*4780*/  ISETP.LE.U32.AND P2, PT, R0, UR6, PT ;  /* 0x0000000600007c0c */ /* 0x000fe2000bf43070 */
[----:B----4-:R-:W-:Y:S01]  /*4790*/  @!P6 FADD.FTZ R100, -R100, -RZ ;  /* 0x800000ff6464e221 */ /* 0x010fe20000010100 */
[----:B------:R-:W-:Y:S02]  /*47a0*/  LOP3.LUT R0, R12, 0xff, RZ, 0xc0, !PT ;  /* 0x000000ff0c007812 */ /* 0x000fe400078ec0ff */
[----:B------:R-:W-:Y:S01]  /*47b0*/  ISETP.LE.U32.AND P1, PT, R10, UR6, PT ;  /* 0x000000060a007c0c */ /* 0x000fe2000bf23070 */
[----:B------:R-:W-:Y:S01]  /*47c0*/  @!P4 FADD.FTZ R67, -R67, -RZ ;  /* 0x800000ff4343c221 */ /* 0x000fe20000010100 */
[----:B------:R-:W-:Y:S01]  /*47d0*/  ISETP.LE.U32.AND P6, PT, R0, UR6, PT ;  /* 0x0000000600007c0c */ /* 0x000fe2000bfc3070 */
[----:B------:R-:W2:Y:S01]  /*47e0*/  MUFU.EX2 R61, R61 ;  /* 0x0000003d003d7308 */ /* 0x000ea20000000800 */
[--C-:B------:R-:W-:Y:S02]  /*47f0*/  SHF.R.U32.HI R4, RZ, 0x10, R2.reuse ;  /* 0x00000010ff047819 */ /* 0x100fe40000011602 */
[----:B------:R-:W-:Y:S01]  /*4800*/  SHF.R.U32.HI R0, RZ, 0x18, R2 ;  /* 0x00000018ff007819 */ /* 0x000fe20000011602 */
[----:B------:R-:W-:Y:S01]  /*4810*/  @!P5 FADD.FTZ R66, -R66, -RZ ;  /* 0x800000ff4242d221 */ /* 0x000fe20000010100 */
[----:B------:R-:W-:Y:S01]  /*4820*/  LOP3.LUT R2, R2, 0xffff, RZ, 0xc0, !PT ;  /* 0x0000ffff02027812 */ /* 0x000fe200078ec0ff */
[----:B------:R-:W-:Y:S01]  /*4830*/  @!P2 FADD.FTZ R63, -R63, -RZ ;  /* 0x800000ff3f3fa221 */ /* 0x000fe20000010100 */
[----:B------:R-:W-:Y:S02]  /*4840*/  ISETP.LE.U32.AND P4, PT, R0, UR6, PT ;  /* 0x0000000600007c0c */ /* 0x000fe4000bf83070 */
[----:B------:R-:W-:Y:S01]  /*4850*/  LOP3.LUT R0, R4, 0xff, RZ, 0xc0, !PT ;  /* 0x000000ff04007812 */ /* 0x000fe200078ec0ff */
[----:B------:R-:W-:Y:S01]  /*4860*/  @!P1 FADD.FTZ R64, -R64, -RZ ;  /* 0x800000ff40409221 */ /* 0x000fe20000010100 */
[----:B------:R-:W-:Y:S01]  /*4870*/  SHF.R.U32.HI R2, RZ, 0x8, R2 ;  /* 0x00000008ff027819 */ /* 0x000fe20000011602 */
[----:B------:R-:W-:Y:S01]  /*4880*/  @!P6 FADD.FTZ R65, -R65, -RZ ;  /* 0x800000ff4141e221 */ /* 0x000fe20000010100 */
[----:B------:R-:W-:Y:S02]  /*4890*/  ISETP.LE.U32.AND P5, PT, R0, UR6, PT ;  /* 0x0000000600007c0c */ /* 0x000fe4000bfa3070 */
[----:B------:R-:W-:Y:S02]  /*48a0*/  SHF.R.U32.HI R0, RZ, 0x8, R52 ;  /* 0x00000008ff007819 */ /* 0x000fe40000011634 */
[----:B------:R-:W-:Y:S02]  /*48b0*/  LOP3.LUT R2, R2, 0xffff, RZ, 0xc0, !PT ;  /* 0x0000ffff02027812 */ /* 0x000fe400078ec0ff */
[----:B---3--:R-:W-:Y:S01]  /*48c0*/  LOP3.LUT R3, R13, 0xff, RZ, 0xc0, !PT ;  /* 0x000000ff0d037812 */ /* 0x008fe200078ec0ff */
[----:B------:R-:W-:Y:S01]  /*48d0*/  @!P4 FADD.FTZ R59, -R59, -RZ ;  /* 0x800000ff3b3bc221 */ /* 0x000fe20000010100 */
[----:B------:R-:W-:Y:S02]  /*48e0*/  LOP3.LUT R0, R0, 0xffff, RZ, 0xc0, !PT ;  /* 0x0000ffff00007812 */ /* 0x000fe400078ec0ff */
[----:B------:R-:W-:Y:S02]  /*48f0*/  ISETP.LE.U32.AND P6, PT, R2, UR6, PT ;  /* 0x0000000602007c0c */ /* 0x000fe4000bfc3070 */
[----:B------:R-:W-:Y:S01]  /*4900*/  F2FP.RELU.BF16.PACK_AB R2, R100, R101 ;  /* 0x000000656402723e */ /* 0x000fe200000018ff */
[----:B-1----:R-:W-:Y:S01]  /*4910*/  @!P5 FADD.FTZ R60, -R60, -RZ ;  /* 0x800000ff3c3cd221 */ /* 0x002fe20000010100 */
[----:B------:R-:W-:Y:S02]  /*4920*/  ISETP.LE.U32.AND P1, PT, R3, UR6, PT ;  /* 0x0000000603007c0c */ /* 0x000fe4000bf23070 */
[----:B------:R-:W-:Y:S01]  /*4930*/  F2FP.RELU.BF16.PACK_AB R3, R102, R103 ;  /* 0x000000676603723e */ /* 0x000fe200000018ff */
[----:B------:R1:W-:Y:S01]  /*4940*/  STS [R224+0x12400], R2 ;  /* 0x01240002e0007388 */ /* 0x0003e20000000800 */
[----:B------:R-:W-:Y:S02]  /*4950*/  ISETP.LE.U32.AND P2, PT, R0, UR6, PT ;  /* 0x0000000600007c0c */ /* 0x000fe4000bf43070 */
[----:B------:R-:W-:Y:S01]  /*4960*/  F2FP.RELU.BF16.PACK_AB R0, R66, R67 ;  /* 0x000000434200723e */ /* 0x000fe200000018ff */
[----:B------:R3:W-:Y:S01]  /*4970*/  STS [R224+0x12000], R3 ;  /* 0x01200003e0007388 */ /* 0x0007e20000000800 */
[----:B------:R-:W-:Y:S01]  /*4980*/  ISETP.LE.U32.AND P0, PT, R8, UR6, PT ;  /* 0x0000000608007c0c */ /* 0x000fe2000bf03070 */
[----:B------:R-:W-:Y:S01]  /*4990*/  @!P6 FADD.FTZ R62, -R62, -RZ ;  /* 0x800000ff3e3ee221 */ /* 0x000fe20000010100 */
[----:B------:R-:W-:Y:S01]  /*49a0*/  ISETP.LE.U32.AND P3, PT, R9, UR6, PT ;  /* 0x0000000609007c0c */ /* 0x000fe2000bf63070 */
[----:B------:R4:W-:Y:S01]  /*49b0*/  STS [R227+0x12000], R0 ;  /* 0x01200000e3007388 */ /* 0x0009e20000000800 */
[----:B------:R-:W-:Y:S01]  /*49c0*/  F2FP.RELU.BF16.PACK_AB R5, R64, R65 ;  /* 0x000000414005723e */ /* 0x000fe200000018ff */
[----:B------:R-:W-:Y:S01]  /*49d0*/  @!P1 FADD.FTZ R57, -R57, -RZ ;  /* 0x800000ff39399221 */ /* 0x000fe20000010100 */
[----:B------:R-:W-:Y:S02]  /*49e0*/  F2FP.RELU.BF16.PACK_AB R4, R62, R63 ;  /* 0x0000003f3e04723e */ /* 0x000fe400000018ff */
[----:B------:R-:W-:Y:S01]  /*49f0*/  FSETP.GE.FTZ.AND P1, PT, R102, RZ, PT ;  /* 0x000000ff6600720b */ /* 0x000fe20003f36000 */
[----:B--2---:R-:W-:Y:S01]  /*4a00*/  @!P2 FADD.FTZ R61, -R61, -RZ ;  /* 0x800000ff3d3da221 */ /* 0x004fe20000010100 */
[----:B------:R-:W-:Y:S01]  /*4a10*/  STS [R227+0x12400], R5 ;  /* 0x01240005e3007388 */ /* 0x000fe20000000800 */
[----:B------:R-:W-:Y:S02]  /*4a20*/  FSETP.GE.FTZ.AND P2, PT, R103, RZ, PT ;  /* 0x000000ff6700720b */ /* 0x000fe40003f56000 */
[----:B------:R-:W-:Y:S01]  /*4a30*/  @!P0 FADD.FTZ R56, -R56, -RZ ;  /* 0x800000ff38388221 */ /* 0x000fe20000010100 */
[----:B------:R-:W-:Y:S01]  /*4a40*/  STS [R225+0x12000], R4 ;  /* 0x01200004e1007388 */ /* 0x000fe20000000800 */
[----:B------:R-:W-:Y:S01]  /*4a50*/  @!P3 FADD.FTZ R58, -R58, -RZ ;  /* 0x800000ff3a3ab221 */ /* 0x000fe20000010100 */
[----:B------:R-:W-:Y:S02]  /*4a60*/  FSETP.GE.FTZ.AND P5, PT, R67, RZ, PT ;  /* 0x000000ff4300720b */ /* 0x000fe40003fb6000 */
[----:B------:R-:W-:Y:S02]  /*4a70*/  FSETP.GE.FTZ.AND P3, PT, R63, RZ, PT ;  /* 0x000000ff3f00720b */ /* 0x000fe40003f76000 */
[----:B-1----:R-:W-:Y:S02]  /*4a80*/  F2FP.RELU.BF16.PACK_AB R2, R61, R58 ;  /* 0x0000003a3d02723e */ /* 0x002fe400000018ff */
[----:B------:R-:W-:Y:S02]  /*4a90*/  FSETP.GE.FTZ.AND P4, PT, R66, RZ, PT ;  /* 0x000000ff4200720b */ /* 0x000fe40003f96000 */
[----:B---3--:R-:W-:Y:S02]  /*4aa0*/  F2FP.RELU.BF16.PACK_AB R3, R59, R60 ;  /* 0x0000003c3b03723e */ /* 0x008fe400000018ff */
[----:B----4-:R-:W-:Y:S03]  /*4ab0*/  F2FP.RELU.BF16.PACK_AB R0, R56, R57 ;  /* 0x000000393800723e */ /* 0x010fe600000018ff */
[----:B------:R1:W-:Y:S04]  /*4ac0*/  STS [R225+0x12400], R3 ;  /* 0x01240003e1007388 */ /* 0x0003e80000000800 */
[----:B------:R-:W-:Y:S04]  /*4ad0*/  STS [R226+0x12400], R0 ;  /* 0x01240000e2007388 */ /* 0x000fe80000000800 */
[----:B------:R2:W-:Y:S04]  /*4ae0*/  STS [R226+0x12000], R2 ;  /* 0x01200002e2007388 */ /* 0x0005e80000000800 */
[----:B------:R-:W3:Y:S08]  /*4af0*/  LDSM.16.M88.4 R16, [R193+0x8000] ;  /* 0x00800000c110783b */ /* 0x000ef00000000200 */
[----:B------:R-:W4:Y:S01]  /*4b00*/  LDSM.16.M88.4 R52, [R195+0x8000] ;  /* 0x00800000c334783b */ /* 0x000f220000000200 */
[----:B-1----:R-:W-:Y:S02]  /*4b10*/  IMAD.MOV.U32 R3, RZ, RZ, R228 ;  /* 0x000000ffff037224 */ /* 0x002fe400078e00e4 */
[----:B--2---:R-:W-:Y:S01]  /*4b20*/  IMAD.MOV.U32 R2, RZ, RZ, R229 ;  /* 0x000000ffff027224 */ /* 0x004fe200078e00e5 */
        /* <DEDUP_REMOVED lines=37> */
[----:B------:R-:W-:Y:S07]  /*4d80*/  HMMA.16816.F32.BF16 R16, R52, R166, R16 ;  /* 0x000000a63410723c */ /* 0x000fee0000041810 */
[C---:B------:R-:W-:Y:S05]  /*4d90*/  LEA R52, P0, R223.reuse, R2, 0x2 ;  /* 0x00000002df347211 */ /* 0x040fea00078010ff */
[----:B------:R-:W-:Y:S02]  /*4da0*/  LEA.HI.X.SX32 R53, R223, R3, 0x2, P0 ;  /* 0x00000003df357211 */ /* 0x000fe400000f16ff */
[C---:B------:R-:W-:Y:S03]  /*4db0*/  LEA R204, P0, R168.reuse, R204, 0x2 ;  /* 0x000000cca8cc7211 */ /* 0x040fe600078010ff */
[----:B------:R-:W2:Y:S01]  /*4dc0*/  LDG.E R2, [R52.64] ;  /* 0x0000000834027981 */ /* 0x000ea2000c1e1900 */
[----:B------:R-:W-:Y:S02]  /*4dd0*/  LEA.HI.X.SX32 R205, R168, R205, 0x2, P0 ;  /* 0x000000cda8cd7211 */ /* 0x000fe400000f16ff */
[----:B------:R-:W-:Y:S01]  /*4de0*/  FSETP.GE.FTZ.AND P0, PT, R61, RZ, PT ;  /* 0x000000ff3d00720b */ /* 0x000fe20003f16000 */
[----:B------:R-:W3:Y:S01]  /*4df0*/  LDG.E R0, [R52.64+0x20] ;  /* 0x0000200834007981 */ /* 0x000ee2000c1e1900 */
[C---:B--2---:R-:W-:Y:S02]  /*4e00*/  FADD.FTZ R3, -R2.reuse, R5 ;  /* 0x0000000502037221 */ /* 0x044fe40000010100 */
[C---:B------:R-:W-:Y:S02]  /*4e10*/  FADD.FTZ R4, -R2.reuse, R4 ;  /* 0x0000000402047221 */ /* 0x040fe40000010100 */
[----:B------:R-:W-:Y:S01]  /*4e20*/  FADD.FTZ R5, -R2, R12 ;  /* 0x0000000c02057221 */ /* 0x000fe20000010100 */
[-C--:B------:R-:W-:Y:S01]  /*4e30*/  FSEL R3, R3, R2.reuse, P1 ;  /* 0x0000000203037208 */ /* 0x080fe20000800000 */
[----:B---3--:R-:W-:Y:S01]  /*4e40*/  FADD.FTZ R10, -R0, R10 ;  /* 0x0000000a000a7221 */ /* 0x008fe20000010100 */
[-C--:B------:R-:W-:Y:S01]  /*4e50*/  FSEL R4, R4, R2.reuse, P2 ;  /* 0x0000000204047208 */ /* 0x080fe20001000000 */
[----:B------:R-:W-:Y:S01]  /*4e60*/  FADD.FTZ R6, -R0, R6 ;  /* 0x0000000600067221 */ /* 0x000fe20000010100 */
[----:B------:R-:W-:Y:S01]  /*4e70*/  FSETP.GE.FTZ.AND P2, PT, R62, RZ, PT ;  /* 0x000000ff3e00720b */ /* 0x000fe20003f56000 */
[----:B------:R-:W-:Y:S01]  /*4e80*/  FMUL.FTZ R102, R102, R3 ;  /* 0x0000000366667220 */ /* 0x000fe20000410000 */
[----:B------:R-:W-:Y:S01]  /*4e90*/  FSETP.GE.FTZ.AND P1, PT, R58, RZ, PT ;  /* 0x000000ff3a00720b */ /* 0x000fe20003f36000 */
[C---:B------:R-:W-:Y:S01]  /*4ea0*/  FADD.FTZ R3, -R2.reuse, R8 ;  /* 0x0000000802037221 */ /* 0x040fe20000010100 */
[----:B------:R-:W-:Y:S01]  /*4eb0*/  FSEL R5, R5, R2, P3 ;  /* 0x0000000205057208 */ /* 0x000fe20001800000 */
[----:B------:R-:W-:Y:S01]  /*4ec0*/  FADD.FTZ R8, -R2, R9 ;  /* 0x0000000902087221 */ /* 0x000fe20000010100 */
[----:B------:R-:W-:Y:S01]  /*4ed0*/  FSETP.GE.FTZ.AND P3, PT, R60, RZ, PT ;  /* 0x000000ff3c00720b */ /* 0x000fe20003f76000 */
[----:B------:R-:W-:Y:S01]  /*4ee0*/  FMUL.FTZ R103, R103, R4 ;  /* 0x0000000467677220 */ /* 0x000fe20000410000 */
[-C--:B------:R-:W-:Y:S01]  /*4ef0*/  FSEL R9, R3, R2.reuse, P5 ;  /* 0x0000000203097208 */ /* 0x080fe20002800000 */
[----:B------:R-:W-:Y:S01]  /*4f00*/  FADD.FTZ R4, -R2, R13 ;  /* 0x0000000d02047221 */ /* 0x000fe20000010100 */
[-C--:B------:R-:W-:Y:S01]  /*4f10*/  FSEL R8, R8, R2.reuse, P4 ;  /* 0x0000000208087208 */ /* 0x080fe20002000000 */
[----:B------:R-:W-:Y:S01]  /*4f20*/  FADD.FTZ R3, -R2, R16 ;  /* 0x0000001002037221 */ /* 0x000fe20000010100 */
[----:B------:R-:W-:Y:S01]  /*4f30*/  FSETP.GE.FTZ.AND P4, PT, R64, RZ, PT ;  /* 0x000000ff4000720b */ /* 0x000fe20003f96000 */
[----:B------:R-:W-:Y:S01]  /*4f40*/  FMUL.FTZ R63, R63, R5 ;  /* 0x000000053f3f7220 */ /* 0x000fe20000410000 */
[-C--:B------:R-:W-:Y:S01]  /*4f50*/  FSEL R4, R4, R2.reuse, P2 ;  /* 0x0000000204047208 */ /* 0x080fe20001000000 */
[----:B------:R-:W-:Y:S01]  /*4f60*/  FADD.FTZ R5, -R0, R11 ;  /* 0x0000000b00057221 */ /* 0x000fe20000010100 */
[----:B------:R-:W-:Y:S01]  /*4f70*/  FSEL R3, R3, R2, P1 ;  /* 0x0000000203037208 */ /* 0x000fe20000800000 */
[----:B------:R-:W-:Y:S01]  /*4f80*/  @P0 FADD.FTZ R2, -R2, R17 ;  /* 0x0000001102020221 */ /* 0x000fe20000010100 */
[----:B------:R-:W-:Y:S01]  /*4f90*/  FSETP.GE.FTZ.AND P0, PT, R65, RZ, PT ;  /* 0x000000ff4100720b */ /* 0x000fe20003f16000 */
[----:B------:R-:W-:Y:S01]  /*4fa0*/  FMUL.FTZ R66, R66, R8 ;  /* 0x0000000842427220 */ /* 0x000fe20000410000 */
[----:B------:R-:W-:Y:S01]  /*4fb0*/  FSEL R5, R5, R0, P4 ;  /* 0x0000000005057208 */ /* 0x000fe20002000000 */
[----:B------:R-:W-:Y:S01]  /*4fc0*/  FMUL.FTZ R8, R61, R2 ;  /* 0x000000023d087220 */ /* 0x000fe20000410000 */
[----:B------:R-:W-:Y:S01]  /*4fd0*/  FSEL R2, R10, R0, P0 ;  /* 0x000000000a027208 */ /* 0x000fe20000000000 */
[----:B------:R-:W-:Y:S01]  /*4fe0*/  FADD.FTZ R7, -R0, R7 ;  /* 0x0000000700077221 */ /* 0x000fe20000010100 */
[----:B------:R-:W-:Y:S01]  /*4ff0*/  FSETP.GE.FTZ.AND P0, PT, R56, RZ, PT ;  /* 0x000000ff3800720b */ /* 0x000fe20003f16000 */
[----:B------:R-:W-:Y:S01]  /*5000*/  FMUL.FTZ R62, R62, R4 ;  /* 0x000000043e3e7220 */ /* 0x000fe20000410000 */
[----:B------:R-:W-:Y:S01]  /*5010*/  ISETP.GT.AND P4, PT, R208, R242, PT ;  /* 0x000000f2d000720c */ /* 0x000fe20003f84270 */
[----:B------:R-:W-:Y:S01]  /*5020*/  FMUL.FTZ R58, R58, R3 ;  /* 0x000000033a3a7220 */ /* 0x000fe20000410000 */
[----:B------:R-:W-:Y:S01]  /*5030*/  FSETP.GE.FTZ.AND P2, PT, R101, RZ, PT ;  /* 0x000000ff6500720b */ /* 0x000fe20003f56000 */
[----:B------:R-:W-:Y:S01]  /*5040*/  FADD.FTZ R4, -R0, R14 ;  /* 0x0000000e00047221 */ /* 0x000fe20000010100 */
[----:B------:R-:W-:Y:S01]  /*5050*/  FSETP.GE.FTZ.AND P1, PT, R100, RZ, PT ;  /* 0x000000ff6400720b */ /* 0x000fe20003f36000 */
[----:B------:R-:W-:Y:S01]  /*5060*/  FADD.FTZ R3, -R0, R15 ;  /* 0x0000000f00037221 */ /* 0x000fe20000010100 */
[----:B------:R-:W-:Y:S01]  /*5070*/  FSEL R6, R6, R0, P2 ;  /* 0x0000000006067208 */ /* 0x000fe20001000000 */
[----:B------:R-:W-:Y:S01]  /*5080*/  FMUL.FTZ R65, R65, R2 ;  /* 0x0000000241417220 */ /* 0x000fe20000410000 */
[----:B------:R-:W-:Y:S01]  /*5090*/  FSEL R7, R7, R0, P1 ;  /* 0x0000000007077208 */ /* 0x000fe20000800000 */
[----:B------:R-:W-:Y:S01]  /*50a0*/  FADD.FTZ R2, -R0, R18 ;  /* 0x0000001200027221 */ /* 0x000fe20000010100 */
[----:B------:R-:W-:Y:S01]  /*50b0*/  FSETP.GE.FTZ.AND P2, PT, R59, RZ, PT ;  /* 0x000000ff3b00720b */ /* 0x000fe20003f56000 */
[----:B------:R-:W-:Y:S01]  /*50c0*/  FMUL.FTZ R9, R67, R9 ;  /* 0x0000000943097220 */ /* 0x000fe20000410000 */
[----:B------:R-:W-:Y:S01]  /*50d0*/  FSETP.GE.FTZ.AND P1, PT, R57, RZ, PT ;  /* 0x000000ff3900720b */ /* 0x000fe20003f36000 */
[----:B------:R-:W-:Y:S01]  /*50e0*/  FMUL.FTZ R101, R101, R6 ;  /* 0x0000000665657220 */ /* 0x000fe20000410000 */
[-C--:B------:R-:W-:Y:S01]  /*50f0*/  FSEL R4, R4, R0.reuse, P3 ;  /* 0x0000000004047208 */ /* 0x080fe20001800000 */
[----:B------:R-:W-:Y:S01]  /*5100*/  FMUL.FTZ R100, R100, R7 ;  /* 0x0000000764647220 */ /* 0x000fe20000410000 */
[-C--:B------:R-:W-:Y:S01]  /*5110*/  FSEL R3, R3, R0.reuse, P2 ;  /* 0x0000000003037208 */ /* 0x080fe20001000000 */
[----:B------:R-:W-:Y:S01]  /*5120*/  FMUL.FTZ R64, R64, R5 ;  /* 0x0000000540407220 */ /* 0x000fe20000410000 */
[----:B------:R-:W-:Y:S01]  /*5130*/  FSEL R2, R2, R0, P1 ;  /* 0x0000000002027208 */ /* 0x000fe20000800000 */
[----:B------:R-:W-:Y:S02]  /*5140*/  @P0 FADD.FTZ R0, -R0, R19 ;  /* 0x0000001300000221 */ /* 0x000fe40000010100 */
[----:B------:R-:W-:Y:S02]  /*5150*/  FMUL.FTZ R60, R60, R4 ;  /* 0x000000043c3c7220 */ /* 0x000fe40000410000 */
[----:B------:R-:W-:Y:S02]  /*5160*/  FMUL.FTZ R59, R59, R3 ;  /* 0x000000033b3b7220 */ /* 0x000fe40000410000 */
[----:B------:R-:W-:Y:S02]  /*5170*/  FMUL.FTZ R57, R57, R2 ;  /* 0x0000000239397220 */ /* 0x000fe40000410000 */
[----:B------:R-:W-:Y:S01]  /*5180*/  FMUL.FTZ R7, R56, R0 ;  /* 0x0000000038077220 */ /* 0x000fe20000410000 */
[----:B------:R-:W-:-:S05]  /*5190*/  @!P4 BRA `(.L_x_375) ;  /* 0x000003800000c947 */ /* 0x000fca0003800000 */
[----:B------:R-:W-:Y:S01]  /*51a0*/  IMAD.MOV.U32 R5, RZ, RZ, c[0x0][0x190] ;  /* 0x00006400ff057624 */ /* 0x000fe200078e00ff */
[----:B------:R-:W-:Y:S01]  /*51b0*/  LOP3.LUT R0, R208, 0x1, RZ, 0xc0, !PT ;  /* 0x00000001d0007812 */ /* 0x000fe200078ec0ff */
[----:B------:R-:W-:Y:S01]  /*51c0*/  IMAD.MOV.U32 R2, RZ, RZ, -0x4000 ;  /* 0xffffc000ff027424 */ /* 0x000fe200078e00ff */
[----:B------:R-:W-:Y:S01]  /*51d0*/  ISETP.GE.AND P1, PT, R218, c[0x0][0x220], PT ;  /* 0x00008800da007a0c */ /* 0x000fe20003f26270 */
[----:B------:R-:W-:Y:S01]  /*51e0*/  IMAD.U32 R4, R5, -0x40, RZ ;  /* 0xffffffc005047824 */ /* 0x000fe200078e00ff */
[----:B------:R-:W-:Y:S01]  /*51f0*/  ISETP.NE.U32.AND P0, PT, R0, 0x1, PT ;  /* 0x000000010000780c */ /* 0x000fe20003f05070 */
[----:B------:R-:W-:Y:S03]  /*5200*/  IMAD.MOV.U32 R10, RZ, RZ, c[0x0][0x194] ;  /* 0x00006500ff0a7624 */ /* 0x000fe600078e00ff */
[----:B------:R-:W-:Y:S02]  /*5210*/  SEL R0, R2, 0x4000, !P0 ;  /* 0x0000400002007807 */ /* 0x000fe40004000000 */
[----:B------:R-:W-:Y:S02]  /*5220*/  LEA R2, P0, R4, R212, 0x1 ;  /* 0x000000d404027211 */ /* 0x000fe400078008ff */
[----:B------:R-:W-:Y:S01]  /*5230*/  SHF.R.S32.HI R6, RZ, 0x1f, R4 ;  /* 0x0000001fff067819 */ /* 0x000fe20000011404 */
[--C-:B------:R-:W-:Y:S01]  /*5240*/  IMAD.IADD R206, R206, 0x1, R0.reuse ;  /* 0x00000001cece7824 */ /* 0x100fe200078e0200 */
[----:B------:R-:W-:Y:S01]  /*5250*/  LEA.HI.X.SX32 R3, R4, R213, 0x1, P0 ;  /* 0x000000d504037211 */ /* 0x000fe200000f0eff */
[--C-:B------:R-:W-:Y:S01]  /*5260*/  IMAD.IADD R209, R209, 0x1, R0.reuse ;  /* 0x00000001d1d17824 */ /* 0x100fe200078e0200 */
[----:B------:R-:W-:Y:S01]  /*5270*/  ISETP.GE.AND P0, PT, R220, c[0x0][0x220], PT ;  /* 0x00008800dc007a0c */ /* 0x000fe20003f06270 */
[----:B------:R-:W-:Y:S01]  /*5280*/  IMAD.IADD R187, R187, 0x1, R0 ;  /* 0x00000001bbbb7824 */ /* 0x000fe200078e0200 */
[----:B------:R1:W-:Y:S01]  /*5290*/  @P1 STS [R206], RZ ;  /* 0x000000ffce001388 */ /* 0x0003e20000000800 */
[C---:B------:R-:W-:Y:S02]  /*52a0*/  LEA R0, P3, R5.reuse, R4, 0x5 ;  /* 0x0000000405007211 */ /* 0x040fe400078628ff */
[C---:B------:R-:W-:Y:S01]  /*52b0*/  @!P1 LEA R4, P2, R5.reuse, R2, 0x6 ;  /* 0x0000000205049211 */ /* 0x040fe200078430ff */
[----:B------:R1:W-:Y:S01]  /*52c0*/  @P1 STS [R206+0x4], RZ ;  /* 0x000004ffce001388 */ /* 0x0003e20000000800 */
[C-C-:B------:R-:W-:Y:S02]  /*52d0*/  LEA.HI.X R6, R5.reuse, R6, R10.reuse, 0x5, P3 ;  /* 0x0000000605067211 */ /* 0x140fe400018f2c0a */
[----:B------:R-:W-:Y:S01]  /*52e0*/  @!P1 LEA.HI.X R5, R5, R3, R10, 0x6, P2 ;  /* 0x0000000305059211 */ /* 0x000fe200010f340a */
        /* <DEDUP_REMOVED lines=25> */
[----:B------:R1:W-:Y:S01]  /*5480*/  @P0 STS [R206+0x300c], RZ ;  /* 0x00300cffce000388 */ /* 0x0003e20000000800 */
[C---:B--2---:R-:W-:Y:S01]  /*5490*/  @!P0 LEA R4, P1, R0.reuse, R212, 0x1 ;  /* 0x000000d400048211 */ /* 0x044fe200078208ff */
[----:B------:R-:W-:Y:S03]  /*54a0*/  IMAD.MOV.U32 R212, RZ, RZ, R2 ;  /* 0x000000ffffd47224 */ /* 0x000fe600078e0002 */
[----:B------:R-:W-:Y:S01]  /*54b0*/  @!P0 LEA.HI.X R5, R0, R213, R6, 0x1, P1 ;  /* 0x000000d500058211 */ /* 0x000fe200008f0c06 */
[----:B------:R-:W-:Y:S04]  /*54c0*/  IMAD.MOV.U32 R213, RZ, RZ, R3 ;  /* 0x000000ffffd57224 */ /* 0x000fe800078e0003 */
[----:B------:R-:W-:Y:S01]  /*54d0*/  @!PT LDS RZ, [RZ] ;  /* 0x00000000fffff984 */ /* 0x000fe20000000800 */
[----:B------:R-:W-:Y:S01]  /*54e0*/  @!PT LDS RZ, [RZ] ;  /* 0x00000000fffff984 */ /* 0x000fe20000000800 */
[----:B------:R-:W-:Y:S01]  /*54f0*/  @!PT LDS RZ, [RZ] ;  /* 0x00000000fffff984 */ /* 0x000fe20000000800 */
[----:B------:R1:W-:Y:S04]  /*5500*/  @!P0 LDGSTS.E.BYPASS.LTC128B.128 [R209+0x3000], [R4.64+0x80] ;  /* 0x0300008004d18fae */ /* 0x0003e8000b901d48 */
[----:B------:R-:W0:Y:S02]  /*5510*/  LDGDEPBAR ;  /* 0x00000000000079af */ /* 0x000e240000000000 */
.L_x_375:
[----:B------:R-:W-:Y:S02]  /*5520*/  F2FP.BF16.PACK_AB R6, R102, R103 ;  /* 0x000000676606723e */ /* 0x000fe400000010ff */
[----:B-1----:R-:W-:Y:S02]  /*5530*/  F2FP.BF16.PACK_AB R5, R100, R101 ;  /* 0x000000656405723e */ /* 0x002fe400000010ff */
        /* <DEDUP_REMOVED lines=20> */
[----:B------:R-:W-:Y:S01]  /*5680*/  LDSM.16.MT88.4 R52, [R185+0x12800] ;  /* 0x01280000b934783b */ /* 0x000fe20000004200 */
        /* <DEDUP_REMOVED lines=8> */
[----:B------:R-:W1:Y:S07]  /*5710*/  LDSM.16.MT88.4 R12, [R0+0x8800] ;  /* 0x00880000000c783b */ /* 0x000e6e0000004200 */
[----:B------:R-:W-:Y:S01]  /*5720*/  HMMA.16816.F32.BF16 R48, R4, R18, R48 ;  /* 0x000000120430723c */ /* 0x000fe20000041830 */
[----:B------:R-:W2:Y:S04]  /*5730*/  LDSM.16.MT88.4 R4, [R0+0xa800] ;  /* 0x00a800000004783b */ /* 0x000ea80000004200 */
[----:B------:R-:W-:Y:S03]  /*5740*/  LDSM.16.MT88.4 R16, [R0+0x9000] ;  /* 0x009000000010783b */ /* 0x000fe60000004200 */
        /* <DEDUP_REMOVED lines=8> */
[----:B------:R-:W2:Y:S07]  /*57d0*/  LDSM.16.MT88.4 R52, [R185+0x13000] ;  /* 0x01300000b934783b */ /* 0x000eae0000004200 */
[----:B------:R-:W-:Y:S01]  /*57e0*/  HMMA.16816.F32.BF16 R48, R8, R6, R48 ;  /* 0x000000060830723c */ /* 0x000fe20000041830 */
[----:B------:R-:W3:Y:S04]  /*57f0*/  LDSM.16.MT88.4 R4, [R0+0xb000] ;  /* 0x00b000000004783b */ /* 0x000ee80000004200 */
[----:B------:R-:W-:Y:S03]  /*5800*/  LDSM.16.MT88.4 R8, [R186+0x13800] ;  /* 0x01380000ba08783b */ /* 0x000fe60000004200 */
        /* <DEDUP_REMOVED lines=8> */
[----:B------:R-:W2:Y:S07]  /*5890*/  LDSM.16.MT88.4 R52, [R185+0x13800] ;  /* 0x01380000b934783b */ /* 0x000eae0000004200 */
[----:B------:R-:W-:Y:S01]  /*58a0*/  HMMA.16816.F32.BF16 R48, R12, R6, R48 ;  /* 0x000000060c30723c */ /* 0x000fe20000041830 */
[----:B------:R-:W3:Y:S04]  /*58b0*/  LDSM.16.MT88.4 R4, [R0+0xb800] ;  /* 0x00b800000004783b */ /* 0x000ee80000004200 */
[----:B------:R-:W-:Y:S03]  /*58c0*/  BAR.SYNC.DEFER_BLOCKING 0x0 ;  /* 0x0000000000007b1d */ /* 0x000fe60000010000 */
[-C--:B-1----:R-:W-:Y:S08]  /*58d0*/  HMMA.16816.F32.BF16 R20, R8, R16.reuse, R20 ;  /* 0x000000100814723c */ /* 0x082ff00000041814 */
[C---:B--2---:R-:W-:Y:S08]  /*58e0*/  HMMA.16816.F32.BF16 R24, R52.reuse, R16, R24 ;  /* 0x000000103418723c */ /* 0x044ff00000041818 */
[-C--:B------:R-:W-:Y:S08]  /*58f0*/  HMMA.16816.F32.BF16 R28, R52, R18.reuse, R28 ;  /* 0x00000012341c723c */ /* 0x080ff0000004181c */
[C---:B------:R-:W-:Y:S08]  /*5900*/  HMMA.16816.F32.BF16 R32, R8.reuse, R18, R32 ;  /* 0x000000120820723c */ /* 0x040ff00000041820 */
[-C--:B---3--:R-:W-:Y:S08]  /*5910*/  HMMA.16816.F32.BF16 R36, R8, R4.reuse, R36 ;  /* 0x000000040824723c */ /* 0x088ff00000041824 */
        /* <DEDUP_REMOVED lines=42> */
.L_x_376:
[----:B------:R-:W-:Y:S01]  /*5bc0*/  LDSM.16.M88.4 R64, [R194] ;  /* 0x00000000c240783b */ /* 0x000fe20000000200 */
[----:B-1----:R-:W-:Y:S03]  /*5bd0*/  @P4 IADD3 R2, P0, R216, -0x100, RZ ;  /* 0xffffff00d8024810 */ /* 0x002fe60007f1e0ff */
[----:B------:R-:W1:Y:S02]  /*5be0*/  LDSM.16.MT88.4 R16, [R0+0xc000] ;  /* 0x00c000000010783b */ /* 0x000e640000004200 */
[----:B------:R-:W-:Y:S01]  /*5bf0*/  @P4 IMAD.MOV.U32 R216, RZ, RZ, R2 ;  /* 0x000000ffffd84224 */ /* 0x000fe200078e0002 */
[CC--:B------:R-:W-:Y:S01]  /*5c00*/  LEA R2, P1, R214.reuse, R204.reuse, 0x2 ;  /* 0x000000ccd6027211 */ /* 0x0c0fe200078210ff */
[----:B------:R-:W2:Y:S03]  /*5c10*/  LDSM.16.M88.4 R60, [R194+0x1000] ;  /* 0x00100000c23c783b */ /* 0x000ea60000000200 */
[-C--:B------:R-:W-:Y:S01]  /*5c20*/  LEA.HI.X.SX32 R3, R214, R205.reuse, 0x2, P1 ;  /* 0x000000cdd6037211 */ /* 0x080fe200008f16ff */
        /* <DEDUP_REMOVED lines=43> */
[-C--:B------:R-:W-:Y:S02]  /*5ee0*/  LEA R168, P1, R171, R204.reuse, 0x2 ;  /* 0x000000ccaba87211 */ /* 0x080fe400078210ff */
[----:B--2---:R-:W-:Y:S02]  /*5ef0*/  @P4 IADD3.X R0, R217, -0x1, RZ, P0, !PT ;  /* 0xffffffffd9004810 */ /* 0x004fe400007fe4ff */
[-C--:B------:R-:W-:Y:S01]  /*5f00*/  LEA.HI.X.SX32 R169, R171, R205.reuse, 0x2, P1 ;  /* 0x000000cdaba97211 */ /* 0x080fe200008f16ff */
[----:B------:R-:W-:Y:S02]  /*5f10*/  IMAD.MOV.U32 R171, RZ, RZ, c[0x0][0x22c] ;  /* 0x00008b00ffab7624 */ /* 0x000fe400078e00ff */
[----:B------:R-:W-:Y:S02]  /*5f20*/  @P4 IMAD.MOV.U32 R217, RZ, RZ, R0 ;  /* 0x000000ffffd94224 */ /* 0x000fe400078e0000 */
[----:B------:R-:W-:Y:S01]  /*5f30*/  IMAD.IADD R0, R214, 0x1, R252 ;  /* 0x00000001d6007824 */ /* 0x000fe200078e02fc */
        /* <DEDUP_REMOVED lines=14> */
[----:B------:R-:W-:Y:S01]  /*6020*/  @P4 IMAD.WIDE R100, R223, 0x4, R216 ;  /* 0x00000004df644825 */ /* 0x000fe200078e02d8 */
[-C--:B------:R-:W-:Y:S04]  /*6030*/  HMMA.16816.F32.BF16 R60, R180, R102.reuse, R60 ;  /* 0x00000066b43c723c */ /* 0x080fe8000004183c */
[----:B------:R1:W5:Y:S04]  /*6040*/  @P4 LDG.E R221, [R100.64] ;  /* 0x0000000864dd4981 */ /* 0x000368000c1e1900 */
[----:B------:R-:W-:Y:S01]  /*6050*/  HMMA.16816.F32.BF16 R64, R172, R102, R64 ;  /* 0x00000066ac40723c */ /* 0x000fe20000041840 */
[----:B------:R1:W5:Y:S04]  /*6060*/  @P4 LDG.E R222, [R100.64+0x20] ;  /* 0x0000200864de4981 */ /* 0x000368000c1e1900 */
[----:B------:R2:W-:Y:S04]  /*6070*/  RED.E.ADD.F32.FTZ.RN.STRONG.GPU [R204.64], R4 ;  /* 0x00000004cc00798e */ /* 0x0005e8000c10e788 */
[----:B------:R3:W-:Y:S03]  /*6080*/  RED.E.ADD.F32.FTZ.RN.STRONG.GPU [R2.64], R5 ;  /* 0x000000050200798e */ /* 0x0007e6000c10e788 */
        /* <DEDUP_REMOVED lines=8> */
[----:B------:R-:W-:Y:S03]  /*6110*/  IADD3 R170, R250, 0x20, RZ ;  /* 0x00000020faaa7810 */ /* 0x000fe60007ffe0ff */
[----:B------:R3:W-:Y:S02]  /*6120*/  RED.E.ADD.F32.FTZ.RN.STRONG.GPU [R102.64], R8 ;  /* 0x000000086600798e */ /* 0x0007e4000c10e788 */
[----:B------:R-:W-:Y:S01]  /*6130*/  IMAD.IADD R170, R214, 0x1, R170 ;  /* 0x00000001d6aa7824 */ /* 0x000fe200078e02aa */
[-C--:B-1----:R-:W-:Y:S02]  /*6140*/  LEA R100, P2, R177, R204.reuse, 0x2 ;  /* 0x000000ccb1647211 */ /* 0x082fe400078410ff */
[-C--:B------:R-:W-:Y:S02]  /*6150*/  LEA R6, P0, R171, R204.reuse, 0x2 ;  /* 0x000000ccab067211 */ /* 0x080fe400078010ff */
[-C--:B------:R-:W-:Y:S02]  /*6160*/  LEA.HI.X.SX32 R101, R177, R205.reuse, 0x2, P2 ;  /* 0x000000cdb1657211 */ /* 0x080fe400010f16ff */
[-C--:B--2---:R-:W-:Y:S02]  /*6170*/  LEA.HI.X.SX32 R7, R171, R205.reuse, 0x2, P0 ;  /* 0x000000cdab077211 */ /* 0x084fe400000f16ff */
[C---:B------:R-:W-:Y:S01]  /*6180*/  IADD3 R177, R250.reuse, 0x20, RZ ;  /* 0x00000020fab17810 */ /* 0x040fe20007ffe0ff */
[----:B------:R1:W-:Y:S01]  /*6190*/  RED.E.ADD.F32.FTZ.RN.STRONG.GPU [R100.64], R9 ;  /* 0x000000096400798e */ /* 0x0003e2000c10e788 */
[----:B------:R-:W-:Y:S02]  /*61a0*/  IADD3 R171, R250, 0x20, RZ ;  /* 0x00000020faab7810 */ /* 0x000fe40007ffe0ff */
[-C--:B---3--:R-:W-:Y:S01]  /*61b0*/  LEA R8, P2, R238, R204.reuse, 0x2 ;  /* 0x000000ccee087211 */ /* 0x088fe200078410ff */
[----:B------:R2:W-:Y:S02]  /*61c0*/  RED.E.ADD.F32.FTZ.RN.STRONG.GPU [R4.64], R10 ;  /* 0x0000000a0400798e */ /* 0x0005e4000c10e788 */
[C---:B------:R-:W-:Y:S02]  /*61d0*/  IMAD.IADD R171, R214.reuse, 0x1, R171 ;  /* 0x00000001d6ab7824 */ /* 0x040fe400078e02ab */
[----:B------:R3:W-:Y:S02]  /*61e0*/  RED.E.ADD.F32.FTZ.RN.STRONG.GPU [R6.64], R11 ;  /* 0x0000000b0600798e */ /* 0x0007e4000c10e788 */
[----:B------:R-:W-:Y:S02]  /*61f0*/  IMAD.IADD R171, R214, 0x1, R171 ;  /* 0x00000001d6ab7824 */ /* 0x000fe400078e02ab */
[----:B------:R4:W-:Y:S04]  /*6200*/  RED.E.ADD.F32.FTZ.RN.STRONG.GPU [R204.64+0x80], R16 ;  /* 0x00008010cc00798e */ /* 0x0009e8000c10e788 */
        /* <DEDUP_REMOVED lines=10> */
[C---:B------:R-:W-:Y:S01]  /*62b0*/  IADD3 R170, R250.reuse, 0x40, RZ ;  /* 0x00000040faaa7810 */ /* 0x040fe20007ffe0ff */
[----:B------:R2:W-:Y:S01]  /*62c0*/  RED.E.ADD.F32.FTZ.RN.STRONG.GPU [R6.64], R19 ;  /* 0x000000130600798e */ /* 0x0005e2000c10e788 */
[----:B----4-:R-:W-:Y:S03]  /*62d0*/  IADD3 R16, R250, 0x60, RZ ;  /* 0x00000060fa107810 */ /* 0x010fe60007ffe0ff */
[----:B------:R-:W-:Y:S04]  /*62e0*/  RED.E.ADD.F32.FTZ.RN.STRONG.GPU [R10.64], R12 ;  /* 0x0000000c0a00798e */ /* 0x000fe8000c10e788 */
[----:B------:R3:W-:Y:S01]  /*62f0*/  RED.E.ADD.F32.FTZ.RN.STRONG.GPU [R8.64], R13 ;  /* 0x0000000d0800798e */ /* 0x0007e2000c10e788 */
        /* <DEDUP_REMOVED lines=39> */
[C---:B--2---:R-:W-:Y:S01]  /*6570*/  LEA R6, P2, R234.reuse, R204, 0x2 ;  /* 0x000000ccea067211 */ /* 0x044fe200078410ff */
[----:B------:R-:W-:Y:S03]  /*6580*/  LDSM.16.MT88.4 R16, [R184+0x2000] ;  /* 0x00200000b810783b */ /* 0x000fe60000004200 */
[-C--:B------:R-:W-:Y:S01]  /*6590*/  LEA.HI.X.SX32 R7, R234, R205.reuse, 0x2, P2 ;  /* 0x000000cdea077211 */ /* 0x080fe200010f16ff */
[----:B------:R1:W-:Y:S01]  /*65a0*/  RED.E.ADD.F32.FTZ.RN.STRONG.GPU [R4.64], R66 ;  /* 0x000000420400798e */ /* 0x0003e2000c10e788 */
[----:B------:R-:W-:Y:S02]  /*65b0*/  ISETP.GT.AND P2, PT, R208, R242, PT ;  /* 0x000000f2d000720c */ /* 0x000fe40003f44270 */
[CC--:B---3--:R-:W-:Y:S01]  /*65c0*/  LEA R2, P0, R239.reuse, R204.reuse, 0x2 ;  /* 0x000000ccef027211 */ /* 0x0c8fe200078010ff */
[----:B------:R-:W-:Y:S03]  /*65d0*/  RED.E.ADD.F32.FTZ.RN.STRONG.GPU [R10.64], R67 ;  /* 0x000000430a00798e */ /* 0x000fe6000c10e788 */
[-C--:B------:R-:W-:Y:S01]  /*65e0*/  LEA.HI.X.SX32 R3, R239, R205.reuse, 0x2, P0 ;  /* 0x000000cdef037211 */ /* 0x080fe200000f16ff */
[----:B------:R-:W-:Y:S01]  /*65f0*/  RED.E.ADD.F32.FTZ.RN.STRONG.GPU [R8.64], R60 ;  /* 0x0000003c0800798e */ /* 0x000fe2000c10e788 */
[----:B------:R-:W-:Y:S02]  /*6600*/  ISETP.NE.U32.AND P0, PT, R0, 0x1, PT ;  /* 0x000000010000780c */ /* 0x000fe40003f05070 */
[C---:B------:R-:W-:Y:S01]  /*6610*/  IADD3 R0, R184.reuse, -0x4000, RZ ;  /* 0xffffc000b8007810 */ /* 0x040fe20007ffe0ff */
[----:B------:R-:W-:Y:S04]  /*6620*/  RED.E.ADD.F32.FTZ.RN.STRONG.GPU [R6.64], R61 ;  /* 0x0000003d0600798e */ /* 0x000fe8000c10e788 */
[----:B------:R-:W-:Y:S04]  /*6630*/  LDSM.16.MT88.4 R8, [R184] ;  /* 0x00000000b808783b */ /* 0x000fe80000004200 */
        /* <DEDUP_REMOVED lines=10> */
[----:B--2---:R-:W-:Y:S05]  /*66e0*/  IADD3 R2, R208, -0x1, RZ ;  /* 0xffffffffd0027810 */ /* 0x004fea0007ffe0ff */
[----:B------:R-:W-:Y:S01]  /*66f0*/  IMAD.MOV.U32 R208, RZ, RZ, R2 ;  /* 0x000000ffffd07224 */ /* 0x000fe200078e0002 */
[-C--:B-1----:R-:W-:Y:S08]  /*6700*/  HMMA.16816.F32.BF16 R68, R4, R8.reuse, R68 ;  /* 0x000000080444723c */ /* 0x082ff00000041844 */
        /* <DEDUP_REMOVED lines=43> */
[----:B------:R-:W-:-:S02]  /*69c0*/  FMUL.FTZ R52, R32, c[0x0][0x2dc] ;  /* 0x0000b70020347a20 */ /* 0x000fc40000410000 */
[----:B------:R-:W-:Y:S02]  /*69d0*/  FMUL.FTZ R32, R30, c[0x0][0x2dc] ;  /* 0x0000b7001e207a20 */ /* 0x000fe40000410000 */
[----:B------:R-:W-:Y:S02]  /*69e0*/  FMUL.FTZ R10, R29, c[0x0][0x2dc] ;  /* 0x0000b7001d0a7a20 */ /* 0x000fe40000410000 */
[----:B------:R-:W-:Y:S02]  /*69f0*/  FMUL.FTZ R68, R68, c[0x0][0x2e0] ;  /* 0x0000b80044447a20 */ /* 0x000fe40000410000 */
[----:B------:R-:W-:Y:S02]  /*6a00*/  FMUL.FTZ R30, R69, c[0x0][0x2e0] ;  /* 0x0000b800451e7a20 */ /* 0x000fe40000410000 */
[----:B------:R-:W-:Y:S02]  /*6a10*/  FMUL.FTZ R53, R26, c[0x0][0x2dc] ;  /* 0x0000b7001a357a20 */ /* 0x000fe40000410000 */
[----:B------:R-:W-:Y:S01]  /*6a20*/  FMUL.FTZ R70, R70, c[0x0][0x2e0] ;  /* 0x0000b80046467a20 */ /* 0x000fe20000410000 */
[----:B------:R-:W-:Y:S01]  /*6a30*/  F2FP.BF16.PACK_AB R30, R30, R68 ;  /* 0x000000441e1e723e */ /* 0x000fe200000010ff */
[----:B------:R-:W-:Y:S01]  /*6a40*/  BAR.SYNC.DEFER_BLOCKING 0x0 ;  /* 0x0000000000007b1d */ /* 0x000fe20000010000 */
[----:B------:R-:W-:-:S02]  /*6a50*/  FMUL.FTZ R29, R71, c[0x0][0x2e0] ;  /* 0x0000b800471d7a20 */ /* 0x000fc40000410000 */
[----:B------:R-:W-:Y:S02]  /*6a60*/  FMUL.FTZ R14, R25, c[0x0][0x2dc] ;  /* 0x0000b700190e7a20 */ /* 0x000fe40000410000 */
        /* <DEDUP_REMOVED lines=8> */
[----:B------:R-:W-:Y:S01]  /*6af0*/  FMUL.FTZ R25, R83, c[0x0][0x2e0] ;  /* 0x0000b80053197a20 */ /* 0x000fe20000410000 */
[----:B------:R-:W-:Y:S01]  /*6b00*/  F2FP.BF16.PACK_AB R10, R10, R33 ;  /* 0x000000210a0a723e */ /* 0x000fe200000010ff */
[----:B------:R-:W-:-:S02]  /*6b10*/  FMUL.FTZ R13, R27, c[0x0][0x2dc] ;  /* 0x0000b7001b0d7a20 */ /* 0x000fc40000410000 */
[----:B------:R-:W-:Y:S01]  /*6b20*/  FMUL.FTZ R72, R72, c[0x0][0x2e0] ;  /* 0x0000b80048487a20 */ /* 0x000fe20000410000 */
[----:B------:R-:W-:Y:S01]  /*6b30*/  F2FP.BF16.PACK_AB R25, R25, R82 ;  /* 0x000000521919723e */ /* 0x000fe200000010ff */
        /* <DEDUP_REMOVED lines=10> */
[----:B------:R-:W-:Y:S02]  /*6be0*/  FMUL.FTZ R24, R77, c[0x0][0x2e0] ;  /* 0x0000b8004d187a20 */ /* 0x000fe40000410000 */
        /* <DEDUP_REMOVED lines=95> */
[----:B-1----:R-:W1:Y:S01]  /*71e0*/  S2R R168, SR_CTAID.Y ;  /* 0x0000000000a87919 */ /* 0x002e620000002600 */
[----:B------:R-:W-:-:S05]  /*71f0*/  @P0 IADD3 R0, R246, R169, RZ ;  /* 0x000000a9f6000210 */ /* 0x000fca0007ffe0ff */
[----:B------:R-:W-:-:S04]  /*7200*/  @P0 IMAD.WIDE.U32 R2, R0, c[0x0][0x3a0], RZ ;  /* 0x0000e80000020a25 */ /* 0x000fc800078e00ff */
[----:B------:R-:W-:Y:S01]  /*7210*/  @P0 IMAD R8, R0, c[0x0][0x3a4], R3 ;  /* 0x0000e90000080a24 */ /* 0x000fe200078e0203 */
[----:B------:R-:W-:Y:S02]  /*7220*/  @P0 MOV R7, R2 ;  /* 0x0000000200070202 */ /* 0x000fe40000000f00 */
        /* <DEDUP_REMOVED lines=12> */
.L_x_378:
        /* <DEDUP_REMOVED lines=15> */
.L_x_379:
[----:B------:R-:W-:Y:S01]  /*73e0*/  BAR.SYNC.DEFER_BLOCKING 0x0 ;  /* 0x0000000000007b1d */ /* 0x000fe20000010000 */
[C---:B------:R-:W-:Y:S01]  /*73f0*/  IMAD.SHL.U32 R0, R230.reuse, 0x40, RZ ;  /* 0x00000040e6007824 */ /* 0x040fe200078e00ff */
[----:B------:R-:W-:Y:S01]  /*7400*/  SHF.R.S32.HI R3, RZ, 0x1f, R218 ;  /* 0x0000001fff037819 */ /* 0x000fe200000114da */
[----:B------:R-:W-:Y:S01]  /*7410*/  IMAD R11, R230, -0x40, R215 ;  /* 0xffffffc0e60b7824 */ /* 0x000fe200078e02d7 */
[----:B------:R-:W-:Y:S02]  /*7420*/  MOV R2, R218 ;  /* 0x000000da00027202 */ /* 0x000fe40000000f00 */
[----:B------:R-:W1:Y:S01]  /*7430*/  S2R R51, SR_CTAID.Z ;  /* 0x0000000000337919 */ /* 0x000e620000002700 */
[----:B------:R-:W-:Y:S01]  /*7440*/  SHF.R.S32.HI R21, RZ, 0x1f, R0 ;  /* 0x0000001fff157819 */ /* 0x000fe20000011400 */
[----:B------:R-:W-:Y:S01]  /*7450*/  BSSY B0, `(.L_x_380) ;  /* 0x0000023000007945 */ /* 0x000fe20003800000 */
[----:B------:R-:W-:Y:S01]  /*7460*/  IMAD.WIDE.U32 R4, R0, c[0x0][0x3a0], R2 ;  /* 0x0000e80000047a25 */ /* 0x000fe200078e0002 */
[----:B------:R-:W-:-:S02]  /*7470*/  ISETP.GE.AND P3, PT, R243, R11, PT ;  /* 0x0000000bf300720c */ /* 0x000fc40003f66270 */
[----:B------:R-:W-:Y:S01]  /*7480*/  IADD3 R20, R218, 0x40, RZ ;  /* 0x00000040da147810 */ /* 0x000fe20007ffe0ff */
[----:B------:R-:W-:Y:S01]  /*7490*/  IMAD R6, R21, c[0x0][0x3a0], RZ ;  /* 0x0000e80015067a24 */ /* 0x000fe200078e02ff */
[----:B------:R-:W-:Y:S02]  /*74a0*/  IADD3 R4, P0, R7, R4, RZ ;  /* 0x0000000407047210 */ /* 0x000fe40007f1e0ff */
[----:B------:R-:W-:Y:S01]  /*74b0*/  SHF.R.S32.HI R48, RZ, 0x1f, R243 ;  /* 0x0000001fff307819 */ /* 0x000fe200000114f3 */
[----:B------:R-:W-:-:S05]  /*74c0*/  IMAD R6, R0, c[0x0][0x3a4], R6 ;  /* 0x0000e90000067a24 */ /* 0x000fca00078e0206 */
        /* <DEDUP_REMOVED lines=9> */
[----:B------:R2:W1:Y:S02]  /*7560*/  LDS.128 R32, [R207+0x12000] ;  /* 0x01200000cf207984 */ /* 0x0004640000000c00 */
[----:B------:R-:W-:Y:S02]  /*7570*/  IMAD.IADD R10, R6, 0x1, R5 ;  /* 0x00000001060a7824 */ /* 0x000fe400078e0205 */
[----:B------:R2:W1:Y:S01]  /*7580*/  LDS.128 R40, [R207+0x13000] ;  /* 0x01300000cf287984 */ /* 0x0004620000000c00 */
[----:B------:R-:W-:Y:S05]  /*7590*/  @P3 BRA `(.L_x_381) ;  /* 0x000000e000003947 */ /* 0x000fea0003800000 */
[----:B------:R-:W-:Y:S01]  /*75a0*/  ISETP.GE.AND P1, PT, R218, c[0x0][0x220], PT ;  /* 0x00008800da007a0c */ /* 0x000fe20003f26270 */
[----:B------:R-:W2:Y:S01]  /*75b0*/  LDS.128 R16, [R207+0xe000] ;  /* 0x00e00000cf107984 */ /* 0x000ea20000000c00 */
[----:B------:R-:W-:Y:S01]  /*75c0*/  MOV R7, R10 ;  /* 0x0000000a00077202 */ /* 0x000fe20000000f00 */
[----:B------:R-:W-:Y:S01]  /*75d0*/  IMAD.MOV.U32 R6, RZ, RZ, R4 ;  /* 0x000000ffff067224 */ /* 0x000fe200078e0004 */
[----:B------:R-:W-:Y:S01]  /*75e0*/  ISETP.GE.AND P0, PT, R20, c[0x0][0x220], PT ;  /* 0x0000880014007a0c */ /* 0x000fe20003f06270 */
[----:B------:R-:W-:-:S02]  /*75f0*/  IMAD R49, R48, c[0x0][0x3a0], RZ ;  /* 0x0000e80030317a24 */ /* 0x000fc400078e02ff */
[----:B------:R-:W-:-:S04]  /*7600*/  IMAD.WIDE.U32 R8, R243, c[0x0][0x3a0], R6 ;  /* 0x0000e800f3087a25 */ /* 0x000fc800078e0006 */
[----:B------:R-:W-:Y:S02]  /*7610*/  IMAD R6, R243, c[0x0][0x3a4], R49 ;  /* 0x0000e900f3067a24 */ /* 0x000fe400078e0231 */
[----:B------:R-:W4:Y:S02]  /*7620*/  @!P1 LDS.128 R12, [R207+0xc000] ;  /* 0x00c00000cf0c9984 */ /* 0x000f240000000c00 */
[----:B------:R-:W-:Y:S01]  /*7630*/  IMAD.IADD R7, R6, 0x1, R9 ;  /* 0x0000000106077824 */ /* 0x000fe200078e0209 */
[----:B------:R-:W-:-:S04]  /*7640*/  LEA R6, P2, R8, c[0x0][0x340], 0x1 ;  /* 0x0000d00008067a11 */ /* 0x000fc800078408ff */
[----:B------:R-:W-:-:S05]  /*7650*/  LEA.HI.X R7, R8, c[0x0][0x344], R7, 0x1, P2 ;  /* 0x0000d10008077a11 */ /* 0x000fca00010f0c07 */
[----:B--2---:R2:W-:Y:S04]  /*7660*/  @!P0 STG.E.128 [R6.64+0x80], R16 ;  /* 0x0000801006008986 */ /* 0x0045e8000c101d08 */
[----:B----4-:R2:W-:Y:S02]  /*7670*/  @!P1 STG.E.128 [R6.64], R12 ;  /* 0x0000000c06009986 */ /* 0x0105e4000c101d08 */
.L_x_381:
[----:B------:R-:W-:Y:S05]  /*7680*/  BSYNC B0 ;  /* 0x0000000000007941 */ /* 0x000fea0003800000 */
.L_x_380:
[----:B--2---:R-:W-:Y:S01]  /*7690*/  IADD3 R6, R243, 0x20, RZ ;  /* 0x00000020f3067810 */ /* 0x004fe20007ffe0ff */
        /* <DEDUP_REMOVED lines=15> */
[----:B---3--:R2:W-:Y:S04]  /*7790*/  @!P1 STG.E.128 [R4.64], R28 ;  /* 0x0000001c04009986 */ /* 0x0085e8000c101d08 */
[----:B----4-:R2:W-:Y:S02]  /*77a0*/  @!P0 STG.E.128 [R4.64+0x80], R24 ;  /* 0x0000801804008986 */ /* 0x0105e4000c101d08 */
.L_x_383:
[----:B------:R-:W-:Y:S05]  /*77b0*/  BSYNC B0 ;  /* 0x0000000000007941 */ /* 0x000fea0003800000 */
.L_x_382:
[----:B------:R-:W-:Y:S01]  /*77c0*/  IMAD.WIDE.U32 R2, R0, c[0x0][0x3a8], R2 ;  /* 0x0000ea0000027a25 */ /* 0x000fe200078e0002 */
[----:B------:R-:W-:Y:S03]  /*77d0*/  BSSY B0, `(.L_x_384) ;  /* 0x0000016000007945 */ /* 0x000fe60003800000 */
[----:B--2---:R-:W-:Y:S01]  /*77e0*/  IMAD R4, R21, c[0x0][0x3a8], RZ ;  /* 0x0000ea0015047a24 */ /* 0x004fe200078e02ff */
        /* <DEDUP_REMOVED lines=20> */
.L_x_385:
[----:B------:R-:W-:Y:S05]  /*7930*/  BSYNC B0 ;  /* 0x0000000000007941 */ /* 0x000fea0003800000 */
.L_x_384:
        /* <DEDUP_REMOVED lines=14> */
.L_x_356:
[----:B------:R-:W-:Y:S05]  /*7a20*/  BSYNC B1 ;  /* 0x0000000000017941 */ /* 0x000fea0003800000 */
.L_x_342:
        /* <DEDUP_REMOVED lines=9> */
.L_x_386:
[----:B------:R-:W-:Y:S05]  /*7ac0*/  EXIT ;  /* 0x000000000000794d */ /* 0x000fea0003800000 */
.L_x_388:
        /* <DEDUP_REMOVED lines=11> */
.L_x_1071:


//--------------------- .text._ZN5flash44flash_bwd_dq_dk_dv_loop_seqk_parallel_kernelI23Flash_bwd_kernel_traitsILi128ELi64ELi64ELi8ELi4ELi2ELi2ELb1ELb0EN7cutlass10bfloat16_tE19Flash_kernel_traitsILi128ELi64ELi64ELi8ES3_EELb0ELb1ELb0ELb0ELb0ELb0ELb1EEEvNS_16Flash_bwd_paramsE --------------------------
	.section	.text._ZN5flash44flash_bwd_dq_dk_dv_loop_seqk_parallel_kernelI23Flash_bwd_kernel_traitsILi128ELi64ELi64ELi8ELi4ELi2ELi2ELb1ELb0EN7cutlass10bfloat16_tE19Flash_kernel_traitsILi128ELi64ELi64ELi8ES3_EELb0ELb1ELb0ELb0ELb0ELb0ELb1EEEvNS_16Flash_bwd_paramsE,"ax",@progbits
	.sectioninfo	@"SHI_REGISTERS=255"
	.align	128
        .global         _ZN5flash44flash_bwd_dq_dk_dv_loop_seqk_parallel_kernelI23Flash_bwd_kernel_traitsILi128ELi64ELi64ELi8ELi4ELi2ELi2ELb1ELb0EN7cutlass10bfloat16_tE19Flash_kernel_traitsILi128ELi64ELi64ELi8ES3_EELb0ELb1ELb0ELb0ELb0ELb0ELb1EEEvNS_16Flash_bwd_paramsE
        .type           _ZN5flash44flash_bwd_dq_dk_dv_loop_seqk_parallel_kernelI23Flash_bwd_kernel_traitsILi128ELi64ELi64ELi8ELi4ELi2ELi2ELb1ELb0EN7cutlass10bfloat16_tE19Flash_kernel_traitsILi128ELi64ELi64ELi8ES3_EELb0ELb1ELb0ELb0ELb0ELb0ELb1EEEvNS_16Flash_bwd_paramsE,@function
        .size           _ZN5flash44flash_bwd_dq_dk_dv_loop_seqk_parallel_kernelI23Flash_bwd_kernel_traitsILi128ELi64ELi64ELi8ELi4ELi2ELi2ELb1ELb0EN7cutlass10bfloat16_tE19Flash_kernel_traitsILi128ELi64ELi64ELi8ES3_EELb0ELb1ELb0ELb0ELb0ELb0ELb1EEEvNS_16Flash_bwd_paramsE,(.L_x_1072 - _ZN5flash44flash_bwd_dq_dk_dv_loop_seqk_parallel_kernelI23Flash_bwd_kernel_traitsILi128ELi64ELi64ELi8ELi4ELi2ELi2ELb1ELb0EN7cutlass10bfloat16_tE19Flash_kernel_traitsILi128ELi64ELi64ELi8ES3_EELb0ELb1ELb0ELb0ELb0ELb0ELb1EEEvNS_16Flash_bwd_paramsE)
        .other          _ZN5flash44flash_bwd_dq_dk_dv_loop_seqk_parallel_kernelI23Flash_bwd_kernel_traitsILi128ELi64ELi64ELi8ELi4ELi2ELi2ELb1ELb0EN7cutlass10bfloat16_tE19Flash_kernel_traitsILi128ELi64ELi64ELi8ES3_EELb0ELb1ELb0ELb0ELb0ELb0ELb1EEEvNS_16Flash_bwd_paramsE,@"STO_CUDA_ENTRY STV_DEFAULT"
_ZN5flash44flash_bwd_dq_dk_dv_loop_seqk_parallel_kernelI23Flash_bwd_kernel_traitsILi128ELi64ELi64ELi8ELi4ELi2ELi2ELb1ELb0EN7cutlass10bfloat16_tE19Flash_kernel_traitsILi128ELi64ELi64ELi8ES3_EELb0ELb1ELb0ELb0ELb0ELb0ELb1EEEvNS_16Flash_bwd_paramsE:
.text._ZN5flash44flash_bwd_dq_dk_dv_loop_seqk_parallel_kernelI23Flash_bwd_kernel_traitsILi128ELi64ELi64ELi8ELi4ELi2ELi2ELb1ELb0EN7cutlass10bfloat16_tE19Flash_kernel_traitsILi128ELi64ELi64ELi8ES3_EELb0ELb1ELb0ELb0ELb0ELb0ELb1EEEvNS_16Flash_bwd_paramsE:
        /* <DEDUP_REMOVED lines=16> */
[-C--:B------:R-:W-:Y:S02]  /*0100*/  LEA.HI R10, R14, R13.reuse, RZ, 0x3 ;  /* 0x0000000d0e0a7211 */ /* 0x080fe400078f18ff */
        /* <DEDUP_REMOVED lines=41> */
[----:B------:R-:W-:-:S02]  /*03a0*/  LOP3.LUT R6, R12, 0xfffffff8, RZ, 0xc0, !PT ;  /* 0xfffffff80c067812 */ /* 0x000fc400078ec0ff */
[----:B------:R-:W-:Y:S02]  /*03b0*/  LOP3.LUT R188, R188, R0, RZ, 0x3c, !PT ;  /* 0x00000000bcbc7212 */ /* 0x000fe400078e3cff */
[----:B------:R-:W-:Y:S01]  /*03c0*/  LOP3.LUT R185, R185, R4, R0, 0xf6, !PT ;  /* 0x00000004b9b97212 */ /* 0x000fe200078ef600 */
[----:B------:R-:W-:Y:S01]  /*03d0*/  IMAD.IADD R10, R2, 0x1, -R6 ;  /* 0x00000001020a7824 */ /* 0x000fe200078e0a06 */
[----:B------:R-:W-:Y:S01]  /*03e0*/  LEA.HI R0, R14, R13, RZ, 0x6 ;  /* 0x0000000d0e007211 */ /* 0x000fe200078f30ff */
[----:B------:R-:W-:Y:S01]  /*03f0*/  IMAD.IADD R188, R3, 0x1, R188 ;  /* 0x0000000103bc7824 */ /* 0x000fe200078e02bc */
[----:B------:R-:W-:Y:S01]  /*0400*/  LOP3.LUT R4, R15, 0xffffffe0, RZ, 0xc0, !PT ;  /* 0xffffffe00f047812 */ /* 0x000fe200078ec0ff */
[----:B------:R-:W-:Y:S01]  /*0410*/  IMAD.SHL.U32 R6, R11, 0x20, RZ ;  /* 0x000000200b067824 */ /* 0x000fe200078e00ff */
[----:B------:R-:W-:Y:S01]  /*0420*/  LOP3.LUT R5, R7, 0x1, RZ, 0xc0, !PT ;  /* 0x0000000107057812 */ /* 0x000fe200078ec0ff */
[----:B------:R-:W-:Y:S01]  /*0430*/  IMAD.SHL.U32 R188, R188, 0x2, RZ ;  /* 0x00000002bcbc7824 */ /* 0x000fe200078e00ff */
[----:B------:R-:W-:Y:S01]  /*0440*/  LOP3.LUT R2, R16, 0x7ffffffc, RZ, 0xc0, !PT ;  /* 0x7ffffffc10027812 */ /* 0x000fe200078ec0ff */
[----:B------:R-:W-:Y:S01]  /*0450*/  IMAD.IADD R18, R13, 0x1, -R4 ;  /* 0x000000010d127824 */ /* 0x000fe200078e0a04 */
[----:B------:R-:W-:-:S02]  /*0460*/  SHF.R.S32.HI R3, RZ, 0x1f, R15 ;  /* 0x0000001fff037819 */ /* 0x000fc4000001140f */
[----:B------:R-:W-:Y:S02]  /*0470*/  SHF.R.S32.HI R0, RZ, 0x6, R0 ;  /* 0x00000006ff007819 */ /* 0x000fe40000011400 */
[----:B------:R-:W-:Y:S01]  /*0480*/  ISETP.NE.U32.AND P0, PT, R5, 0x1, PT ;  /* 0x000000010500780c */ /* 0x000fe20003f05070 */
[----:B------:R-:W-:Y:S01]  /*0490*/  IMAD.IADD R5, R13, 0x1, -R2 ;  /* 0x000000010d057824 */ /* 0x000fe200078e0a02 */
[----:B------:R-:W-:Y:S01]  /*04a0*/  LEA.HI R4, R3, R19, RZ, 0x2 ;  /* 0x0000001303047211 */ /* 0x000fe200078f10ff */
[----:B------:R-:W-:Y:S01]  /*04b0*/  IMAD.SHL.U32 R13, R13, 0x2, RZ ;  /* 0x000000020d0d7824 */ /* 0x000fe200078e00ff */
[----:B------:R-:W-:Y:S01]  /*04c0*/  STL [R1+0x18], R18 ;  /* 0x0000181201007387 */ /* 0x000fe20000100800 */
[----:B------:R-:W-:Y:S01]  /*04d0*/  IMAD.SHL.U32 R3, R8, 0x20, RZ ;  /* 0x0000002008037824 */ /* 0x000fe200078e00ff */
[----:B------:R-:W-:Y:S01]  /*04e0*/  LOP3.LUT R4, R4, 0xfffffffc, RZ, 0xc0, !PT ;  /* 0xfffffffc04047812 */ /* 0x000fe200078ec0ff */
[C---:B------:R-:W-:Y:S01]  /*04f0*/  IMAD R17, R0.reuse, 0x200, R9 ;  /* 0x0000020000117824 */ /* 0x040fe200078e0209 */
[C---:B------:R-:W-:Y:S01]  /*0500*/  R2P PR, R7.reuse, 0x6 ;  /* 0x0000000607007804 */ /* 0x040fe20000000000 */
[----:B------:R-:W-:Y:S01]  /*0510*/  IMAD.SHL.U32 R2, R0, 0x8, RZ ;  /* 0x0000000800027824 */ /* 0x000fe200078e00ff */
[----:B------:R-:W-:Y:S01]  /*0520*/  SEL R184, R184, 0xffffffc0, !P3 ;  /* 0xffffffc0b8b87807 */ /* 0x000fe20005800000 */
[----:B------:R-:W-:Y:S01]  /*0530*/  IMAD.SHL.U32 R0, R7, 0x40, RZ ;  /* 0x0000004007007824 */ /* 0x000fe200078e00ff */
[----:B------:R-:W-:Y:S01]  /*0540*/  STL [R1+0x14], R17 ;  /* 0x0000141101007387 */ /* 0x000fe20000100800 */
[----:B------:R-:W-:Y:S01]  /*0550*/  IMAD.SHL.U32 R9, R5, 0x2, RZ ;  /* 0x0000000205097824 */ /* 0x000fe200078e00ff */
[----:B------:R-:W-:Y:S01]  /*0560*/  LOP3.LUT R5, R3, 0x6, R13, 0xf8, !PT ;  /* 0x0000000603057812 */ /* 0x000fe200078ef80d */
[----:B------:R-:W-:Y:S01]  /*0570*/  IMAD.SHL.U32 R7, R10, 0x40, RZ ;  /* 0x000000400a077824 */ /* 0x000fe200078e00ff */
[----:B------:R-:W-:Y:S01]  /*0580*/  LOP3.LUT R0, R0, 0x1c0, RZ, 0xc0, !PT ;  /* 0x000001c000007812 */ /* 0x000fe200078ec0ff */
[----:B------:R-:W-:Y:S01]  /*0590*/  IMAD.IADD R4, R19, 0x1, -R4 ;  /* 0x0000000113047824 */ /* 0x000fe200078e0a04 */
[----:B------:R-:W-:Y:S01]  /*05a0*/  LOP3.LUT R2, R2, 0x18, RZ, 0xc0, !PT ;  /* 0x0000001802027812 */ /* 0x000fe200078ec0ff */
[----:B------:R1:W-:Y:S01]  /*05b0*/  STL [R1+0x8], R5 ;  /* 0x0000080501007387 */ /* 0x0003e20000100800 */
[----:B------:R-:W-:Y:S01]  /*05c0*/  SEL R222, R222, 0x10, !P0 ;  /* 0x00000010dede7807 */ /* 0x000fe20004000000 */
[----:B------:R-:W-:Y:S01]  /*05d0*/  IMAD R8, R4, 0x400, R9 ;  /* 0x0000040004087824 */ /* 0x000fe200078e0209 */
[----:B------:R-:W-:Y:S01]  /*05e0*/  LOP3.LUT R6, R2, 0x20, R6, 0xf8, !PT ;  /* 0x0000002002067812 */ /* 0x000fe200078ef806 */
[----:B------:R-:W-:Y:S01]  /*05f0*/  IMAD.IADD R187, R188, 0x1, R184 ;  /* 0x00000001bcbb7824 */ /* 0x000fe200078e02b8 */
[----:B------:R-:W-:Y:S01]  /*0600*/  IADD3 R224, R216, 0x40, RZ ;  /* 0x00000040d8e07810 */ /* 0x000fe20007ffe0ff */
[----:B------:R-:W-:Y:S01]  /*0610*/  IMAD.SHL.U32 R204, R17, 0x2, RZ ;  /* 0x0000000211cc7824 */ /* 0x000fe200078e00ff */
[----:B-1----:R-:W-:-:S02]  /*0620*/  LOP3.LUT R5, R0, 0x20, R3, 0xf8, !PT ;  /* 0x0000002000057812 */ /* 0x002fc400078ef803 */
[----:B------:R-:W-:-:S04]  /*0630*/  SHF.R.U32.HI R3, RZ, 0x3, R0 ;  /* 0x00000003ff037819 */ /* 0x000fc80000011600 */
[----:B------:R-:W-:Y:S02]  /*0640*/  LOP3.LUT R5, R5, R3, RZ, 0x3c, !PT ;  /* 0x0000000305057212 */ /* 0x000fe400078e3cff */
[----:B------:R-:W-:Y:S01]  /*0650*/  LOP3.LUT R10, R3, R0, R2, 0x1e, !PT ;  /* 0x00000000030a7212 */ /* 0x000fe200078e1e02 */
[----:B------:R-:W-:Y:S01]  /*0660*/  IMAD.SHL.U32 R0, R11, 0x8, RZ ;  /* 0x000000080b007824 */ /* 0x000fe200078e00ff */
[----:B------:R-:W-:Y:S01]  /*0670*/  LOP3.LUT R2, R7, 0x1c0, RZ, 0xc0, !PT ;  /* 0x000001c007027812 */ /* 0x000fe200078ec0ff */
[----:B------:R-:W-:Y:S01]  /*0680*/  IMAD.IADD R220, R8, 0x1, R5 ;  /* 0x0000000108dc7824 */ /* 0x000fe200078e0205 */
[----:B------:R-:W-:Y:S02]  /*0690*/  SHF.R.S32.HI R7, RZ, 0x1f, R18 ;  /* 0x0000001fff077819 */ /* 0x000fe40000011412 */
[----:B------:R-:W-:Y:S01]  /*06a0*/  SHF.R.U32.HI R3, RZ, 0x3, R2 ;  /* 0x00000003ff037819 */ /* 0x000fe20000011602 */
[----:B------:R-:W-:Y:S01]  /*06b0*/  IMAD.SHL.U32 R220, R220, 0x2, RZ ;  /* 0x00000002dcdc7824 */ /* 0x000fe200078e00ff */
[----:B------:R-:W-:Y:S01]  /*06c0*/  LEA.HI R5, R7, R18, RZ, 0x2 ;  /* 0x0000001207057211 */ /* 0x000fe200078f10ff */
[----:B------:R-:W-:Y:S01]  /*06d0*/  IMAD.SHL.U32 R7, R12, 0x40, RZ ;  /* 0x000000400c077824 */ /* 0x000fe200078e00ff */
[----:B------:R-:W-:Y:S01]  /*06e0*/  LOP3.LUT R8, R2, 0x8, R0, 0xf8, !PT ;  /* 0x0000000802087812 */ /* 0x000fe200078ef800 */
[----:B------:R-:W-:Y:S01]  /*06f0*/  IMAD.IADD R223, R220, 0x1, R222 ;  /* 0x00000001dcdf7824 */ /* 0x000fe200078e02de */
[----:B------:R-:W-:-:S02]  /*0700*/  LOP3.LUT R2, R3, R6, R2, 0x1e, !PT ;  /* 0x0000000603027212 */ /* 0x000fc400078e1e02 */
[----:B------:R-:W-:Y:S02]  /*0710*/  LOP3.LUT R0, R7, 0xfffffe00, RZ, 0xc0, !PT ;  /* 0xfffffe0007007812 */ /* 0x000fe400078ec0ff */
[----:B------:R-:W-:Y:S01]  /*0720*/  SHF.R.S32.HI R6, RZ, 0x2, R5 ;  /* 0x00000002ff067819 */ /* 0x000fe20000011405 */
[C---:B------:R-:W-:Y:S01]  /*0730*/  IMAD R5, R193.reuse, 0x400, R9 ;  /* 0x00000400c1057824 */ /* 0x040fe200078e0209 */
        /* <DEDUP_REMOVED lines=8> */
[----:B------:R-:W-:Y:S01]  /*07c0*/  IMAD R6, R4, 0x10, R6 ;  /* 0x0000001004067824 */ /* 0x000fe200078e0206 */
        /* <DEDUP_REMOVED lines=11> */
[----:B------:R1:W-:Y:S01]  /*0880*/  STL [R1], R2 ;  /* 0x0000000201007387 */ /* 0x0003e20000100800 */
[----:B------:R-:W-:-:S02]  /*0890*/  IMAD.SHL.U32 R185, R185, 0x2, RZ ;  /* 0x00000002b9b97824 */ /* 0x000fc400078e00ff */
[----:B------:R-:W-:Y:S01]  /*08a0*/  IMAD.IADD R222, R222, 0x1, R221 ;  /* 0x00000001dede7824 */ /* 0x000fe200078e02dd */
[----:B------:R1:W-:Y:S04]  /*08b0*/  STL [R1+0x4], R0 ;  /* 0x0000040001007387 */ /* 0x0003e80000100800 */
.L_x_435:
        /* <DEDUP_REMOVED lines=35> */
.L_x_389:
        /* <DEDUP_REMOVED lines=45> */
.L_x_391:
        /* <DEDUP_REMOVED lines=15> */
.L_x_392:
        /* <DEDUP_REMOVED lines=18> */
[----:B---3--:R-:W-:Y:S01]  /*0fd0*/  ISETP.NE.AND P3, PT, R23, RZ, PT ;  /* 0x000000ff1700720c */ /* 0x008fe20003f65270 */
[----:B-----5:R-:W-:Y:S01]  /*0fe0*/  IMAD.WIDE.U32 R30, R20, c[0x0][0x3d8], RZ ;  /* 0x0000f600141e7a25 */ /* 0x020fe200078e00ff */
        /* <DEDUP_REMOVED lines=17> */
[----:B------:R-:W-:Y:S01]  /*1100*/  IMAD.SHL.U32 R6, R36, 0x80, RZ ;  /* 0x0000008024067824 */ /* 0x000fe200078e00ff */
[----:B------:R-:W-:Y:S01]  /*1110*/  ISETP.GT.U32.AND P5, PT, R14, R3, PT ;  /* 0x000000030e00720c */ /* 0x000fe20003fa4070 */
[----:B------:R-:W-:-:S03]  /*1120*/  IMAD.WIDE.U32 R12, R36, c[0x0][0x224], RZ ;  /* 0x00008900240c7a25 */ /* 0x000fc600078e00ff */
[----:B------:R-:W-:Y:S01]  /*1130*/  SEL R6, R6, RZ, P2 ;  /* 0x000000ff06067207 */ /* 0x000fe20001000000 */
[----:B------:R-:W-:Y:S02]  /*1140*/  IMAD R5, R29, c[0x0][0x224], R7 ;  /* 0x000089001d057a24 */ /* 0x000fe400078e0207 */
[----:B------:R-:W-:Y:S01]  /*1150*/  IMAD R7, R17, R12, RZ ;  /* 0x0000000c11077224 */ /* 0x000fe200078e02ff */
[----:B------:R-:W-:Y:S02]  /*1160*/  IADD3 R6, P2, R9, R6, RZ ;  /* 0x0000000609067210 */ /* 0x000fe40007f5e0ff */
[----:B------:R-:W-:Y:S01]  /*1170*/  IADD3 R4, R13, R5, RZ ;  /* 0x000000050d047210 */ /* 0x000fe20007ffe0ff */
[----:B------:R-:W-:Y:S02]  /*1180*/  IMAD.WIDE.U32 R12, R16, R12, RZ ;  /* 0x0000000c100c7225 */ /* 0x000fe400078e00ff */
[----:B------:R-:W-:Y:S02]  /*1190*/  @!P5 IADD3 R3, R3, -R14, RZ ;  /* 0x8000000e0303d210 */ /* 0x000fe40007ffe0ff */
[----:B------:R-:W-:Y:S01]  /*11a0*/  @!P5 IADD3 R2, R2, 0x1, RZ ;  /* 0x000000010202d810 */ /* 0x000fe20007ffe0ff */
[C---:B------:R-:W-:Y:S01]  /*11b0*/  IMAD R7, R16.reuse, R4, R7 ;  /* 0x0000000410077224 */ /* 0x040fe200078e0207 */
[----:B------:R-:W-:Y:S01]  /*11c0*/  ISETP.GE.U32.AND P6, PT, R3, R14, PT ;  /* 0x0000000e0300720c */ /* 0x000fe20003fc6070 */
[----:B------:R-:W-:Y:S01]  /*11d0*/  IMAD.WIDE.U32 R4, R16, R0, RZ ;  /* 0x0000000010047225 */ /* 0x000fe200078e00ff */
[----:B------:R-:W-:-:S03]  /*11e0*/  ISETP.NE.AND P5, PT, RZ, c[0x0][0x1c8], PT ;  /* 0x00007200ff007a0c */ /* 0x000fc60003fa5270 */
[----:B------:R-:W-:Y:S01]  /*11f0*/  IMAD.X R8, R15, 0x1, R8, P2 ;  /* 0x000000010f087824 */ /* 0x000fe200010e0608 */
[----:B-1----:R-:W-:Y:S01]  /*1200*/  ISETP.NE.AND P2, PT, R24, RZ, PT ;  /* 0x000000ff1800720c */ /* 0x002fe20003f45270 */
[C---:B------:R-:W-:Y:S02]  /*1210*/  IMAD R14, R17.reuse, R6, RZ ;  /* 0x00000006110e7224 */ /* 0x040fe400078e02ff */
[----:B------:R-:W-:Y:S01]  /*1220*/  IMAD R3, R17, R0, RZ ;  /* 0x0000000011037224 */ /* 0x000fe200078e02ff */
[----:B------:R-:W-:Y:S01]  /*1230*/  SEL R17, R12, R4, !P1 ;  /* 0x000000040c117207 */ /* 0x000fe20004800000 */
[----:B------:R-:W-:Y:S01]  /*1240*/  IMAD R8, R16, R8, R14 ;  /* 0x0000000810087224 */ /* 0x000fe200078e020e */
[----:B------:R-:W-:Y:S01]  /*1250*/  IADD3 R12, R13, R7, RZ ;  /* 0x000000070d0c7210 */ /* 0x000fe20007ffe0ff */
[----:B------:R-:W-:Y:S01]  /*1260*/  @P3 IMAD R4, R36, c[0x0][0x214], RZ ;  /* 0x0000850024043a24 */ /* 0x000fe200078e02ff */
[----:B------:R-:W-:Y:S01]  /*1270*/  @P6 IADD3 R2, R2, 0x1, RZ ;  /* 0x0000000102026810 */ /* 0x000fe20007ffe0ff */
[----:B------:R-:W-:Y:S01]  /*1280*/  IMAD.WIDE.U32 R6, R16, R6, RZ ;  /* 0x0000000610067225 */ /* 0x000fe200078e00ff */
[----:B------:R-:W-:-:S02]  /*1290*/  @P1 IADD3 R12, R5, R3, RZ ;  /* 0x00000003050c1210 */ /* 0x000fc40007ffe0ff */
[----:B------:R-:W-:Y:S01]  /*12a0*/  @P3 SEL R3, R4, R0, !P1 ;  /* 0x0000000004033207 */ /* 0x000fe20004800000 */
[----:B------:R-:W-:Y:S01]  /*12b0*/  IMAD.MOV.U32 R14, RZ, RZ, R2 ;  /* 0x000000ffff0e7224 */ /* 0x000fe200078e0002 */
[----:B------:R-:W-:Y:S01]  /*12c0*/  SEL R24, R30, RZ, P2 ;  /* 0x000000ff1e187207 */ /* 0x000fe20001000000 */
[----:B------:R-:W-:Y:S01]  /*12d0*/  IMAD R4, R20, c[0x0][0x3dc], R31 ;  /* 0x0000f70014047a24 */ /* 0x000fe200078e021f */
[----:B------:R-:W-:Y:S01]  /*12e0*/  SHF.R.S32.HI R20, RZ, 0x1f, R252 ;  /* 0x0000001fff147819 */ /* 0x000fe200000114fc */
[C---:B------:R-:W-:Y:S01]  /*12f0*/  IMAD R16, R35.reuse, c[0x0][0x22c], RZ ;  /* 0x00008b0023107a24 */ /* 0x040fe200078e02ff */
[----:B------:R-:W-:Y:S01]  /*1300*/  @!P4 IADD3 R14, -R14, RZ, RZ ;  /* 0x000000ff0e0ec210 */ /* 0x000fe20007ffe1ff */
[----:B------:R-:W-:Y:S01]  /*1310*/  @!P3 IMAD R5, R36, c[0x0][0x1c0], R35 ;  /* 0x000070002405ba24 */ /* 0x000fe200078e0223 */
[----:B------:R-:W-:Y:S01]  /*1320*/  @!P5 LOP3.LUT R14, RZ, c[0x0][0x1c8], RZ, 0x33, !PT ;  /* 0x00007200ff0eda12 */ /* 0x000fe200078e33ff */
[----:B------:R-:W-:Y:S01]  /*1330*/  @P3 IMAD R2, R35, c[0x0][0x234], R3 ;  /* 0x00008d0023023a24 */ /* 0x000fe200078e0203 */
[----:B------:R-:W-:Y:S01]  /*1340*/  SHF.R.S32.HI R33, RZ, 0x1f, R16 ;  /* 0x0000001fff217819 */ /* 0x000fe20000011410 */
[----:B------:R-:W-:Y:S01]  /*1350*/  @!P3 IMAD R2, R5, c[0x0][0x214], RZ ;  /* 0x000085000502ba24 */ /* 0x000fe200078e02ff */
[----:B------:R-:W-:-:S02]  /*1360*/  SEL R13, R4, RZ, P2 ;  /* 0x000000ff040d7207 */ /* 0x000fc40001000000 */
        /* <DEDUP_REMOVED lines=10> */
.L_x_393:
[----:B------:R-:W-:-:S04]  /*1410*/  IMAD R0, R36, c[0x0][0x1c0], R35 ;  /* 0x0000700024007a24 */ /* 0x000fc800078e0223 */
[----:B------:R-:W-:Y:S02]  /*1420*/  IMAD R0, R0, c[0x0][0x224], RZ ;  /* 0x0000890000007a24 */ /* 0x000fe400078e02ff */
.L_x_394:
[----:B------:R-:W2:Y:S01]  /*1430*/  LDL R40, [R1+0x18] ;  /* 0x0000180001287983 */ /* 0x000ea20000100800 */
[----:B------:R-:W-:Y:S01]  /*1440*/  IMAD R31, R28, c[0x0][0x1c0], RZ ;  /* 0x000070001c1f7a24 */ /* 0x000fe200078e02ff */
[----:B------:R-:W-:Y:S01]  /*1450*/  SHF.R.S32.HI R217, RZ, 0x1f, R216 ;  /* 0x0000001fffd97819 */ /* 0x000fe200000114d8 */
[----:B------:R-:W-:Y:S01]  /*1460*/  IMAD.IADD R5, R9, 0x1, R2 ;  /* 0x0000000109057824 */ /* 0x000fe200078e0202 */
[----:B------:R-:W1:Y:S01]  /*1470*/  S2R R38, SR_TID.X ;  /* 0x0000000000267919 */ /* 0x000e620000002100 */
[----:B------:R-:W-:Y:S01]  /*1480*/  IADD3 R2, P1, R216, R10, RZ ;  /* 0x0000000ad8027210 */ /* 0x000fe20007f3e0ff */
[----:B------:R-:W-:Y:S01]  /*1490*/  IMAD.SHL.U32 R30, R31, 0x40, RZ ;  /* 0x000000401f1e7824 */ /* 0x000fe200078e00ff */
[----:B------:R-:W-:Y:S01]  /*14a0*/  SHF.R.S32.HI R28, RZ, 0x1f, R242 ;  /* 0x0000001fff1c7819 */ /* 0x000fe200000114f2 */
[----:B------:R-:W3:Y:S01]  /*14b0*/  S2R R39, SR_TID.X ;  /* 0x0000000000277919 */ /* 0x000ee20000002100 */
[----:B------:R-:W-:Y:S01]  /*14c0*/  IMAD.MOV.U32 R34, RZ, RZ, 0x4 ;  /* 0x00000004ff227424 */ /* 0x000fe200078e00ff */
[----:B------:R-:W-:Y:S01]  /*14d0*/  BSSY B1, `(.L_x_390) ;  /* 0x00005f2000017945 */ /* 0x000fe20003800000 */
[----:B------:R-:W-:-:S02]  /*14e0*/  IMAD R4, R15, c[0x0][0x370], RZ ;  /* 0x0000dc000f047a24 */ /* 0x000fc400078e02ff */
[----:B------:R-:W-:Y:S01]  /*14f0*/  IMAD.X R3, R217, 0x1, R11, P1 ;  /* 0x00000001d9037824 */ /* 0x000fe200008e060b */
[----:B------:R-:W-:Y:S01]  /*1500*/  IADD3 R7, P3, P1, R6, R30, R16 ;  /* 0x0000001e06077210 */ /* 0x000fe2000797e010 */
[----:B------:R-:W-:Y:S01]  /*1510*/  IMAD.IADD R16, R9, 0x1, R0 ;  /* 0x0000000109107824 */ /* 0x000fe200078e0200 */
[----:B------:R-:W-:Y:S01]  /*1520*/  IADD3 R6, P4, R242, R9, RZ ;  /* 0x00000009f2067210 */ /* 0x000fe20007f9e0ff */
[----:B------:R-:W-:-:S04]  /*1530*/  IMAD.WIDE R10, R5, R34, c[0x0][0x200] ;  /* 0x00008000050a7625 */ /* 0x000fc800078e0222 */
[C---:B------:R-:W-:Y:S01]  /*1540*/  IMAD R0, R9.reuse, c[0x0][0x374], R4 ;  /* 0x0000dd0009007a24 */ /* 0x040fe200078e0204 */
[----:B------:R-:W-:Y:S01]  /*1550*/  SHF.R.S32.HI R4, RZ, 0x1f, R30 ;  /* 0x0000001fff047819 */ /* 0x000fe2000001141e */
[----:B------:R-:W-:Y:S01]  /*1560*/  IMAD.WIDE.U32 R2, R9, c[0x0][0x370], R2 ;  /* 0x0000dc0009027a25 */ /* 0x000fe200078e0002 */
[----:B------:R-:W-:Y:S02]  /*1570*/  MOV R229, R10 ;  /* 0x0000000a00e57202 */ /* 0x000fe40000000f00 */
[----:B------:R-:W-:Y:S01]  /*1580*/  IADD3.X R10, R8, R4, R33, P3, P1 ;  /* 0x00000004080a7210 */ /* 0x000fe20001fe2421 */
[----:B------:R-:W-:Y:S01]  /*1590*/  IMAD.X R4, R28, 0x1, R15, P4 ;  /* 0x000000011c047824 */ /* 0x000fe200020e060f */
[----:B-1----:R-:W-:Y:S01]  /*15a0*/  SHF.R.S32.HI R38, RZ, 0x1f, R38 ;  /* 0x0000001fff267819 */ /* 0x002fe20000011426 */
[----:B------:R-:W-:Y:S01]  /*15b0*/  IMAD.IADD R3, R3, 0x1, R0 ;  /* 0x0000000103037824 */ /* 0x000fe200078e0200 */
[----:B------:R-:W-:Y:S01]  /*15c0*/  IADD3 R0, -R226, R19, R252 ;  /* 0x00000013e2007210 */ /* 0x000fe20007ffe1fc */
[----:B------:R-:W-:Y:S01]  /*15d0*/  IMAD R5, R4, c[0x0][0x190], RZ ;  /* 0x0000640004057a24 */ /* 0x000fe200078e02ff */
[----:B---3--:R-:W-:Y:S01]  /*15e0*/  LEA.HI R38, R38, R39, RZ, 0x5 ;  /* 0x0000002726267211 */ /* 0x008fe200078f28ff */
[----:B------:R-:W-:Y:S01]  /*15f0*/  IMAD R9, R32, c[0x0][0x378], RZ ;  /* 0x0000de0020097a24 */ /* 0x000fe200078e02ff */
[----:B------:R-:W-:Y:S01]  /*1600*/  IADD3 R0, R0, -c[0x0][0x2e8], RZ ;  /* 0x8000ba0000007a10 */ /* 0x000fe20007ffe0ff */
[----:B------:R-:W-:Y:S01]  /*1610*/  IMAD.MOV.U32 R228, RZ, RZ, R11 ;  /* 0x000000ffffe47224 */ /* 0x000fe200078e000b */
[----:B------:R-:W-:Y:S01]  /*1620*/  SHF.R.S32.HI R38, RZ, 0x5, R38 ;  /* 0x00000005ff267819 */ /* 0x000fe20000011426 */
[----:B------:R-:W-:Y:S01]  /*1630*/  IMAD R11, R6, c[0x0][0x194], R5 ;  /* 0x00006500060b7a24 */ /* 0x000fe200078e0205 */
[----:B------:R-:W-:Y:S01]  /*1640*/  IADD3 R8, P3, P1, R24, R7, R17 ;  /* 0x0000000718087210 */ /* 0x000fe2000797e011 */
[C---:B------:R-:W-:Y:S01]  /*1650*/  IMAD R5, R35.reuse, c[0x0][0x37c], R9 ;  /* 0x0000df0023057a24 */ /* 0x040fe200078e0209 */
[----:B------:R-:W-:Y:S01]  /*1660*/  SHF.R.S32.HI R9, RZ, 0x1f, R0 ;  /* 0x0000001fff097819 */ /* 0x000fe20000011400 */
[----:B------:R-:W-:Y:S01]  /*1670*/  IMAD.WIDE.U32 R2, R35, c[0x0][0x378], R2 ;  /* 0x0000de0023027a25 */ /* 0x000fe200078e0002 */
[----:B------:R-:W-:-:S03]  /*1680*/  IADD3.X R10, R13, R10, R12, P3, P1 ;  /* 0x0000000a0d0a7210 */ /* 0x000fc60001fe240c */
[----:B------:R-:W-:Y:S01]  /*1690*/  IMAD.WIDE.U32 R6, R6, c[0x0][0x190], R216 ;  /* 0x0000640006067a25 */ /* 0x000fe200078e00d8 */
[----:B------:R-:W-:Y:S02]  /*16a0*/  IADD3 R5, R3, R5, RZ ;  /* 0x0000000503057210 */ /* 0x000fe40007ffe0ff */
[----:B------:R-:W-:Y:S01]  /*16b0*/  LEA.HI R3, R9, R0, RZ, 0x6 ;  /* 0x0000000009037211 */ /* 0x000fe200078f30ff */
[----:B------:R-:W-:Y:S01]  /*16c0*/  IMAD R9, R32, c[0x0][0x1a8], RZ ;  /* 0x00006a0020097a24 */ /* 0x000fe200078e02ff */
[----:B------:R-:W-:Y:S01]  /*16d0*/  IADD3 R6, P3, R25, R6, RZ ;  /* 0x0000000619067210 */ /* 0x000fe20007f7e0ff */
[----:B------:R-:W-:Y:S02]  /*16e0*/  IMAD R0, R28, c[0x0][0x370], RZ ;  /* 0x0000dc001c007a24 */ /* 0x000fe400078e02ff */
[----:B------:R-:W-:Y:S01]  /*16f0*/  IMAD R9, R35, c[0x0][0x1ac], R9 ;  /* 0x00006b0023097a24 */ /* 0x000fe200078e0209 */
[----:B------:R-:W-:Y:S01]  /*1700*/  IADD3.X R7, R18, R7, R11, P3, !PT ;  /* 0x0000000712077210 */ /* 0x000fe20001ffe40b */
[----:B------:R-:W-:-:S02]  /*1710*/  IMAD R0, R242, c[0x0][0x374], R0 ;  /* 0x0000dd00f2007a24 */ /* 0x000fc400078e0200 */
[----:B------:R-:W-:-:S04]  /*1720*/  IMAD.WIDE R16, R16, R34, c[0x0][0x3c8] ;  /* 0x0000f20010107625 */ /* 0x000fc800078e0222 */
[----:B------:R-:W-:Y:S01]  /*1730*/  IMAD.WIDE.U32 R12, R35, c[0x0][0x1a8], R6 ;  /* 0x00006a00230c7a25 */ /* 0x000fe200078e0006 */
[----:B------:R-:W-:-:S03]  /*1740*/  MOV R227, R16 ;  /* 0x0000001000e37202 */ /* 0x000fc60000000f00 */
[----:B------:R-:W-:Y:S01]  /*1750*/  IMAD.IADD R18, R13, 0x1, R9 ;  /* 0x000000010d127824 */ /* 0x000fe200078e0209 */
[----:B------:R-:W-:Y:S01]  /*1760*/  LEA R212, P4, R12, c[0x0][0x160], 0x1 ;  /* 0x000058000cd47a11 */ /* 0x000fe200078808ff */
[----:B------:R-:W-:-:S03]  /*1770*/  IMAD.MOV.U32 R225, RZ, RZ, R17 ;  /* 0x000000ffffe17224 */ /* 0x000fc600078e0011 */
[----:B------:R-:W-:Y:S01]  /*1780*/  LEA.HI.X R213, R12, c[0x0][0x164], R18, 0x1, P4 ;  /* 0x000059000cd57a11 */ /* 0x000fe200020f0c12 */
[----:B--2---:R-:W-:-:S05]  /*1790*/  IMAD R4, R38, R31, R40 ;  /* 0x0000001f26047224 */ /* 0x004fca00078e0228 */
[----:B------:R-:W-:-:S04]  /*17a0*/  IADD3 R8, P1, R4, R8, RZ ;  /* 0x0000000804087210 */ /* 0x000fc80007f3e0ff */
[----:B------:R-:W-:Y:S01]  /*17b0*/  LEA.HI.X.SX32 R10, R4, R10, 0x1, P1 ;  /* 0x0000000a040a7211 */ /* 0x000fe200008f0eff */
[----:B------:R-:W-:Y:S01]  /*17c0*/  IMAD.MOV.U32 R4, RZ, RZ, R2 ;  /* 0x000000ffff047224 */ /* 0x000fe200078e0002 */
[----:B------:R-:W-:Y:S02]  /*17d0*/  SHF.R.S32.HI R2, RZ, 0x6, R3 ;  /* 0x00000006ff027819 */ /* 0x000fe40000011403 */
[----:B------:R-:W-:Y:S01]  /*17e0*/  LEA R206, P1, R8, c[0x0][0x350], 0x2 ;  /* 0x0000d40008ce7a11 */ /* 0x000fe200078210ff */
[----:B------:R-:W-:Y:S01]  /*17f0*/  IMAD.WIDE.U32 R4, R242, c[0x0][0x370], R4 ;  /* 0x0000dc00f2047a25 */ /* 0x000fe200078e0004 */
[----:B------:R-:W-:Y:S02]  /*1800*/  IMNMX R241, RZ, R2, !PT ;  /* 0x00000002fff17217 */ /* 0x000fe40007800200 */
[----:B------:R-:W-:Y:S01]  /*1810*/  LEA.HI.X R207, R8, c[0x0][0x354], R10, 0x2, P1 ;  /* 0x0000d50008cf7a11 */ /* 0x000fe200008f140a */
[----:B------:R-:W-:Y:S01]  /*1820*/  IMAD.IADD R15, R5, 0x1, R0 ;  /* 0x00000001050f7824 */ /* 0x000fe200078e0200 */
[----:B------:R-:W-:-:S02]  /*1830*/  ISETP.GT.AND P5, PT, R205, R241, PT ;  /* 0x000000f1cd00720c */ /* 0x000fc40003fa4270 */
[C---:B------:R-:W-:Y:S02]  /*1840*/  LEA R210, P3, R4.reuse, c[0x0][0x330], 0x1 ;  /* 0x0000cc0004d27a11 */ /* 0x040fe400078608ff */
[----:B------:R-:W-:Y:S02]  /*1850*/  IADD3 R205, R205, -0x1, RZ ;  /* 0xffffffffcdcd7810 */ /* 0x000fe40007ffe0ff */
[----:B------:R-:W-:-:S07]  /*1860*/  LEA.HI.X R211, R4, c[0x0][0x334], R15, 0x1, P3 ;  /* 0x0000cd0004d37a11 */ /* 0x000fce00018f0c0f */
        /* <DEDUP_REMOVED lines=16> */
.L_x_396:
        /* <DEDUP_REMOVED lines=15> */
.L_x_397:
        /* <DEDUP_REMOVED lines=25> */
.L_x_399:
[----:B------:R-:W-:Y:S05]  /*1bf0*/  BSYNC B0 ;  /* 0x0000000000007941 */ /* 0x000fea0003800000 */
.L_x_398:
        /* <DEDUP_REMOVED lines=17> */
.L_x_401:
[----:B------:R-:W-:Y:S05]  /*1d10*/  BSYNC B0 ;  /* 0x0000000000007941 */ /* 0x000fea0003800000 */
.L_x_400:
        /* <DEDUP_REMOVED lines=23> */
.L_x_403:
[----:B------:R-:W-:Y:S05]  /*1e90*/  BSYNC B0 ;  /* 0x0000000000007941 */ /* 0x000fea0003800000 */
.L_x_402:
        /* <DEDUP_REMOVED lines=16> */
.L_x_395:
        /* <DEDUP_REMOVED lines=43> */
.L_x_406:
[----:B------:R-:W-:Y:S05]  /*2250*/  BSYNC B0 ;  /* 0x0000000000007941 */ /* 0x000fea0003800000 */
.L_x_405:
        /* <DEDUP_REMOVED lines=30> */
.L_x_408:
[----:B------:R-:W-:Y:S05]  /*2440*/  BSYNC B0 ;  /* 0x0000000000007941 */ /* 0x000fea0003800000 */
.L_x_407:
        /* <DEDUP_REMOVED lines=20> */
.L_x_410:
[----:B------:R-:W-:Y:S05]  /*2590*/  BSYNC B0 ;  /* 0x0000000000007941 */ /* 0x000fea0003800000 */
.L_x_409:
        /* <DEDUP_REMOVED lines=28> */
.L_x_412:
[----:B------:R-:W-:Y:S05]  /*2760*/  BSYNC B0 ;  /* 0x0000000000007941 */ /* 0x000fea0003800000 */
.L_x_411:
        /* <DEDUP_REMOVED lines=15> */
.L_x_414:
        /* <DEDUP_REMOVED lines=19> */
.L_x_415:
[----:B------:R-:W-:Y:S05]  /*2990*/  BSYNC B0 ;  /* 0x0000000000007941 */ /* 0x000fea0003800000 */
.L_x_413:
        /* <DEDUP_REMOVED lines=14> */
.L_x_417:
        /* <DEDUP_REMOVED lines=18> */
[----:B-----5:R-:W-:-:S04]  /*2ba0*/  IADD3 R3, P2, R12, R6, RZ ;  /* 0x000000060c037210 */ /* 0x020fc80007f5e0ff */
[----:B------:R-:W-:Y:S01]  /*2bb0*/  IADD3.X R4, R18, R7, R5, P2, !PT ;  /* 0x0000000712047210 */ /* 0x000fe200017fe405 */
[----:B------:R-:W-:Y:S05]  /*2bc0*/  @P1 BRA `(.L_x_418) ;  /* 0x0000006000001947 */ /* 0x000fea0003800000 */
[----:B------:R-:W-:-:S04]  /*2bd0*/  LEA R2, P1, R3, c[0x0][0x160], 0x1 ;  /* 0x0000580003027a11 */ /* 0x000fc800078208ff */
[----:B------:R-:W-:-:S05]  /*2be0*/  LEA.HI.X R3, R3, c[0x0][0x164], R4, 0x1, P1 ;  /* 0x0000590003037a11 */ /* 0x000fca00008f0c04 */
[----:B------:R-:W-:Y:S01]  /*2bf0*/  @!PT LDS RZ, [RZ] ;  /* 0x00000000fffff984 */ /* 0x000fe20000000800 */
[----:B------:R-:W-:Y:S01]  /*2c00*/  @!PT LDS RZ, [RZ] ;  /* 0x00000000fffff984 */ /* 0x000fe20000000800 */
[----:B------:R-:W-:Y:S01]  /*2c10*/  @!PT LDS RZ, [RZ] ;  /* 0x00000000fffff984 */ /* 0x000fe20000000800 */
[----:B------:R1:W-:Y:S04]  /*2c20*/  LDGSTS.E.BYPASS.LTC128B.128 [R203+0x3000], [R2.64+0x80] ;  /* 0x0300008002cb7fae */ /* 0x0003e8000b901d46 */
.L_x_418:
[----:B------:R-:W-:Y:S05]  /*2c30*/  BSYNC B0 ;  /* 0x0000000000007941 */ /* 0x000fea0003800000 */
.L_x_416:
[----:B--2---:R-:W2:Y:S01]  /*2c40*/  LDL R9, [R1+0x10] ;  /* 0x0000100001097983 */ /* 0x004ea20000100800 */
[----:B------:R-:W-:Y:S01]  /*2c50*/  IMAD.MOV.U32 R218, RZ, RZ, 0x7f800000 ;  /* 0x7f800000ffda7424 */ /* 0x000fe200078e00ff */
[----:B------:R-:W-:Y:S02]  /*2c60*/  MOV R219, 0x7f800000 ;  /* 0x7f80000000db7802 */ /* 0x000fe40000000f00 */
[----:B------:R1:W-:Y:S04]  /*2c70*/  @P6 STS.128 [R204+0xc000], RZ ;  /* 0x00c000ffcc006388 */ /* 0x0003e80000000c00 */
[----:B------:R1:W-:Y:S01]  /*2c80*/  @P6 STS.128 [R204+0xe000], RZ ;  /* 0x00e000ffcc006388 */ /* 0x0003e20000000c00 */
[----:B------:R-:W-:Y:S01]  /*2c90*/  BSSY B0, `(.L_x_419) ;  /* 0x000002c000007945 */ /* 0x000fe20003800000 */
[C---:B-12---:R-:W-:Y:S01]  /*2ca0*/  IADD3 R3, R9.reuse, 0x8, RZ ;  /* 0x0000000809037810 */ /* 0x046fe20007ffe0ff */
[----:B------:R-:W-:Y:S01]  /*2cb0*/  IMAD.SHL.U32 R240, R9, 0x4, RZ ;  /* 0x0000000409f07824 */ /* 0x000fe200078e00ff */
[----:B------:R-:W-:-:S02]  /*2cc0*/  SHF.R.S32.HI R2, RZ, 0x1f, R9 ;  /* 0x0000001fff027819 */ /* 0x000fc40000011409 */
[-C--:B------:R-:W-:Y:S02]  /*2cd0*/  ISETP.GE.AND P3, PT, R9, R0.reuse, PT ;  /* 0x000000000900720c */ /* 0x080fe40003f66270 */
[----:B------:R-:W-:Y:S02]  /*2ce0*/  ISETP.GE.AND P2, PT, R3, R0, PT ;  /* 0x000000000300720c */ /* 0x000fe40003f46270 */
[----:B------:R-:W-:Y:S02]  /*2cf0*/  SHF.L.U64.HI R239, R9, 0x2, R2 ;  /* 0x0000000209ef7819 */ /* 0x000fe40000010202 */
[----:B------:R-:W-:-:S04]  /*2d00*/  IADD3 R2, P1, R240, R229, RZ ;  /* 0x000000e5f0027210 */ /* 0x000fc80007f3e0ff */
[----:B------:R-:W-:Y:S01]  /*2d10*/  IADD3.X R3, R239, R228, RZ, P1, !PT ;  /* 0x000000e4ef037210 */ /* 0x000fe20000ffe4ff */
[----:B------:R-:W-:-:S04]  /*2d20*/  IMAD R0, R20, c[0x0][0x198], RZ ;  /* 0x0000660014007a24 */ /* 0x000fc800078e02ff */
[----:B------:R1:W5:Y:S04]  /*2d30*/  @!P3 LDG.E R218, [R2.64] ;  /* 0x0000000602dab981 */ /* 0x000368000c1e1900 */
[----:B------:R1:W5:Y:S01]  /*2d40*/  @!P2 LDG.E R219, [R2.64+0x20] ;  /* 0x0000200602dba981 */ /* 0x000362000c1e1900 */
[C---:B------:R-:W-:Y:S02]  /*2d50*/  IMAD R0, R252.reuse, c[0x0][0x19c], R0 ;  /* 0x00006700fc007a24 */ /* 0x040fe400078e0200 */
[----:B-1----:R-:W-:-:S05]  /*2d60*/  IMAD.WIDE.U32 R2, R252, c[0x0][0x198], R216 ;  /* 0x00006600fc027a25 */ /* 0x002fca00078e00d8 */
[----:B------:R-:W-:-:S04]  /*2d70*/  IADD3 R4, P1, R26, R2, RZ ;  /* 0x000000021a047210 */ /* 0x000fc80007f3e0ff */
[----:B------:R-:W-:Y:S01]  /*2d80*/  IADD3.X R5, R27, R3, R0, P1, !PT ;  /* 0x000000031b057210 */ /* 0x000fe20000ffe400 */
[----:B------:R-:W-:-:S04]  /*2d90*/  IMAD R0, R23, c[0x0][0x1b0], RZ ;  /* 0x00006c0017007a24 */ /* 0x000fc800078e02ff */
[C---:B------:R-:W-:Y:S02]  /*2da0*/  IMAD R0, R14.reuse, c[0x0][0x1b4], R0 ;  /* 0x00006d000e007a24 */ /* 0x040fe400078e0200 */
[----:B------:R-:W-:-:S04]  /*2db0*/  IMAD.WIDE.U32 R4, R14, c[0x0][0x1b0], R4 ;  /* 0x00006c000e047a25 */ /* 0x000fc800078e0004 */
[----:B------:R-:W-:Y:S01]  /*2dc0*/  IMAD.IADD R8, R5, 0x1, R0 ;  /* 0x0000000105087824 */ /* 0x000fe200078e0200 */
[----:B------:R-:W-:Y:S05]  /*2dd0*/  @P6 BRA `(.L_x_420) ;  /* 0x0000017000006947 */ /* 0x000fea0003800000 */
[----:B------:R-:W-:Y:S01]  /*2de0*/  ISETP.GE.AND P2, PT, R216, c[0x0][0x220], PT ;  /* 0x00008800d8007a0c */ /* 0x000fe20003f46270 */
        /* <DEDUP_REMOVED lines=22> */
.L_x_420:
[----:B------:R-:W-:Y:S05]  /*2f50*/  BSYNC B0 ;  /* 0x0000000000007941 */ /* 0x000fea0003800000 */
.L_x_419:
        /* <DEDUP_REMOVED lines=28> */
.L_x_422:
[----:B------:R-:W-:Y:S05]  /*3120*/  BSYNC B0 ;  /* 0x0000000000007941 */ /* 0x000fea0003800000 */
.L_x_421:
[----:B------:R-:W1:Y:S01]  /*3130*/  S2R R4, SR_TID.X ;  /* 0x0000000000047919 */ /* 0x000e620000002100 */
[----:B------:R-:W-:Y:S01]  /*3140*/  IMAD.MOV.U32 R176, RZ, RZ, 0x20 ;  /* 0x00000020ffb07424 */ /* 0x000fe200078e00ff */
[----:B------:R-:W-:Y:S01]  /*3150*/  IADD3 R245, R19, 0x40, R252 ;  /* 0x0000004013f57810 */ /* 0x000fe20007ffe0fc */
[----:B------:R-:W-:Y:S01]  /*3160*/  IMAD.MOV.U32 R191, RZ, RZ, 0x40 ;  /* 0x00000040ffbf7424 */ /* 0x000fe200078e00ff */
[----:B------:R-:W0:Y:S01]  /*3170*/  LDGDEPBAR ;  /* 0x00000000000079af */ /* 0x000e220000000000 */
[----:B------:R-:W-:Y:S01]  /*3180*/  IMAD.SHL.U32 R192, R202, 0x2, RZ ;  /* 0x00000002cac07824 */ /* 0x000fe200078e00ff */
[----:B------:R-:W-:Y:S01]  /*3190*/  MOV R208, R203 ;  /* 0x000000cb00d07202 */ /* 0x000fe20000000f00 */
[----:B------:R-:W-:Y:S01]  /*31a0*/  CS2R R94, SRZ ;  /* 0x00000000005e7805 */ /* 0x000fe2000001ff00 */
        /* <DEDUP_REMOVED lines=16> */
[----:B-1----:R-:W-:Y:S01]  /*32b0*/  SHF.R.S32.HI R3, RZ, 0x1f, R4 ;  /* 0x0000001fff037819 */ /* 0x002fe20000011404 */
[----:B------:R-:W-:Y:S01]  /*32c0*/  CS2R R46, SRZ ;  /* 0x00000000002e7805 */ /* 0x000fe2000001ff00 */
[----:B------:R-:W-:Y:S01]  /*32d0*/  CS2R R44, SRZ ;  /* 0x00000000002c7805 */ /* 0x000fe2000001ff00 */
[----:B------:R-:W-:Y:S01]  /*32e0*/  CS2R R50, SRZ ;  /* 0x0000000000327805 */ /* 0x000fe2000001ff00 */
[----:B------:R-:W-:Y:S01]  /*32f0*/  LEA.HI R0, R3, R4, RZ, 0x4 ;  /* 0x0000000403007211 */ /* 0x000fe200078f20ff */
[----:B------:R-:W-:-:S04]  /*3300*/  DEPBAR.LE SB0, 0x1 ;  /* 0x000080400000791a */ /* 0x000fc80000000000 */
[----:B------:R-:W-:Y:S01]  /*3310*/  LOP3.LUT R0, R0, 0xfffffff0, RZ, 0xc0, !PT ;  /* 0xfffffff000007812 */ /* 0x000fe200078ec0ff */
[----:B------:R-:W-:Y:S01]  /*3320*/  BAR.SYNC.DEFER_BLOCKING 0x0 ;  /* 0x0000000000007b1d */ /* 0x000fe20000010000 */
[----:B------:R-:W-:Y:S01]  /*3330*/  LEA.HI R3, R3, R4, RZ, 0x3 ;  /* 0x0000000403037211 */ /* 0x000fe200078f18ff */
[----:B------:R-:W-:Y:S01]  /*3340*/  CS2R R48, SRZ ;  /* 0x0000000000307805 */ /* 0x000fe2000001ff00 */
[----:B------:R-:W-:Y:S01]  /*3350*/  CS2R R42, SRZ ;  /* 0x00000000002a7805 */ /* 0x000fe2000001ff00 */
[C---:B------:R-:W-:Y:S01]  /*3360*/  IMAD.IADD R0, R4.reuse, 0x1, -R0 ;  /* 0x0000000104007824 */ /* 0x040fe200078e0a00 */
[----:B------:R-:W-:Y:S01]  /*3370*/  LOP3.LUT R3, R3, 0xfffffff8, RZ, 0xc0, !PT ;  /* 0xfffffff803037812 */ /* 0x000fe200078ec0ff */
[----:B------:R-:W-:Y:S01]  /*3380*/  CS2R R40, SRZ ;  /* 0x0000000000287805 */ /* 0x000fe2000001ff00 */
[----:B------:R-:W-:Y:S01]  /*3390*/  CS2R R38, SRZ ;  /* 0x0000000000267805 */ /* 0x000fe2000001ff00 */
[----:B------:R-:W-:Y:S01]  /*33a0*/  CS2R R36, SRZ ;  /* 0x0000000000247805 */ /* 0x000fe2000001ff00 */
[----:B------:R-:W-:Y:S01]  /*33b0*/  SHF.R.S32.HI R2, RZ, 0x1f, R0 ;  /* 0x0000001fff027819 */ /* 0x000fe20000011400 */
[----:B------:R-:W-:Y:S01]  /*33c0*/  IMAD.IADD R3, R4, 0x1, -R3 ;  /* 0x0000000104037824 */ /* 0x000fe200078e0a03 */
[----:B------:R-:W-:Y:S01]  /*33d0*/  CS2R R30, SRZ ;  /* 0x00000000001e7805 */ /* 0x000fe2000001ff00 */
[----:B------:R-:W-:Y:S01]  /*33e0*/  CS2R R28, SRZ ;  /* 0x00000000001c7805 */ /* 0x000fe2000001ff00 */
[----:B------:R-:W-:Y:S01]  /*33f0*/  LEA.HI R2, R2, R0, RZ, 0x3 ;  /* 0x0000000002027211 */ /* 0x000fe200078f18ff */
[----:B------:R-:W-:Y:S01]  /*3400*/  CS2R R34, SRZ ;  /* 0x0000000000227805 */ /* 0x000fe2000001ff00 */
[----:B------:R-:W-:Y:S01]  /*3410*/  LOP3.LUT P3, RZ, R3, 0x2, RZ, 0xc0, !PT ;  /* 0x0000000203ff7812 */ /* 0x000fe2000786c0ff */
[----:B------:R-:W-:Y:S01]  /*3420*/  CS2R R32, SRZ ;  /* 0x0000000000207805 */ /* 0x000fe2000001ff00 */
[----:B------:R-:W-:Y:S01]  /*3430*/  LOP3.LUT R2, R2, 0xfffffff8, RZ, 0xc0, !PT ;  /* 0xfffffff802027812 */ /* 0x000fe200078ec0ff */
[----:B------:R-:W-:Y:S01]  /*3440*/  CS2R R26, SRZ ;  /* 0x00000000001a7805 */ /* 0x000fe2000001ff00 */
[----:B------:R-:W-:Y:S01]  /*3450*/  SEL R176, R176, 0xffffffe0, !P3 ;  /* 0xffffffe0b0b07807 */ /* 0x000fe20005800000 */
[----:B------:R-:W-:Y:S01]  /*3460*/  CS2R R24, SRZ ;  /* 0x0000000000187805 */ /* 0x000fe2000001ff00 */
[----:B------:R-:W-:Y:S01]  /*3470*/  CS2R R22, SRZ ;  /* 0x0000000000167805 */ /* 0x000fe2000001ff00 */
[----:B------:R-:W-:Y:S01]  /*3480*/  IMAD.IADD R0, R0, 0x1, -R2 ;  /* 0x0000000100007824 */ /* 0x000fe200078e0a02 */
[----:B------:R-:W-:Y:S01]  /*3490*/  IADD3 R2, R9, 0x1, RZ ;  /* 0x0000000109027810 */ /* 0x000fe20007ffe0ff */
[----:B------:R-:W-:Y:S01]  /*34a0*/  IMAD.IADD R176, R176, 0x1, R187 ;  /* 0x00000001b0b07824 */ /* 0x000fe200078e02bb */
[----:B------:R1:W2:Y:S01]  /*34b0*/  LDSM.16.M88.4 R116, [R188+0x10000] ;  /* 0x01000000bc74783b */ /* 0x0002a20000000200 */
[----:B------:R-:W-:Y:S01]  /*34c0*/  CS2R R20, SRZ ;  /* 0x0000000000147805 */ /* 0x000fe2000001ff00 */
[----:B------:R-:W-:Y:S01]  /*34d0*/  R2P PR, R0, 0x6 ;  /* 0x0000000600007804 */ /* 0x000fe20000000000 */
[----:B------:R-:W-:Y:S01]  /*34e0*/  IMAD.IADD R245, R245, 0x1, -R226 ;  /* 0x00000001f5f57824 */ /* 0x000fe200078e0ae2 */
[----:B------:R-:W-:Y:S01]  /*34f0*/  IADD3 R0, R201, 0x2000, RZ ;  /* 0x00002000c9007810 */ /* 0x000fe20007ffe0ff */
[----:B------:R1:W3:Y:S01]  /*3500*/  LDSM.16.M88.4 R140, [R176+0x10000] ;  /* 0x01000000b08c783b */ /* 0x0002e20000000200 */
[----:B------:R-:W-:-:S02]  /*3510*/  IADD3 R247, R226, R2, -R19 ;  /* 0x00000002e2f77210 */ /* 0x000fc40007ffe813 */
[----:B------:R-:W-:Y:S01]  /*3520*/  SEL R0, R0, R201, !P0 ;  /* 0x000000c900007207 */ /* 0x000fe20004000000 */
[----:B------:R1:W4:Y:S01]  /*3530*/  LDSM.16.M88.4 R144, [R176+0x10800] ;  /* 0x01080000b090783b */ /* 0x0003220000000200 */
[----:B------:R-:W-:Y:S02]  /*3540*/  IADD3 R2, R202, 0x2000, RZ ;  /* 0x00002000ca027810 */ /* 0x000fe40007ffe0ff */
[----:B------:R-:W-:Y:S01]  /*3550*/  SEL R200, R200, 0xffffffe0, !P1 ;  /* 0xffffffe0c8c87807 */ /* 0x000fe20004800000 */
[----:B------:R-:W-:Y:S01]  /*3560*/  IMAD.SHL.U32 R3, R0, 0x2, RZ ;  /* 0x0000000200037824 */ /* 0x000fe200078e00ff */
[----:B------:R1:W1:Y:S01]  /*3570*/  LDSM.16.M88.4 R172, [R176+0x12000] ;  /* 0x01200000b0ac783b */ /* 0x0002620000000200 */
[----:B------:R-:W-:Y:S02]  /*3580*/  MOV R0, c[0x0][0x22c] ;  /* 0x00008b0000007a02 */ /* 0x000fe40000000f00 */
[----:B------:R-:W-:Y:S01]  /*3590*/  SEL R2, R2, R202, !P0 ;  /* 0x000000ca02027207 */ /* 0x000fe20004000000 */
[----:B------:R1:W1:Y:S01]  /*35a0*/  LDSM.16.M88.4 R120, [R188+0x10800] ;  /* 0x01080000bc78783b */ /* 0x0002620000000200 */
[----:B------:R-:W-:Y:S01]  /*35b0*/  SEL R191, R191, 0xffffffc0, !P2 ;  /* 0xffffffc0bfbf7807 */ /* 0x000fe20005000000 */
[----:B------:R-:W-:-:S02]  /*35c0*/  IMAD R0, R0, c[0x0][0x1c0], RZ ;  /* 0x0000700000007a24 */ /* 0x000fc400078e02ff */
[----:B------:R1:W1:Y:S01]  /*35d0*/  LDSM.16.M88.4 R124, [R189+0x10000] ;  /* 0x01000000bd7c783b */ /* 0x0002620000000200 */
[----:B------:R-:W-:Y:S01]  /*35e0*/  IMAD.SHL.U32 R186, R2, 0x2, RZ ;  /* 0x0000000202ba7824 */ /* 0x000fe200078e00ff */
[----:B------:R-:W-:Y:S01]  /*35f0*/  IADD3 R197, R191, R192, RZ ;  /* 0x000000c0bfc57210 */ /* 0x000fe20007ffe0ff */
[C---:B------:R-:W-:Y:S01]  /*3600*/  IMAD.SHL.U32 R248, R0.reuse, 0x10, RZ ;  /* 0x0000001000f87824 */ /* 0x040fe200078e00ff */
[----:B------:R1:W1:Y:S01]  /*3610*/  LDSM.16.M88.4 R128, [R189+0x10800] ;  /* 0x01080000bd80783b */ /* 0x0002620000000200 */
[----:B------:R-:W-:Y:S02]  /*3620*/  IMAD.SHL.U32 R209, R0, 0x8, RZ ;  /* 0x0000000800d17824 */ /* 0x000fe400078e00ff */
[----:B------:R-:W-:Y:S01]  /*3630*/  IMAD.IADD R195, R193, 0x1, R200 ;  /* 0x00000001c1c37824 */ /* 0x000fe200078e02c8 */
[----:B------:R1:W1:Y:S01]  /*3640*/  LDSM.16.M88.4 R132, [R187+0x10000] ;  /* 0x01000000bb84783b */ /* 0x0002620000000200 */
[----:B------:R-:W-:Y:S01]  /*3650*/  IADD3 R2, R248, 0x60, RZ ;  /* 0x00000060f8027810 */ /* 0x000fe20007ffe0ff */
[----:B------:R-:W-:Y:S01]  /*3660*/  IMAD.IADD R194, R200, 0x1, R192 ;  /* 0x00000001c8c27824 */ /* 0x000fe200078e02c0 */
[C---:B------:R-:W-:Y:S01]  /*3670*/  IADD3 R5, R248.reuse, 0x20, RZ ;  /* 0x00000020f8057810 */ /* 0x040fe20007ffe0ff */
[----:B------:R1:W1:Y:S01]  /*3680*/  LDSM.16.M88.4 R136, [R187+0x10800] ;  /* 0x01080000bb88783b */ /* 0x0002620000000200 */
[----:B------:R-:W-:Y:S01]  /*3690*/  IADD3 R4, R248, 0x40, RZ ;  /* 0x00000040f8047810 */ /* 0x000fe20007ffe0ff */
[----:B------:R-:W-:-:S02]  /*36a0*/  IMAD.IADD R249, R209, 0x1, R2 ;  /* 0x00000001d1f97824 */ /* 0x000fc400078e0202 */
[----:B------:R1:W1:Y:S01]  /*36b0*/  LDSM.16.M88.4 R148, [R188+0x12000] ;  /* 0x01200000bc94783b */ /* 0x0002620000000200 */
[C---:B------:R-:W-:Y:S01]  /*36c0*/  IMAD.IADD R251, R209.reuse, 0x1, R5 ;  /* 0x00000001d1fb7824 */ /* 0x040fe200078e0205 */
[----:B------:R-:W-:Y:S01]  /*36d0*/  IADD3 R250, R209, R4, RZ ;  /* 0x00000004d1fa7210 */ /* 0x000fe20007ffe0ff */
[----:B------:R-:W-:Y:S01]  /*36e0*/  IMAD.IADD R198, R193, 0x1, R191 ;  /* 0x00000001c1c67824 */ /* 0x000fe200078e02bf */
[----:B------:R1:W1:Y:S01]  /*36f0*/  LDSM.16.M88.4 R152, [R188+0x12800] ;  /* 0x01280000bc98783b */ /* 0x0002620000000200 */
[C---:B------:R-:W-:Y:S01]  /*3700*/  IMAD.IADD R5, R209.reuse, 0x1, R251 ;  /* 0x00000001d1057824 */ /* 0x040fe200078e02fb */
[C---:B------:R-:W-:Y:S01]  /*3710*/  IADD3 R2, R209.reuse, R249, RZ ;  /* 0x000000f9d1027210 */ /* 0x040fe20007ffe0ff */
[C---:B------:R-:W-:Y:S01]  /*3720*/  IMAD.IADD R4, R209.reuse, 0x1, R250 ;  /* 0x00000001d1047824 */ /* 0x040fe200078e02fa */
[----:B------:R1:W1:Y:S01]  /*3730*/  LDSM.16.M88.4 R156, [R189+0x12000] ;  /* 0x01200000bd9c783b */ /* 0x0002620000000200 */
[C---:B------:R-:W-:Y:S02]  /*3740*/  IMAD.IADD R235, R209.reuse, 0x1, R5 ;  /* 0x00000001d1eb7824 */ /* 0x040fe400078e0205 */
[C---:B------:R-:W-:Y:S01]  /*3750*/  IMAD.IADD R233, R209.reuse, 0x1, R4 ;  /* 0x00000001d1e97824 */ /* 0x040fe200078e0204 */
[----:B------:R1:W1:Y:S01]  /*3760*/  LDSM.16.M88.4 R160, [R189+0x12800] ;  /* 0x01280000bda0783b */ /* 0x0002620000000200 */
[C---:B------:R-:W-:Y:S01]  /*3770*/  IMAD.IADD R231, R209.reuse, 0x1, R2 ;  /* 0x00000001d1e77824 */ /* 0x040fe200078e0202 */
[C---:B------:R-:W-:Y:S01]  /*3780*/  IADD3 R234, R209.reuse, R235, RZ ;  /* 0x000000ebd1ea7210 */ /* 0x040fe20007ffe0ff */
[C---:B------:R-:W-:Y:S01]  /*3790*/  IMAD.IADD R232, R209.reuse, 0x1, R233 ;  /* 0x00000001d1e87824 */ /* 0x040fe200078e02e9 */
[----:B------:R1:W1:Y:S01]  /*37a0*/  LDSM.16.M88.4 R164, [R187+0x12000] ;  /* 0x01200000bba4783b */ /* 0x0002620000000200 */
[C---:B------:R-:W-:Y:S01]  /*37b0*/  IMAD.IADD R230, R209.reuse, 0x1, R231 ;  /* 0x00000001d1e67824 */ /* 0x040fe200078e02e7 */
[----:B------:R-:W-:Y:S01]  /*37c0*/  IADD3 R238, R209, R234, RZ ;  /* 0x000000ead1ee7210 */ /* 0x000fe20007ffe0ff */
[C---:B------:R-:W-:Y:S01]  /*37d0*/  IMAD.IADD R199, R191.reuse, 0x1, R195 ;  /* 0x00000001bfc77824 */ /* 0x040fe200078e02c3 */
[----:B------:R1:W1:Y:S01]  /*37e0*/  LDSM.16.M88.4 R168, [R187+0x12800] ;  /* 0x01280000bba8783b */ /* 0x0002620000000200 */
[----:B------:R-:W-:-:S02]  /*37f0*/  IMAD.IADD R196, R191, 0x1, R194 ;  /* 0x00000001bfc47824 */ /* 0x000fc400078e02c2 */
[C---:B------:R-:W-:Y:S01]  /*3800*/  IMAD.IADD R237, R209.reuse, 0x1, R232 ;  /* 0x00000001d1ed7824 */ /* 0x040fe200078e02e8 */
[----:B------:R-:W1:Y:S01]  /*3810*/  LDSM.16.M88.4 R176, [R176+0x12800] ;  /* 0x01280000b0b0783b */ /* 0x000e620000000200 */
[----:B--234-:R-:W-:-:S03]  /*3820*/  IMAD.IADD R236, R209, 0x1, R230 ;  /* 0x00000001d1ec7824 */ /* 0x01cfc600078e02e6 */
.L_x_425:
[----:B------:R-:W0:Y:S01]  /*3830*/  LDGDEPBAR ;  /* 0x00000000000079af */ /* 0x000e220000000000 */
[C---:B------:R-:W-:Y:S02]  /*3840*/  IADD3 R0, R186.reuse, R200, RZ ;  /* 0x000000c8ba007210 */ /* 0x040fe40007ffe0ff */
[-C--:B------:R-:W-:Y:S02]  /*3850*/  IADD3 R2, R186, R191.reuse, RZ ;  /* 0x000000bfba027210 */ /* 0x080fe40007ffe0ff */
[----:B------:R-:W-:Y:S02]  /*3860*/  IADD3 R180, R0, R191, RZ ;  /* 0x000000bf00b47210 */ /* 0x000fe40007ffe0ff */
[----:B-----5:R-:W-:Y:S01]  /*3870*/  FSETP.NEU.FTZ.AND P0, PT, R218, -INF , PT ;  /* 0xff800000da00780b */ /* 0x020fe20003f1d000 */
[----:B------:R-:W2:Y:S01]  /*3880*/  LDL R181, [R1+0x8] ;  /* 0x0000080001b57983 */ /* 0x000ea20000100800 */
[C---:B------:R-:W-:Y:S01]  /*3890*/  ISETP.GT.AND P6, PT, R205.reuse, R241, PT ;  /* 0x000000f1cd00720c */ /* 0x040fe20003fc4270 */
[----:B------:R-:W-:Y:S04]  /*38a0*/  DEPBAR.LE SB0, 0x0 ;  /* 0x000080000000791a */ /* 0x000fe80000000000 */
[----:B------:R-:W-:Y:S08]  /*38b0*/  BAR.SYNC.DEFER_BLOCKING 0x0 ;  /* 0x0000000000007b1d */ /* 0x000ff00000010000 */
[----:B------:R-:W-:Y:S08]  /*38c0*/  LDSM.16.M88.4 R16, [R186] ;  /* 0x00000000ba10783b */ /* 0x000ff00000000200 */
[----:B------:R-:W3:Y:S08]  /*38d0*/  LDSM.16.M88.4 R8, [R188+0xc000] ;  /* 0x00c00000bc08783b */ /* 0x000ef00000000200 */
[----:B------:R-:W4:Y:S08]  /*38e0*/  LDSM.16.M88.4 R52, [R188+0xc800] ;  /* 0x00c80000bc34783b */ /* 0x000f300000000200 */
[----:B------:R-:W-:Y:S08]  /*38f0*/  LDSM.16.M88.4 R56, [R0] ;  /* 0x000000000038783b */ /* 0x000ff00000000200 */
[----:B------:R-:W1:Y:S08]  /*3900*/  LDSM.16.M88.4 R60, [R189+0xc000] ;  /* 0x00c00000bd3c783b */ /* 0x000e700000000200 */
[----:B------:R-:W1:Y:S01]  /*3910*/  LDSM.16.M88.4 R64, [R189+0xc800] ;  /* 0x00c80000bd40783b */ /* 0x000e620000000200 */
[C---:B---3--:R-:W-:Y:S07]  /*3920*/  HMMA.16816.F32.BF16 R4, R16.reuse, R8, RZ ;  /* 0x000000081004723c */ /* 0x048fee00000418ff */
[----:B------:R-:W-:Y:S01]  /*3930*/  LDSM.16.M88.4 R100, [R2] ;  /* 0x000000000264783b */ /* 0x000fe20000000200 */
[C---:B------:R-:W-:Y:S07]  /*3940*/  HMMA.16816.F32.BF16 R8, R16.reuse, R10, RZ ;  /* 0x0000000a1008723c */ /* 0x040fee00000418ff */
[----:B------:R-:W3:Y:S01]  /*3950*/  LDSM.16.M88.4 R104, [R187+0xc000] ;  /* 0x00c00000bb68783b */ /* 0x000ee20000000200 */
[C---:B----4-:R-:W-:Y:S07]  /*3960*/  HMMA.16816.F32.BF16 R12, R16.reuse, R52, RZ ;  /* 0x00000034100c723c */ /* 0x050fee00000418ff */
[----:B------:R-:W-:Y:S01]  /*3970*/  LDSM.16.M88.4 R108, [R180] ;  /* 0x00000000b46c783b */ /* 0x000fe20000000200 */
[----:B------:R-:W-:Y:S07]  /*3980*/  HMMA.16816.F32.BF16 R16, R16, R54, RZ ;  /* 0x000000361010723c */ /* 0x000fee00000418ff */
[----:B------:R-:W4:Y:S01]  /*3990*/  LDSM.16.M88.4 R52, [R187+0xc800] ;  /* 0x00c80000bb34783b */ /* 0x000f220000000200 */
[C---:B-1----:R-:W-:Y:S07]  /*39a0*/  HMMA.16816.F32.BF16 R4, R56.reuse, R60, R4 ;  /* 0x0000003c3804723c */ /* 0x042fee0000041804 */
[----:B------:R-:W1:Y:S01]  /*39b0*/  LDSM.16.M88.4 R112, [R190+0xc000] ;  /* 0x00c00000be70783b */ /* 0x000e620000000200 */
[C---:B------:R-:W-:Y:S07]  /*39c0*/  HMMA.16816.F32.BF16 R8, R56.reuse, R62, R8 ;  /* 0x0000003e3808723c */ /* 0x040fee0000041808 */
[----:B------:R-:W-:Y:S01]  /*39d0*/  LDSM.16.M88.4 R60, [R186+0x2000] ;  /* 0x00200000ba3c783b */ /* 0x000fe20000000200 */
[C---:B------:R-:W-:Y:S08]  /*39e0*/  HMMA.16816.F32.BF16 R12, R56.reuse, R64, R12 ;  /* 0x00000040380c723c */ /* 0x040ff0000004180c */
[----:B------:R-:W-:Y:S01]  /*39f0*/  HMMA.16816.F32.BF16 R16, R56, R66, R16 ;  /* 0x000000423810723c */ /* 0x000fe20000041810 */
[----:B------:R-:W1:Y:S07]  /*3a00*/  LDSM.16.M88.4 R56, [R190+0xc800] ;  /* 0x00c80000be38783b */ /* 0x000e6e0000000200 */
[C---:B---3--:R-:W-:Y:S01]  /*3a10*/  HMMA.16816.F32.BF16 R4, R100.reuse, R104, R4 ;  /* 0x000000686404723c */ /* 0x048fe20000041804 */
[----:B------:R-:W3:Y:S07]  /*3a20*/  LDSM.16.M88.4 R64, [R188+0xe000] ;  /* 0x00e00000bc40783b */ /* 0x000eee0000000200 */
[C---:B------:R-:W-:Y:S01]  /*3a30*/  HMMA.16816.F32.BF16 R8, R100.reuse, R106, R8 ;  /* 0x0000006a6408723c */ /* 0x040fe20000041808 */
[----:B------:R-:W-:Y:S07]  /*3a40*/  LDSM.16.M88.4 R104, [R189+0xe000] ;  /* 0x00e00000bd68783b */ /* 0x000fee0000000200 */
[C---:B----4-:R-:W-:Y:S08]  /*3a50*/  HMMA.16816.F32.BF16 R12, R100.reuse, R52, R12 ;  /* 0x00000034640c723c */ /* 0x050ff0000004180c */
[----:B------:R-:W-:Y:S01]  /*3a60*/  HMMA.16816.F32.BF16 R16, R100, R54, R16 ;  /* 0x000000366410723c */ /* 0x000fe20000041810 */
[----:B------:R-:W4:Y:S07]  /*3a70*/  LDSM.16.M88.4 R52, [R188+0xe800] ;  /* 0x00e80000bc34783b */ /* 0x000f2e0000000200 */
[C---:B-1----:R-:W-:Y:S01]  /*3a80*/  HMMA.16816.F32.BF16 R4, R108.reuse, R112, R4 ;  /* 0x000000706c04723c */ /* 0x042fe20000041804 */
[----:B------:R1:W4:Y:S07]  /*3a90*/  LDSM.16.M88.4 R100, [R0+0x2000] ;  /* 0x002000000064783b */ /* 0x00032e0000000200 */
[C---:B------:R-:W-:Y:S01]  /*3aa0*/  HMMA.16816.F32.BF16 R8, R108.reuse, R114, R8 ;  /* 0x000000726c08723c */ /* 0x040fe20000041808 */
[----:B------:R-:W-:Y:S07]  /*3ab0*/  LDSM.16.M88.4 R112, [R187+0xe000] ;  /* 0x00e00000bb70783b */ /* 0x000fee0000000200 */
[C---:B------:R-:W-:Y:S08]  /*3ac0*/  HMMA.16816.F32.BF16 R12, R108.reuse, R56, R12 ;  /* 0x000000386c0c723c */ /* 0x040ff0000004180c */
[----:B------:R-:W-:Y:S01]  /*3ad0*/  HMMA.16816.F32.BF16 R16, R108, R58, R16 ;  /* 0x0000003a6c10723c */ /* 0x000fe20000041810 */
[----:B------:R-:W4:Y:S03]  /*3ae0*/  LDSM.16.M88.4 R56, [R189+0xe800] ;  /* 0x00e80000bd38783b */ /* 0x000f260000000200 */
[----:B-1----:R-:W-:Y:S04]  /*3af0*/  SHF.L.U32 R0, R205, 0x6, RZ ;  /* 0x00000006cd007819 */ /* 0x002fe800000006ff */
[C---:B---3--:R-:W-:Y:S01]  /*3b00*/  HMMA.16816.F32.BF16 R4, R60.reuse, R64, R4 ;  /* 0x000000403c04723c */ /* 0x048fe20000041804 */
[----:B------:R1:W3:Y:S04]  /*3b10*/  LDSM.16.M88.4 R108, [R2+0x2000] ;  /* 0x00200000026c783b */ /* 0x0002e80000000200 */
[----:B------:R-:W-:Y:S03]  /*3b20*/  ISETP.GE.AND P2, PT, R0, R245, PT ;  /* 0x000000f50000720c */ /* 0x000fe60003f46270 */
[C---:B------:R-:W-:Y:S01]  /*3b30*/  HMMA.16816.F32.BF16 R8, R60.reuse, R66, R8 ;  /* 0x000000423c08723c */ /* 0x040fe20000041808 */
[----:B------:R-:W-:Y:S02]  /*3b40*/  LDSM.16.M88.4 R64, [R190+0xe000] ;  /* 0x00e00000be40783b */ /* 0x000fe40000000200 */
[----:B------:R-:W-:Y:S05]  /*3b50*/  ISETP.LT.AND P2, PT, R246, R226, P2 ;  /* 0x000000e2f600720c */ /* 0x000fea0001741270 */
[C---:B----4-:R-:W-:Y:S08]  /*3b60*/  HMMA.16816.F32.BF16 R12, R60.reuse, R52, R12 ;  /* 0x000000343c0c723c */ /* 0x050ff0000004180c */
[----:B------:R-:W-:Y:S01]  /*3b70*/  HMMA.16816.F32.BF16 R16, R60, R54, R16 ;  /* 0x000000363c10723c */ /* 0x000fe20000041810 */
[----:B------:R-:W4:Y:S03]  /*3b80*/  LDSM.16.M88.4 R52, [R187+0xe800] ;  /* 0x00e80000bb34783b */ /* 0x000f260000000200 */
[----:B-1----:R-:W-:Y:S04]  /*3b90*/  FMUL.FTZ R2, R218, 1.4426950216293334961 ;  /* 0x3fb8aa3bda027820 */ /* 0x002fe80000410000 */
[C---:B------:R-:W-:Y:S01]  /*3ba0*/  HMMA.16816.F32.BF16 R4, R100.reuse, R104, R4 ;  /* 0x000000686404723c */ /* 0x040fe20000041804 */
[----:B------:R-:W1:Y:S04]  /*3bb0*/  LDSM.16.M88.4 R60, [R180+0x2000] ;  /* 0x00200000b43c783b */ /* 0x000e680000000200 */
[----:B------:R-:W-:Y:S03]  /*3bc0*/  FSEL R2, R2, RZ, P0 ;  /* 0x000000ff02027208 */ /* 0x000fe60000000000 */
[C---:B------:R-:W-:Y:S08]  /*3bd0*/  HMMA.16816.F32.BF16 R8, R100.reuse, R106, R8 ;  /* 0x0000006a6408723c */ /* 0x040ff00000041808 */
[C---:B------:R-:W-:Y:S08]  /*3be0*/  HMMA.16816.F32.BF16 R12, R100.reuse, R56, R12 ;  /* 0x00000038640c723c */ /* 0x040ff0000004180c */
[----:B------:R-:W-:Y:S08]  /*3bf0*/  HMMA.16816.F32.BF16 R16, R100, R58, R16 ;  /* 0x0000003a6410723c */ /* 0x000ff00000041810 */
[C---:B---3--:R-:W-:Y:S08]  /*3c00*/  HMMA.16816.F32.BF16 R4, R108.reuse, R112, R4 ;  /* 0x000000706c04723c */ /* 0x048ff00000041804 */
[C---:B------:R-:W-:Y:S08]  /*3c10*/  HMMA.16816.F32.BF16 R8, R108.reuse, R114, R8 ;  /* 0x000000726c08723c */ /* 0x040ff00000041808 */
[C---:B----4-:R-:W-:Y:S08]  /*3c20*/  HMMA.16816.F32.BF16 R12, R108.reuse, R52, R12 ;  /* 0x000000346c0c723c */ /* 0x050ff0000004180c */
[----:B------:R-:W-:Y:S01]  /*3c30*/  HMMA.16816.F32.BF16 R16, R108, R54, R16 ;  /* 0x000000366c10723c */ /* 0x000fe20000041810 */
[----:B------:R-:W3:Y:S07]  /*3c40*/  LDSM.16.M88.4 R52, [R190+0xe800] ;  /* 0x00e80000be34783b */ /* 0x000eee0000000200 */
[C---:B-1----:R-:W-:Y:S08]  /*3c50*/  HMMA.16816.F32.BF16 R4, R60.reuse, R64, R4 ;  /* 0x000000403c04723c */ /* 0x042ff00000041804 */
[C---:B------:R-:W-:Y:S11]  /*3c60*/  HMMA.16816.F32.BF16 R8, R60.reuse, R66, R8 ;  /* 0x000000423c08723c */ /* 0x040ff60000041808 */
[----:B------:R-:W-:Y:S05]  /*3c70*/  @!UPT UIADD3 URZ, URZ, URZ, URZ ;  /* 0x0000003f3f3ff290 */ /* 0x000fea000fffe03f */
[----:B------:R-:W-:Y:S02]  /*3c80*/  FMUL.FTZ R5, R5, c[0x0][0x2ec] ;  /* 0x0000bb0005057a20 */ /* 0x000fe40000410000 */
[----:B------:R-:W-:Y:S02]  /*3c90*/  FMUL.FTZ R4, R4, c[0x0][0x2ec] ;  /* 0x0000bb0004047a20 */ /* 0x000fe40000410000 */
[----:B------:R1:W-:Y:S01]  /*3ca0*/  MUFU.TANH R58, R5 ;  /* 0x00000005003a7308 */ /* 0x0003e20000002400 */
[----:B------:R-:W-:Y:S02]  /*3cb0*/  FMUL.FTZ R6, R6, c[0x0][0x2ec] ;  /* 0x0000bb0006067a20 */ /* 0x000fe40000410000 */
[----:B------:R-:W-:Y:S01]  /*3cc0*/  FMUL.FTZ R7, R7, c[0x0][0x2ec] ;  /* 0x0000bb0007077a20 */ /* 0x000fe20000410000 */
[C---:B---3--:R-:W-:Y:S03]  /*3cd0*/  HMMA.16816.F32.BF16 R12, R60.reuse, R52, R12 ;  /* 0x000000343c0c723c */ /* 0x048fe6000004180c */
[----:B------:R-:W-:Y:S03]  /*3ce0*/  FMUL.FTZ R11, R11, c[0x0][0x2ec] ;  /* 0x0000bb000b0b7a20 */ /* 0x000fe60000410000 */
[----:B------:R2:W3:Y:S01]  /*3cf0*/  MUFU.TANH R59, R4 ;  /* 0x00000004003b7308 */ /* 0x0004e20000002400 */
[----:B------:R-:W-:Y:S01]  /*3d00*/  FMUL.FTZ R10, R10, c[0x0][0x2ec] ;  /* 0x0000bb000a0a7a20 */ /* 0x000fe20000410000 */
[----:B------:R-:W-:Y:S04]  /*3d10*/  HMMA.16816.F32.BF16 R16, R60, R54, R16 ;  /* 0x000000363c10723c */ /* 0x000fe80000041810 */
[----:B------:R-:W-:Y:S02]  /*3d20*/  FMUL.FTZ R8, R8, c[0x0][0x2ec] ;  /* 0x0000bb0008087a20 */ /* 0x000fe40000410000 */
[----:B------:R-:W-:Y:S02]  /*3d30*/  FMUL.FTZ R9, R9, c[0x0][0x2ec] ;  /* 0x0000bb0009097a20 */ /* 0x000fe40000410000 */
[----:B------:R-:W-:Y:S01]  /*3d40*/  MUFU.TANH R102, R11 ;  /* 0x0000000b00667308 */ /* 0x000fe20000002400 */
[----:B-1----:R-:W-:Y:S07]  /*3d50*/  @!P2 IADD3 R5, R247, R0, RZ ;  /* 0x00000000f705a210 */ /* 0x002fee0007ffe0ff */
[----:B------:R-:W-:Y:S02]  /*3d60*/  FMUL.FTZ R12, R12, c[0x0][0x2ec] ;  /* 0x0000bb000c0c7a20 */ /* 0x000fe40000410000 */
[----:B------:R1:W4:Y:S01]  /*3d70*/  MUFU.TANH R105, R6 ;  /* 0x0000000600697308 */ /* 0x0003220000002400 */
[----:B------:R-:W-:Y:S02]  /*3d80*/  FMUL.FTZ R13, R13, c[0x0][0x2ec] ;  /* 0x0000bb000d0d7a20 */ /* 0x000fe40000410000 */
[----:B------:R-:W-:Y:S01]  /*3d90*/  FMUL.FTZ R14, R14, c[0x0][0x2ec] ;  /* 0x0000bb000e0e7a20 */ /* 0x000fe20000410000 */
[----:B--2---:R-:W-:Y:S01]  /*3da0*/  @!P2 LEA R4, R244, R181, 0x6 ;  /* 0x000000b5f404a211 */ /* 0x004fe200078e30ff */
[----:B------:R-:W-:Y:S01]  /*3db0*/  FMUL.FTZ R15, R15, c[0x0][0x2ec] ;  /* 0x0000bb000f0f7a20 */ /* 0x000fe20000410000 */
[-C--:B---3--:R-:W-:Y:S01]  /*3dc0*/  MOV R0, R59.reuse ;  /* 0x0000003b00007202 */ /* 0x088fe20000000f00 */
[----:B------:R-:W-:Y:S02]  /*3dd0*/  FMUL.FTZ R16, R16, c[0x0][0x2ec] ;  /* 0x0000bb0010107a20 */ /* 0x000fe40000410000 */
[----:B------:R-:W-:Y:S01]  /*3de0*/  FMUL.FTZ R17, R17, c[0x0][0x2ec] ;  /* 0x0000bb0011117a20 */ /* 0x000fe20000410000 */
[----:B------:R2:W-:Y:S01]  /*3df0*/  MUFU.TANH R65, R8 ;  /* 0x0000000800417308 */ /* 0x0005e20000002400 */
[----:B------:R-:W-:Y:S02]  /*3e00*/  FMUL.FTZ R18, R18, c[0x0][0x2ec] ;  /* 0x0000bb0012127a20 */ /* 0x000fe40000410000 */
[----:B------:R-:W-:Y:S07]  /*3e10*/  FMUL.FTZ R19, R19, c[0x0][0x2ec] ;  /* 0x0000bb0013137a20 */ /* 0x000fee0000410000 */
[----:B------:R3:W3:Y:S01]  /*3e20*/  MUFU.TANH R104, R7 ;  /* 0x0000000700687308 */ /* 0x0006e20000002400 */
[C---:B-1----:R-:W-:Y:S02]  /*3e30*/  @!P2 IMNMX R6, R5.reuse, R226, PT ;  /* 0x000000e20506a217 */ /* 0x042fe40003800200 */
[----:B------:R-:W-:Y:S02]  /*3e40*/  @!P2 IADD3 R5, R5, 0x8, RZ ;  /* 0x000000080505a810 */ /* 0x000fe40007ffe0ff */
[C---:B------:R-:W-:Y:S05]  /*3e50*/  @!P2 ISETP.GE.AND P1, PT, R4.reuse, R6, PT ;  /* 0x000000060400a20c */ /* 0x040fea0003f26270 */
[----:B------:R1:W1:Y:S01]  /*3e60*/  MUFU.TANH R64, R9 ;  /* 0x0000000900407308 */ /* 0x0002620000002400 */
[----:B------:R-:W-:Y:S02]  /*3e70*/  @!P2 IMNMX R5, R5, R226, PT ;  /* 0x000000e20505a217 */ /* 0x000fe40003800200 */
[C---:B------:R-:W-:Y:S01]  /*3e80*/  @!P2 FSEL R0, R59.reuse, -INF , !P1 ;  /* 0xff8000003b00a808 */ /* 0x040fe20004800000 */
[----:B------:R-:W-:Y:S01]  /*3e90*/  FFMA.FTZ R59, -R59, R59, 1 ;  /* 0x3f8000003b3b7423 */ /* 0x000fe2000001013b */
[C---:B--2---:R-:W-:Y:S02]  /*3ea0*/  @!P2 IADD3 R8, R4.reuse, 0x1, RZ ;  /* 0x000000010408a810 */ /* 0x044fe40007ffe0ff */
[-C--:B------:R-:W-:Y:S01]  /*3eb0*/  @!P2 ISETP.GE.AND P1, PT, R4, R5.reuse, PT ;  /* 0x000000050400a20c */ /* 0x080fe20003f26270 */
[----:B------:R-:W-:Y:S01]  /*3ec0*/  FMUL.FTZ R59, R59, c[0x0][0x2ec] ;  /* 0x0000bb003b3b7a20 */ /* 0x000fe20000410000 */
[----:B------:R-:W-:Y:S01]  /*3ed0*/  @!P2 ISETP.GE.AND P0, PT, R8, R6, PT ;  /* 0x000000060800a20c */ /* 0x000fe20003f06270 */
[----:B------:R2:W2:Y:S01]  /*3ee0*/  MUFU.TANH R103, R10 ;  /* 0x0000000a00677308 */ /* 0x0004a20000002400 */
[--C-:B---3--:R-:W-:Y:S01]  /*3ef0*/  FFMA.FTZ R7, R0, c[0x0][0x23c], -R2.reuse ;  /* 0x00008f0000077a23 */ /* 0x108fe20000010802 */
[-C--:B------:R-:W-:Y:S02]  /*3f00*/  MOV R0, R58.reuse ;  /* 0x0000003a00007202 */ /* 0x080fe40000000f00 */
[C---:B------:R-:W-:Y:S01]  /*3f10*/  @!P2 FSEL R0, R58.reuse, -INF , !P0 ;  /* 0xff8000003a00a808 */ /* 0x040fe20004000000 */
[----:B------:R-:W-:Y:S01]  /*3f20*/  FFMA.FTZ R58, -R58, R58, 1 ;  /* 0x3f8000003a3a7423 */ /* 0x000fe2000001013a */
[C---:B------:R-:W-:Y:S04]  /*3f30*/  FSETP.NEU.FTZ.AND P0, PT, R219.reuse, -INF , PT ;  /* 0xff800000db00780b */ /* 0x040fe80003f1d000 */
[----:B------:R4:W-:Y:S01]  /*3f40*/  MUFU.EX2 R113, R7 ;  /* 0x0000000700717308 */ /* 0x0009e20000000800 */
[----:B------:R-:W-:Y:S02]  /*3f50*/  FMUL.FTZ R58, R58, c[0x0][0x2ec] ;  /* 0x0000bb003a3a7a20 */ /* 0x000fe40000410000 */
[----:B-1----:R-:W-:Y:S07]  /*3f60*/  FMUL.FTZ R9, R219, 1.4426950216293334961 ;  /* 0x3fb8aa3bdb097820 */ /* 0x002fee0000410000 */
[----:B------:R-:W1:Y:S01]  /*3f70*/  MUFU.TANH R66, R12 ;  /* 0x0000000c00427308 */ /* 0x000e620000002400 */
[----:B--2---:R-:W-:Y:S01]  /*3f80*/  FFMA.FTZ R10, R0, c[0x0][0x23c], -R2 ;  /* 0x00008f00000a7a23 */ /* 0x004fe20000010802 */
[----:B------:R-:W-:Y:S02]  /*3f90*/  FSEL R0, R9, RZ, P0 ;  /* 0x000000ff09007208 */ /* 0x000fe40000000000 */
[----:B------:R-:W-:Y:S02]  /*3fa0*/  @!P2 ISETP.GE.AND P0, PT, R8, R5, PT ;  /* 0x000000050800a20c */ /* 0x000fe40003f06270 */
[----:B------:R-:W-:Y:S04]  /*3fb0*/  @!P2 IADD3 R9, R4, 0x8, RZ ;  /* 0x000000080409a810 */ /* 0x000fe80007ffe0ff */
[----:B------:R2:W-:Y:S01]  /*3fc0*/  MUFU.EX2 R111, R10 ;  /* 0x0000000a006f7308 */ /* 0x0005e20000000800 */
[----:B----4-:R-:W-:Y:S02]  /*3fd0*/  MOV R7, R105 ;  /* 0x0000006900077202 */ /* 0x010fe40000000f00 */
[----:B------:R-:W-:Y:S07]  /*3fe0*/  @!P2 FSEL R7, R105, -INF , !P1 ;  /* 0xff8000006907a808 */ /* 0x000fee0004800000 */
[----:B------:R-:W3:Y:S01]  /*3ff0*/  MUFU.TANH R62, R13 ;  /* 0x0000000d003e7308 */ /* 0x000ee20000002400 */
[--C-:B------:R-:W-:Y:S01]  /*4000*/  FFMA.FTZ R8, R7, c[0x0][0x23c], -R0.reuse ;  /* 0x00008f0007087a23 */ /* 0x100fe20000010800 */
[----:B------:R-:W-:Y:S02]  /*4010*/  MOV R7, R104 ;  /* 0x0000006800077202 */ /* 0x000fe40000000f00 */
[----:B------:R-:W-:Y:S02]  /*4020*/  @!P2 FSEL R7, R104, -INF , !P0 ;  /* 0xff8000006807a808 */ /* 0x000fe40004000000 */
[-C--:B------:R-:W-:Y:S04]  /*4030*/  @!P2 ISETP.GE.AND P0, PT, R9, R6.reuse, PT ;  /* 0x000000060900a20c */ /* 0x080fe80003f06270 */
[----:B------:R4:W-:Y:S01]  /*4040*/  MUFU.EX2 R215, R8 ;  /* 0x0000000800d77308 */ /* 0x0009e20000000800 */
[----:B--2---:R-:W-:Y:S01]  /*4050*/  FFMA.FTZ R10, R7, c[0x0][0x23c], -R0 ;  /* 0x00008f00070a7a23 */ /* 0x004fe20000010800 */
[----:B------:R-:W-:Y:S02]  /*4060*/  MOV R7, R65 ;  /* 0x0000004100077202 */ /* 0x000fe40000000f00 */
[----:B------:R-:W-:Y:S06]  /*4070*/  @!P2 FSEL R7, R65, -INF , !P0 ;  /* 0xff8000004107a808 */ /* 0x000fec0004000000 */
[----:B------:R2:W-:Y:S10]  /*4080*/  MUFU.EX2 R183, R10 ;  /* 0x0000000a00b77308 */ /* 0x0005f40000000800 */
[----:B------:R-:W1:Y:S01]  /*4090*/  MUFU.TANH R101, R14 ;  /* 0x0000000e00657308 */ /* 0x000e620000002400 */
[----:B----4-:R-:W-:Y:S04]  /*40a0*/  @!P2 IADD3 R8, R4, 0x9, RZ ;  /* 0x000000090408a810 */ /* 0x010fe80007ffe0ff */
[----:B------:R-:W-:Y:S05]  /*40b0*/  @!P2 ISETP.GE.AND P0, PT, R8, R6, PT ;  /* 0x000000060800a20c */ /* 0x000fea0003f06270 */
[----:B------:R-:W4:Y:S01]  /*40c0*/  MUFU.TANH R100, R15 ;  /* 0x0000000f00647308 */ /* 0x000f220000002400 */
[--C-:B--2---:R-:W-:Y:S01]  /*40d0*/  FFMA.FTZ R10, R7, c[0x0][0x23c], -R2.reuse ;  /* 0x00008f00070a7a23 */ /* 0x104fe20000010802 */
[----:B------:R-:W-:Y:S02]  /*40e0*/  MOV R7, R64 ;  /* 0x0000004000077202 */ /* 0x000fe40000000f00 */
[----:B------:R-:W-:Y:S02]  /*40f0*/  @!P2 FSEL R7, R64, -INF , !P0 ;  /* 0xff8000004007a808 */ /* 0x000fe40004000000 */
[----:B------:R-:W-:Y:S04]  /*4100*/  @!P2 ISETP.GE.AND P0, PT, R9, R5, PT ;  /* 0x000000050900a20c */ /* 0x000fe80003f06270 */
[----:B------:R2:W-:Y:S01]  /*4110*/  MUFU.EX2 R110, R10 ;  /* 0x0000000a006e7308 */ /* 0x0005e20000000800 */
[----:B------:R-:W-:Y:S01]  /*4120*/  FFMA.FTZ R9, R7, c[0x0][0x23c], -R2 ;  /* 0x00008f0007097a23 */ /* 0x000fe20000010802 */
[----:B------:R-:W-:Y:S02]  /*4130*/  MOV R7, R103 ;  /* 0x0000006700077202 */ /* 0x000fe40000000f00 */
[----:B------:R-:W-:Y:S02]  /*4140*/  @!P2 FSEL R7, R103, -INF , !P0 ;  /* 0xff8000006707a808 */ /* 0x000fe40004000000 */
[-C--:B------:R-:W-:Y:S04]  /*4150*/  @!P2 ISETP.GE.AND P0, PT, R8, R5.reuse, PT ;  /* 0x000000050800a20c */ /* 0x080fe80003f06270 */
[----:B------:R3:W-:Y:S01]  /*4160*/  MUFU.EX2 R108, R9 ;  /* 0x00000009006c7308 */ /* 0x0007e20000000800 */
[--C-:B------:R-:W-:Y:S01]  /*4170*/  FFMA.FTZ R8, R7, c[0x0][0x23c], -R0.reuse ;  /* 0x00008f0007087a23 */ /* 0x100fe20000010800 */
[----:B------:R-:W-:Y:S02]  /*4180*/  MOV R7, R102 ;  /* 0x0000006600077202 */ /* 0x000fe40000000f00 */
[----:B------:R-:W-:Y:S06]  /*4190*/  @!P2 FSEL R7, R102, -INF , !P0 ;  /* 0xff8000006607a808 */ /* 0x000fec0004000000 */
[----:B------:R4:W-:Y:S01]  /*41a0*/  MUFU.EX2 R182, R8 ;  /* 0x0000000800b67308 */ /* 0x0009e20000000800 */
[----:B--2---:R-:W-:Y:S01]  /*41b0*/  FFMA.FTZ R10, R7, c[0x0][0x23c], -R0 ;  /* 0x00008f00070a7a23 */ /* 0x004fe20000010800 */
[----:B-1----:R-:W-:Y:S08]  /*41c0*/  MOV R7, R66 ;  /* 0x0000004200077202 */ /* 0x002ff00000000f00 */
[----:B------:R1:W-:Y:S01]  /*41d0*/  MUFU.EX2 R180, R10 ;  /* 0x0000000a00b47308 */ /* 0x0003e20000000800 */
[----:B---3--:R-:W-:Y:S04]  /*41e0*/  @!P2 IADD3 R9, R4, 0x10, RZ ;  /* 0x000000100409a810 */ /* 0x008fe80007ffe0ff */
[-C--:B------:R-:W-:Y:S05]  /*41f0*/  @!P2 ISETP.GE.AND P0, PT, R9, R6.reuse, PT ;  /* 0x000000060900a20c */ /* 0x080fea0003f06270 */
[----:B------:R-:W2:Y:S01]  /*4200*/  MUFU.TANH R61, R16 ;  /* 0x00000010003d7308 */ /* 0x000ea20000002400 */
[----:B------:R-:W-:Y:S02]  /*4210*/  @!P2 FSEL R7, R66, -INF , !P0 ;  /* 0xff8000004207a808 */ /* 0x000fe40004000000 */
[----:B----4-:R-:W-:Y:S04]  /*4220*/  @!P2 IADD3 R8, R4, 0x11, RZ ;  /* 0x000000110408a810 */ /* 0x010fe80007ffe0ff */
[----:B------:R-:W-:Y:S03]  /*4230*/  @!P2 ISETP.GE.AND P0, PT, R8, R6, PT ;  /* 0x000000060800a20c */ /* 0x000fe60003f06270 */
[----:B------:R-:W3:Y:S01]  /*4240*/  MUFU.TANH R60, R17 ;  /* 0x00000011003c7308 */ /* 0x000ee20000002400 */
[--C-:B-1----:R-:W-:Y:S01]  /*4250*/  FFMA.FTZ R10, R7, c[0x0][0x23c], -R2.reuse ;  /* 0x00008f00070a7a23 */ /* 0x102fe20000010802 */
[----:B------:R-:W-:Y:S02]  /*4260*/  MOV R7, R62 ;  /* 0x0000003e00077202 */ /* 0x000fe40000000f00 */
[----:B------:R-:W-:Y:S02]  /*4270*/  @!P2 FSEL R7, R62, -INF , !P0 ;  /* 0xff8000003e07a808 */ /* 0x000fe40004000000 */
[----:B------:R-:W-:Y:S04]  /*4280*/  @!P2 ISETP.GE.AND P0, PT, R9, R5, PT ;  /* 0x000000050900a20c */ /* 0x000fe80003f06270 */
[----:B------:R1:W-:Y:S01]  /*4290*/  MUFU.EX2 R112, R10 ;  /* 0x0000000a00707308 */ /* 0x0003e20000000800 */
[----:B------:R-:W-:Y:S01]  /*42a0*/  FFMA.FTZ R9, R7, c[0x0][0x23c], -R2 ;  /* 0x00008f0007097a23 */ /* 0x000fe20000010802 */
[----:B------:R-:W-:Y:S02]  /*42b0*/  MOV R7, R101 ;  /* 0x0000006500077202 */ /* 0x000fe40000000f00 */
[----:B------:R-:W-:Y:S02]  /*42c0*/  @!P2 FSEL R7, R101, -INF , !P0 ;  /* 0xff8000006507a808 */ /* 0x000fe40004000000 */
[----:B------:R-:W-:Y:S04]  /*42d0*/  @!P2 ISETP.GE.AND P0, PT, R8, R5, PT ;  /* 0x000000050800a20c */ /* 0x000fe80003f06270 */
[----:B------:R4:W-:Y:S01]  /*42e0*/  MUFU.EX2 R109, R9 ;  /* 0x00000009006d7308 */ /* 0x0009e20000000800 */
[--C-:B------:R-:W-:Y:S01]  /*42f0*/  FFMA.FTZ R8, R7, c[0x0][0x23c], -R0.reuse ;  /* 0x00008f0007087a23 */ /* 0x100fe20000010800 */
[----:B------:R-:W-:Y:S02]  /*4300*/  MOV R7, R100 ;  /* 0x0000006400077202 */ /* 0x000fe40000000f00 */
[----:B------:R-:W-:Y:S06]  /*4310*/  @!P2 FSEL R7, R100, -INF , !P0 ;  /* 0xff8000006407a808 */ /* 0x000fec0004000000 */
[----:B------:R3:W-:Y:S01]  /*4320*/  MUFU.EX2 R214, R8 ;  /* 0x0000000800d67308 */ /* 0x0007e20000000800 */
[----:B-1----:R-:W-:Y:S01]  /*4330*/  FFMA.FTZ R10, R7, c[0x0][0x23c], -R0 ;  /* 0x00008f00070a7a23 */ /* 0x002fe20000010800 */
[----:B--2---:R-:W-:Y:S08]  /*4340*/  MOV R7, R61 ;  /* 0x0000003d00077202 */ /* 0x004ff00000000f00 */
[----:B------:R-:W1:Y:S01]  /*4350*/  MUFU.TANH R67, R18 ;  /* 0x0000001200437308 */ /* 0x000e620000002400 */
[C---:B----4-:R-:W-:Y:S04]  /*4360*/  @!P2 IADD3 R9, R4.reuse, 0x18, RZ ;  /* 0x000000180409a810 */ /* 0x050fe80007ffe0ff */
[----:B------:R-:W-:Y:S05]  /*4370*/  @!P2 ISETP.GE.AND P0, PT, R9, R6, PT ;  /* 0x000000060900a20c */ /* 0x000fea0003f06270 */
[----:B------:R-:W2:Y:S01]  /*4380*/  MUFU.TANH R63, R19 ;  /* 0x00000013003f7308 */ /* 0x000ea20000002400 */
[----:B------:R-:W-:Y:S02]  /*4390*/  @!P2 FSEL R7, R61, -INF , !P0 ;  /* 0xff8000003d07a808 */ /* 0x000fe40004000000 */
[----:B---3--:R-:W-:Y:S02]  /*43a0*/  @!P2 IADD3 R8, R4, 0x19, RZ ;  /* 0x000000190408a810 */ /* 0x008fe40007ffe0ff */
[----:B------:R-:W-:Y:S02]  /*43b0*/  MOV R4, R60 ;  /* 0x0000003c00047202 */ /* 0x000fe40000000f00 */
[----:B------:R-:W-:Y:S01]  /*43c0*/  @!P2 ISETP.GE.AND P0, PT, R8, R6, PT ;  /* 0x000000060800a20c */ /* 0x000fe20003f06270 */
[--C-:B------:R-:W-:Y:S02]  /*43d0*/  FFMA.FTZ R6, R7, c[0x0][0x23c], -R2.reuse ;  /* 0x00008f0007067a23 */ /* 0x100fe40000010802 */
[----:B------:R-:W-:Y:S01]  /*43e0*/  MUFU.EX2 R181, R10 ;  /* 0x0000000a00b57308 */ /* 0x000fe20000000800 */
[----:B------:R-:W-:Y:S02]  /*43f0*/  @!P2 FSEL R4, R60, -INF , !P0 ;  /* 0xff8000003c04a808 */ /* 0x000fe40004000000 */
[----:B------:R-:W-:Y:S03]  /*4400*/  @!P2 ISETP.GE.AND P0, PT, R9, R5, PT ;  /* 0x000000050900a20c */ /* 0x000fe60003f06270 */
[----:B------:R-:W-:Y:S01]  /*4410*/  FFMA.FTZ R2, R4, c[0x0][0x23c], -R2 ;  /* 0x00008f0004027a23 */ /* 0x000fe20000010802 */
[----:B-1----:R-:W-:Y:S02]  /*4420*/  MOV R4, R67 ;  /* 0x0000004300047202 */ /* 0x002fe40000000f00 */
[----:B------:R-:W-:Y:S01]  /*4430*/  @!P2 FSEL R4, R67, -INF , !P0 ;  /* 0xff8000004304a808 */ /* 0x000fe20004000000 */
[----:B------:R2:W-:Y:S01]  /*4440*/  MUFU.EX2 R106, R2 ;  /* 0x00000002006a7308 */ /* 0x0005e20000000800 */
[----:B------:R-:W-:Y:S02]  /*4450*/  @!P2 ISETP.GE.AND P0, PT, R8, R5, PT ;  /* 0x000000050800a20c */ /* 0x000fe40003f06270 */
[----:B------:R-:W-:Y:S01]  /*4460*/  F2FP.BF16.PACK_AB R5, R109, R112 ;  /* 0x000000706d05723e */ /* 0x000fe200000010ff */
[--C-:B------:R-:W-:Y:S06]  /*4470*/  FFMA.FTZ R4, R4, c[0x0][0x23c], -R0.reuse ;  /* 0x00008f0004047a23 */ /* 0x100fec0000010800 */
[----:B------:R1:W-:Y:S10]  /*4480*/  MUFU.EX2 R115, R4 ;  /* 0x0000000400737308 */ /* 0x0003f40000000800 */
[----:B------:R3:W4:Y:S01]  /*4490*/  MUFU.EX2 R107, R6 ;  /* 0x00000006006b7308 */ /* 0x0007220000000800 */
[----:B--2---:R-:W-:Y:S02]  /*44a0*/  MOV R2, R63 ;  /* 0x0000003f00027202 */ /* 0x004fe40000000f00 */
[----:B------:R-:W-:Y:S02]  /*44b0*/  @!P2 FSEL R2, R63, -INF , !P0 ;  /* 0xff8000003f02a808 */ /* 0x000fe40004000000 */
[----:B------:R-:W-:Y:S03]  /*44c0*/  IADD3 R56, P0, R240, R227, RZ ;  /* 0x000000e3f0387210 */ /* 0x000fe60007f1e0ff */
[----:B------:R-:W-:Y:S01]  /*44d0*/  FFMA.FTZ R0, R2, c[0x0][0x23c], -R0 ;  /* 0x00008f0002007a23 */ /* 0x000fe20000010800 */
[----:B------:R-:W-:Y:S02]  /*44e0*/  F2FP.BF16.PACK_AB R2, R183, R215 ;  /* 0x000000d7b702723e */ /* 0x000fe400000010ff */
[----:B-1----:R-:W-:Y:S01]  /*44f0*/  F2FP.BF16.PACK_AB R4, R111, R113 ;  /* 0x000000716f04723e */ /* 0x002fe200000010ff */
[----:B------:R1:W2:Y:S01]  /*4500*/  MUFU.EX2 R114, R0 ;  /* 0x0000000000727308 */ /* 0x0002a20000000800 */
[----:B------:R-:W-:Y:S01]  /*4510*/  IADD3.X R57, R239, R225, RZ, P0, !PT ;  /* 0x000000e1ef397210 */ /* 0x000fe200007fe4ff */
[----:B------:R4:W-:Y:S04]  /*4520*/  STS [R220+0x12400], R2 ;  /* 0x01240002dc007388 */ /* 0x0009e80000000800 */
[----:B------:R2:W-:Y:S01]  /*4530*/  STS [R220+0x12000], R4 ;  /* 0x01200004dc007388 */ /* 0x0005e20000000800 */
[----:B---3--:R-:W-:Y:S05]  /*4540*/  F2FP.BF16.PACK_AB R6, R180, R182 ;  /* 0x000000b6b406723e */ /* 0x008fea00000010ff */
[----:B------:R-:W-:Y:S01]  /*4550*/  STS [R223+0x12400], R6 ;  /* 0x01240006df007388 */ /* 0x000fe20000000800 */
[----:B-1----:R-:W-:Y:S02]  /*4560*/  F2FP.BF16.PACK_AB R0, R108, R110 ;  /* 0x0000006e6c00723e */ /* 0x002fe400000010ff */
[----:B----4-:R-:W-:Y:S03]  /*4570*/  F2FP.BF16.PACK_AB R2, R106, R107 ;  /* 0x0000006b6a02723e */ /* 0x010fe600000010ff */
[----:B------:R1:W-:Y:S01]  /*4580*/  STS [R223+0x12000], R0 ;  /* 0x01200000df007388 */ /* 0x0003e20000000800 */
[----:B--2---:R-:W-:Y:S03]  /*4590*/  F2FP.BF16.PACK_AB R4, R181, R214 ;  /* 0x000000d6b504723e */ /* 0x004fe600000010ff */
[----:B------:R-:W-:Y:S04]  /*45a0*/  STS [R221+0x12000], R5 ;  /* 0x01200005dd007388 */ /* 0x000fe80000000800 */
[----:B------:R-:W-:Y:S04]  /*45b0*/  STS [R221+0x12400], R4 ;  /* 0x01240004dd007388 */ /* 0x000fe80000000800 */
[----:B------:R2:W-:Y:S01]  /*45c0*/  STS [R222+0x12000], R2 ;  /* 0x01200002de007388 */ /* 0x0005e20000000800 */
[----:B-1----:R-:W-:Y:S05]  /*45d0*/  F2FP.BF16.PACK_AB R0, R114, R115 ;  /* 0x000000737200723e */ /* 0x002fea00000010ff */
[----:B------:R1:W-:Y:S04]  /*45e0*/  STS [R222+0x12400], R0 ;  /* 0x01240000de007388 */ /* 0x0003e80000000800 */
[----:B------:R-:W3:Y:S08]  /*45f0*/  LDSM.16.M88.4 R16, [R192+0x8000] ;  /* 0x00800000c010783b */ /* 0x000ef00000000200 */
[----:B------:R-:W2:Y:S08]  /*4600*/  LDSM.16.M88.4 R52, [R194+0x8000] ;  /* 0x00800000c234783b */ /* 0x000eb00000000200 */
[----:B--2---:R2:W4:Y:S04]  /*4610*/  LDG.E R2, [R56.64] ;  /* 0x0000000638027981 */ /* 0x004528000c1e1900 */
[----:B-1----:R2:W4:Y:S01]  /*4620*/  LDG.E R0, [R56.64+0x20] ;  /* 0x0000200638007981 */ /* 0x002522000c1e1900 */
[C---:B---3--:R-:W-:Y:S03]  /*4630*/  HMMA.16816.F32.BF16 R4, R16.reuse, R116, RZ ;  /* 0x000000741004723c */ /* 0x048fe600000418ff */
[----:B--2---:R-:W-:Y:S05]  /*4640*/  FFMA.FTZ R57, -R66, R66, 1 ;  /* 0x3f80000042397423 */ /* 0x004fea0000010142 */
[C---:B------:R-:W-:Y:S01]  /*4650*/  HMMA.16816.F32.BF16 R8, R16.reuse, R118, RZ ;  /* 0x000000761008723c */ /* 0x040fe200000418ff */
[----:B------:R-:W-:Y:S03]  /*4660*/  FFMA.FTZ R56, -R62, R62, 1 ;  /* 0x3f8000003e387423 */ /* 0x000fe6000001013e */
[----:B------:R-:W-:Y:S02]  /*4670*/  FMUL.FTZ R57, R57, c[0x0][0x2ec] ;  /* 0x0000bb0039397a20 */ /* 0x000fe40000410000 */
[----:B------:R-:W-:Y:S02]  /*4680*/  FMUL.FTZ R56, R56, c[0x0][0x2ec] ;  /* 0x0000bb0038387a20 */ /* 0x000fe40000410000 */
        /* <DEDUP_REMOVED lines=37> */
[C---:B------:R-:W-:Y:S02]  /*48e0*/  FADD.FTZ R5, -R2.reuse, R5 ;  /* 0x0000000502057221 */ /* 0x040fe40000010100 */
[----:B------:R-:W-:Y:S02]  /*48f0*/  FMUL.FTZ R4, R113, R4 ;  /* 0x0000000471047220 */ /* 0x000fe40000410000 */
[----:B------:R-:W-:Y:S02]  /*4900*/  FMUL.FTZ R5, R111, R5 ;  /* 0x000000056f057220 */ /* 0x000fe40000410000 */
[----:B------:R-:W-:Y:S03]  /*4910*/  FADD.FTZ R8, -R2, R8 ;  /* 0x0000000802087221 */ /* 0x000fe60000010100 */
[----:B------:R-:W-:Y:S02]  /*4920*/  FMUL.FTZ R59, R4, R59 ;  /* 0x0000003b043b7220 */ /* 0x000fe40000410000 */
[----:B------:R-:W-:Y:S02]  /*4930*/  FFMA.FTZ R53, -R65, R65, 1 ;  /* 0x3f80000041357423 */ /* 0x000fe40000010141 */
[C---:B------:R-:W-:Y:S02]  /*4940*/  FADD.FTZ R12, -R2.reuse, R12 ;  /* 0x0000000c020c7221 */ /* 0x040fe40000010100 */
[C---:B------:R-:W-:Y:S02]  /*4950*/  FADD.FTZ R4, -R2.reuse, R13 ;  /* 0x0000000d02047221 */ /* 0x040fe40000010100 */
[----:B------:R-:W-:Y:S02]  /*4960*/  FADD.FTZ R9, -R2, R9 ;  /* 0x0000000902097221 */ /* 0x000fe40000010100 */
[----:B------:R-:W-:Y:S02]  /*4970*/  FMUL.FTZ R8, R110, R8 ;  /* 0x000000086e087220 */ /* 0x000fe40000410000 */
[----:B------:R-:W-:Y:S02]  /*4980*/  FMUL.FTZ R58, R5, R58 ;  /* 0x0000003a053a7220 */ /* 0x000fe40000410000 */
[C---:B------:R-:W-:Y:S02]  /*4990*/  FADD.FTZ R5, -R2.reuse, R16 ;  /* 0x0000001002057221 */ /* 0x040fe40000010100 */
[----:B------:R-:W-:Y:S02]  /*49a0*/  FADD.FTZ R17, -R2, R17 ;  /* 0x0000001102117221 */ /* 0x000fe40000010100 */
[----:B------:R-:W-:Y:S02]  /*49b0*/  FMUL.FTZ R53, R53, c[0x0][0x2ec] ;  /* 0x0000bb0035357a20 */ /* 0x000fe40000410000 */
[----:B------:R-:W-:Y:S02]  /*49c0*/  FMUL.FTZ R2, R112, R12 ;  /* 0x0000000c70027220 */ /* 0x000fe40000410000 */
[----:B------:R-:W-:Y:S02]  /*49d0*/  FMUL.FTZ R4, R109, R4 ;  /* 0x000000046d047220 */ /* 0x000fe40000410000 */
[----:B------:R-:W-:Y:S02]  /*49e0*/  FMUL.FTZ R53, R8, R53 ;  /* 0x0000003508357220 */ /* 0x000fe40000410000 */
[----:B------:R-:W-:Y:S02]  /*49f0*/  FMUL.FTZ R8, R106, R17 ;  /* 0x000000116a087220 */ /* 0x000fe40000410000 */
[----:B------:R-:W-:Y:S02]  /*4a00*/  FFMA.FTZ R55, -R61, R61, 1 ;  /* 0x3f8000003d377423 */ /* 0x000fe4000001013d */
[----:B------:R-:W-:Y:S02]  /*4a10*/  FMUL.FTZ R57, R2, R57 ;  /* 0x0000003902397220 */ /* 0x000fe40000410000 */
[----:B------:R-:W-:Y:S02]  /*4a20*/  FMUL.FTZ R56, R4, R56 ;  /* 0x0000003804387220 */ /* 0x000fe40000410000 */
[C---:B------:R-:W-:Y:S02]  /*4a30*/  FADD.FTZ R2, -R0.reuse, R6 ;  /* 0x0000000600027221 */ /* 0x040fe40000010100 */
[----:B------:R-:W-:Y:S02]  /*4a40*/  FADD.FTZ R4, -R0, R7 ;  /* 0x0000000700047221 */ /* 0x000fe40000010100 */
[----:B------:R-:W-:Y:S02]  /*4a50*/  FFMA.FTZ R17, -R105, R105, 1 ;  /* 0x3f80000069117423 */ /* 0x000fe40000010169 */
[----:B------:R-:W-:Y:S02]  /*4a60*/  FFMA.FTZ R16, -R104, R104, 1 ;  /* 0x3f80000068107423 */ /* 0x000fe40000010168 */
[----:B------:R-:W-:Y:S02]  /*4a70*/  FMUL.FTZ R5, R107, R5 ;  /* 0x000000056b057220 */ /* 0x000fe40000410000 */
[----:B------:R-:W-:Y:S02]  /*4a80*/  FMUL.FTZ R55, R55, c[0x0][0x2ec] ;  /* 0x0000bb0037377a20 */ /* 0x000fe40000410000 */
[----:B------:R-:W-:Y:S02]  /*4a90*/  FMUL.FTZ R2, R215, R2 ;  /* 0x00000002d7027220 */ /* 0x000fe40000410000 */
[----:B------:R-:W-:Y:S02]  /*4aa0*/  FMUL.FTZ R4, R183, R4 ;  /* 0x00000004b7047220 */ /* 0x000fe40000410000 */
[----:B------:R-:W-:Y:S02]  /*4ab0*/  FMUL.FTZ R17, R17, c[0x0][0x2ec] ;  /* 0x0000bb0011117a20 */ /* 0x000fe40000410000 */
[----:B------:R-:W-:Y:S02]  /*4ac0*/  FMUL.FTZ R16, R16, c[0x0][0x2ec] ;  /* 0x0000bb0010107a20 */ /* 0x000fe40000410000 */
[----:B------:R-:W-:Y:S02]  /*4ad0*/  FFMA.FTZ R52, -R64, R64, 1 ;  /* 0x3f80000040347423 */ /* 0x000fe40000010140 */
[----:B------:R-:W-:Y:S02]  /*4ae0*/  FFMA.FTZ R54, -R60, R60, 1 ;  /* 0x3f8000003c367423 */ /* 0x000fe4000001013c */
[----:B------:R-:W-:Y:S02]  /*4af0*/  FMUL.FTZ R55, R5, R55 ;  /* 0x0000003705377220 */ /* 0x000fe40000410000 */
[C---:B------:R-:W-:Y:S02]  /*4b00*/  FADD.FTZ R5, -R0.reuse, R10 ;  /* 0x0000000a00057221 */ /* 0x040fe40000010100 */
[----:B------:R-:W-:Y:S02]  /*4b10*/  FADD.FTZ R6, -R0, R11 ;  /* 0x0000000b00067221 */ /* 0x000fe40000010100 */
[----:B------:R-:W-:Y:S02]  /*4b20*/  FMUL.FTZ R17, R2, R17 ;  /* 0x0000001102117220 */ /* 0x000fe40000410000 */
[----:B------:R-:W-:Y:S02]  /*4b30*/  FMUL.FTZ R16, R4, R16 ;  /* 0x0000001004107220 */ /* 0x000fe40000410000 */
[C---:B------:R-:W-:Y:S02]  /*4b40*/  FADD.FTZ R4, -R0.reuse, R14 ;  /* 0x0000000e00047221 */ /* 0x040fe40000010100 */
[----:B------:R-:W-:Y:S02]  /*4b50*/  FADD.FTZ R7, -R0, R15 ;  /* 0x0000000f00077221 */ /* 0x000fe40000010100 */
[----:B------:R-:W-:Y:S02]  /*4b60*/  FFMA.FTZ R11, -R103, R103, 1 ;  /* 0x3f800000670b7423 */ /* 0x000fe40000010167 */
[----:B------:R-:W-:Y:S02]  /*4b70*/  FFMA.FTZ R10, -R102, R102, 1 ;  /* 0x3f800000660a7423 */ /* 0x000fe40000010166 */
[C---:B------:R-:W-:Y:S02]  /*4b80*/  FADD.FTZ R18, -R0.reuse, R18 ;  /* 0x0000001200127221 */ /* 0x040fe40000010100 */
[----:B------:R-:W-:Y:S02]  /*4b90*/  FADD.FTZ R2, -R0, R19 ;  /* 0x0000001300027221 */ /* 0x000fe40000010100 */
[----:B------:R-:W-:Y:S02]  /*4ba0*/  FFMA.FTZ R13, -R101, R101, 1 ;  /* 0x3f800000650d7423 */ /* 0x000fe40000010165 */
[----:B------:R-:W-:Y:S02]  /*4bb0*/  FFMA.FTZ R12, -R100, R100, 1 ;  /* 0x3f800000640c7423 */ /* 0x000fe40000010164 */
[----:B------:R-:W-:Y:S02]  /*4bc0*/  FFMA.FTZ R15, -R67, R67, 1 ;  /* 0x3f800000430f7423 */ /* 0x000fe40000010143 */
[----:B------:R-:W-:Y:S02]  /*4bd0*/  FFMA.FTZ R14, -R63, R63, 1 ;  /* 0x3f8000003f0e7423 */ /* 0x000fe4000001013f */
[----:B------:R-:W-:Y:S02]  /*4be0*/  FMUL.FTZ R9, R108, R9 ;  /* 0x000000096c097220 */ /* 0x000fe40000410000 */
[----:B------:R-:W-:Y:S02]  /*4bf0*/  FMUL.FTZ R52, R52, c[0x0][0x2ec] ;  /* 0x0000bb0034347a20 */ /* 0x000fe40000410000 */
[----:B------:R-:W-:Y:S02]  /*4c00*/  FMUL.FTZ R54, R54, c[0x0][0x2ec] ;  /* 0x0000bb0036367a20 */ /* 0x000fe40000410000 */
[----:B------:R-:W-:Y:S02]  /*4c10*/  FMUL.FTZ R5, R182, R5 ;  /* 0x00000005b6057220 */ /* 0x000fe40000410000 */
[----:B------:R-:W-:Y:S02]  /*4c20*/  FMUL.FTZ R6, R180, R6 ;  /* 0x00000006b4067220 */ /* 0x000fe40000410000 */
[----:B------:R-:W-:Y:S02]  /*4c30*/  FMUL.FTZ R11, R11, c[0x0][0x2ec] ;  /* 0x0000bb000b0b7a20 */ /* 0x000fe40000410000 */
[----:B------:R-:W-:Y:S02]  /*4c40*/  FMUL.FTZ R10, R10, c[0x0][0x2ec] ;  /* 0x0000bb000a0a7a20 */ /* 0x000fe40000410000 */
[----:B------:R-:W-:Y:S02]  /*4c50*/  FMUL.FTZ R4, R214, R4 ;  /* 0x00000004d6047220 */ /* 0x000fe40000410000 */
[----:B------:R-:W-:Y:S02]  /*4c60*/  FMUL.FTZ R7, R181, R7 ;  /* 0x00000007b5077220 */ /* 0x000fe40000410000 */
[----:B------:R-:W-:Y:S02]  /*4c70*/  FMUL.FTZ R0, R115, R18 ;  /* 0x0000001273007220 */ /* 0x000fe40000410000 */
[----:B------:R-:W-:Y:S02]  /*4c80*/  FMUL.FTZ R2, R114, R2 ;  /* 0x0000000272027220 */ /* 0x000fe40000410000 */
[----:B------:R-:W-:Y:S02]  /*4c90*/  FMUL.FTZ R13, R13, c[0x0][0x2ec] ;  /* 0x0000bb000d0d7a20 */ /* 0x000fe40000410000 */
[----:B------:R-:W-:Y:S02]  /*4ca0*/  FMUL.FTZ R12, R12, c[0x0][0x2ec] ;  /* 0x0000bb000c0c7a20 */ /* 0x000fe40000410000 */
[----:B------:R-:W-:Y:S02]  /*4cb0*/  FMUL.FTZ R15, R15, c[0x0][0x2ec] ;  /* 0x0000bb000f0f7a20 */ /* 0x000fe40000410000 */
[----:B------:R-:W-:Y:S02]  /*4cc0*/  FMUL.FTZ R14, R14, c[0x0][0x2ec] ;  /* 0x0000bb000e0e7a20 */ /* 0x000fe40000410000 */
        /* <DEDUP_REMOVED lines=21> */
[----:B------:R-:W-:Y:S01]  /*4e20*/  LEA.HI.X.SX32 R5, R5, R213, 0x1, P0 ;  /* 0x000000d505057211 */ /* 0x000fe200000f0eff */
[--C-:B------:R-:W-:Y:S01]  /*4e30*/  IMAD.IADD R203, R203, 0x1, R0.reuse ;  /* 0x00000001cbcb7824 */ /* 0x100fe200078e0200 */
[C---:B------:R-:W-:Y:S01]  /*4e40*/  @!P2 LEA R8, P0, R9.reuse, R4, 0x6 ;  /* 0x000000040908a211 */ /* 0x040fe200078030ff */
[----:B------:R-:W-:Y:S01]  /*4e50*/  IMAD.IADD R208, R208, 0x1, R0 ;  /* 0x00000001d0d07824 */ /* 0x000fe200078e0200 */
[C---:B------:R-:W-:Y:S01]  /*4e60*/  LEA.HI.X R7, R9.reuse, R7, R18, 0x5, P3 ;  /* 0x0000000709077211 */ /* 0x040fe200018f2c12 */
[----:B------:R-:W-:Y:S01]  /*4e70*/  IMAD.IADD R186, R186, 0x1, R0 ;  /* 0x00000001baba7824 */ /* 0x000fe200078e0200 */
[----:B------:R1:W-:Y:S01]  /*4e80*/  @P2 STS [R203], RZ ;  /* 0x000000ffcb002388 */ /* 0x0003e20000000800 */
[----:B------:R-:W-:Y:S02]  /*4e90*/  @!P2 LEA.HI.X R9, R9, R5, R18, 0x6, P0 ;  /* 0x000000050909a211 */ /* 0x000fe400000f3412 */
[C---:B------:R-:W-:Y:S01]  /*4ea0*/  @!P1 LEA R6, P3, R2.reuse, R212, 0x1 ;  /* 0x000000d402069211 */ /* 0x040fe200078608ff */
[----:B------:R1:W-:Y:S01]  /*4eb0*/  @P2 STS [R203+0x4], RZ ;  /* 0x000004ffcb002388 */ /* 0x0003e20000000800 */
[----:B------:R-:W-:Y:S02]  /*4ec0*/  IMAD.MOV.U32 R212, RZ, RZ, R4 ;  /* 0x000000ffffd47224 */ /* 0x000fe400078e0004 */
[----:B------:R-:W-:Y:S01]  /*4ed0*/  @!P1 LEA.HI.X R7, R2, R213, R7, 0x1, P3 ;  /* 0x000000d502079211 */ /* 0x000fe200018f0c07 */
[----:B------:R1:W-:Y:S01]  /*4ee0*/  @P2 STS [R203+0x8], RZ ;  /* 0x000008ffcb002388 */ /* 0x0003e20000000800 */
[----:B------:R-:W-:Y:S03]  /*4ef0*/  IMAD.MOV.U32 R213, RZ, RZ, R5 ;  /* 0x000000ffffd57224 */ /* 0x000fe600078e0005 */
        /* <DEDUP_REMOVED lines=30> */
.L_x_423:
        /* <DEDUP_REMOVED lines=37> */
[----:B------:R-:W2:Y:S03]  /*5330*/  LDSM.16.MT88.4 R16, [R0+0xb000] ;  /* 0x00b000000010783b */ /* 0x000ea60000004200 */
[-C--:B----4-:R-:W-:Y:S08]  /*5340*/  HMMA.16816.F32.BF16 R20, R52, R56.reuse, R20 ;  /* 0x000000383414723c */ /* 0x090ff00000041814 */
[C---:B-----5:R-:W-:Y:S08]  /*5350*/  HMMA.16816.F32.BF16 R24, R60.reuse, R56, R24 ;  /* 0x000000383c18723c */ /* 0x060ff00000041818 */
[-C--:B------:R-:W-:Y:S08]  /*5360*/  HMMA.16816.F32.BF16 R28, R60, R58.reuse, R28 ;  /* 0x0000003a3c1c723c */ /* 0x080ff0000004181c */
[C---:B------:R-:W-:Y:S01]  /*5370*/  HMMA.16816.F32.BF16 R32, R52.reuse, R58, R32 ;  /* 0x0000003a3420723c */ /* 0x040fe20000041820 */
[----:B------:R-:W-:Y:S07]  /*5380*/  LDSM.16.MT88.4 R56, [R184+0x13800] ;  /* 0x01380000b838783b */ /* 0x000fee0000004200 */
[-C--:B-1----:R-:W-:Y:S08]  /*5390*/  HMMA.16816.F32.BF16 R36, R52, R8.reuse, R36 ;  /* 0x000000083424723c */ /* 0x082ff00000041824 */
[C---:B------:R-:W-:Y:S08]  /*53a0*/  HMMA.16816.F32.BF16 R40, R60.reuse, R8, R40 ;  /* 0x000000083c28723c */ /* 0x040ff00000041828 */
[-C--:B------:R-:W-:Y:S01]  /*53b0*/  HMMA.16816.F32.BF16 R44, R60, R10.reuse, R44 ;  /* 0x0000000a3c2c723c */ /* 0x080fe2000004182c */
[----:B------:R-:W-:Y:S07]  /*53c0*/  LDSM.16.MT88.4 R60, [R0+0xb800] ;  /* 0x00b80000003c783b */ /* 0x000fee0000004200 */
[----:B------:R-:W-:Y:S01]  /*53d0*/  HMMA.16816.F32.BF16 R48, R52, R10, R48 ;  /* 0x0000000a3430723c */ /* 0x000fe20000041830 */
[----:B------:R-:W-:Y:S04]  /*53e0*/  LDSM.16.MT88.4 R8, [R185+0x13800] ;  /* 0x01380000b908783b */ /* 0x000fe80000004200 */
[----:B------:R-:W1:Y:S03]  /*53f0*/  LDSM.16.MT88.4 R52, [R0+0x9800] ;  /* 0x009800000034783b */ /* 0x000e660000004200 */
[-C--:B--2---:R-:W-:Y:S01]  /*5400*/  HMMA.16816.F32.BF16 R20, R12, R64.reuse, R20 ;  /* 0x000000400c14723c */ /* 0x084fe20000041814 */
[----:B------:R-:W-:Y:S07]  /*5410*/  BAR.SYNC.DEFER_BLOCKING 0x0 ;  /* 0x0000000000007b1d */ /* 0x000fee0000010000 */
[C---:B---3--:R-:W-:Y:S08]  /*5420*/  HMMA.16816.F32.BF16 R24, R4.reuse, R64, R24 ;  /* 0x000000400418723c */ /* 0x048ff00000041818 */
[-C--:B------:R-:W-:Y:S08]  /*5430*/  HMMA.16816.F32.BF16 R28, R4, R66.reuse, R28 ;  /* 0x00000042041c723c */ /* 0x080ff0000004181c */
[C---:B------:R-:W-:Y:S08]  /*5440*/  HMMA.16816.F32.BF16 R32, R12.reuse, R66, R32 ;  /* 0x000000420c20723c */ /* 0x040ff00000041820 */
[-C--:B------:R-:W-:Y:S08]  /*5450*/  HMMA.16816.F32.BF16 R36, R12, R16.reuse, R36 ;  /* 0x000000100c24723c */ /* 0x080ff00000041824 */
[C---:B------:R-:W-:Y:S08]  /*5460*/  HMMA.16816.F32.BF16 R40, R4.reuse, R16, R40 ;  /* 0x000000100428723c */ /* 0x040ff00000041828 */
[-C--:B------:R-:W-:Y:S08]  /*5470*/  HMMA.16816.F32.BF16 R44, R4, R18.reuse, R44 ;  /* 0x00000012042c723c */ /* 0x080ff0000004182c */
[----:B------:R-:W-:Y:S08]  /*5480*/  HMMA.16816.F32.BF16 R48, R12, R18, R48 ;  /* 0x000000120c30723c */ /* 0x000ff00000041830 */
[-C--:B-1----:R-:W-:Y:S08]  /*5490*/  HMMA.16816.F32.BF16 R20, R8, R52.reuse, R20 ;  /* 0x000000340814723c */ /* 0x082ff00000041814 */
[C---:B------:R-:W-:Y:S08]  /*54a0*/  HMMA.16816.F32.BF16 R24, R56.reuse, R52, R24 ;  /* 0x000000343818723c */ /* 0x040ff00000041818 */
[-C--:B------:R-:W-:Y:S08]  /*54b0*/  HMMA.16816.F32.BF16 R28, R56, R54.reuse, R28 ;  /* 0x00000036381c723c */ /* 0x080ff0000004181c */
[C---:B------:R-:W-:Y:S08]  /*54c0*/  HMMA.16816.F32.BF16 R32, R8.reuse, R54, R32 ;  /* 0x000000360820723c */ /* 0x040ff00000041820 */
[-C--:B------:R-:W-:Y:S08]  /*54d0*/  HMMA.16816.F32.BF16 R36, R8, R60.reuse, R36 ;  /* 0x0000003c0824723c */ /* 0x080ff00000041824 */
[C---:B------:R-:W-:Y:S08]  /*54e0*/  HMMA.16816.F32.BF16 R40, R56.reuse, R60, R40 ;  /* 0x0000003c3828723c */ /* 0x040ff00000041828 */
[-C--:B------:R-:W-:Y:S08]  /*54f0*/  HMMA.16816.F32.BF16 R44, R56, R62.reuse, R44 ;  /* 0x0000003e382c723c */ /* 0x080ff0000004182c */
[----:B------:R-:W-:Y:S01]  /*5500*/  HMMA.16816.F32.BF16 R48, R8, R62, R48 ;  /* 0x0000003e0830723c */ /* 0x000fe20000041830 */
[----:B------:R-:W-:-:S07]  /*5510*/  @!P6 BRA `(.L_x_424) ;  /* 0x000002600000e947 */ /* 0x000fce0003800000 */
[----:B------:R-:W-:Y:S01]  /*5520*/  ISETP.GE.AND P1, PT, R224, c[0x0][0x220], PT ;  /* 0x00008800e0007a0c */ /* 0x000fe20003f26270 */
[----:B------:R-:W-:Y:S01]  /*5530*/  IMAD.MOV.U32 R10, RZ, RZ, c[0x0][0x370] ;  /* 0x0000dc00ff0a7624 */ /* 0x000fe200078e00ff */
[----:B------:R-:W-:Y:S03]  /*5540*/  ISETP.GE.AND P2, PT, R216, c[0x0][0x220], PT ;  /* 0x00008800d8007a0c */ /* 0x000fe60003f46270 */
[C---:B------:R-:W-:Y:S05]  /*5550*/  IMAD.U32 R5, R10.reuse, -0x40, RZ ;  /* 0xffffffc00a057824 */ /* 0x040fea00078e00ff */
[C---:B------:R-:W-:Y:S02]  /*5560*/  LEA R4, P0, R5.reuse, R210, 0x1 ;  /* 0x000000d205047211 */ /* 0x040fe400078008ff */
[----:B------:R-:W-:Y:S01]  /*5570*/  SHF.R.S32.HI R6, RZ, 0x1f, R5 ;  /* 0x0000001fff067819 */ /* 0x000fe20000011405 */
[----:B------:R-:W-:Y:S01]  /*5580*/  @!P1 IMAD.MOV.U32 R7, RZ, RZ, c[0x0][0x374] ;  /* 0x0000dd00ff079624 */ /* 0x000fe200078e00ff */
[C---:B------:R-:W-:Y:S01]  /*5590*/  @!P1 LEA R2, P3, R10.reuse, R5, 0x5 ;  /* 0x000000050a029211 */ /* 0x040fe200078628ff */
[----:B------:R1:W-:Y:S01]  /*55a0*/  @P2 STS.128 [R204+0x8000], RZ ;  /* 0x008000ffcc002388 */ /* 0x0003e20000000c00 */
[----:B------:R-:W-:Y:S01]  /*55b0*/  LEA.HI.X.SX32 R5, R5, R211, 0x1, P0 ;  /* 0x000000d305057211 */ /* 0x000fe200000f0eff */
[----:B------:R-:W-:Y:S01]  /*55c0*/  @!P2 IMAD.MOV.U32 R9, RZ, RZ, c[0x0][0x374] ;  /* 0x0000dd00ff09a624 */ /* 0x000fe200078e00ff */
[C---:B------:R-:W-:Y:S02]  /*55d0*/  @!P1 LEA.HI.X R7, R10.reuse, R6, R7, 0x5, P3 ;  /* 0x000000060a079211 */ /* 0x040fe400018f2c07 */
        /* <DEDUP_REMOVED lines=26> */
.L_x_424:
[----:B------:R-:W-:Y:S01]  /*5780*/  LDSM.16.M88.4 R64, [R193] ;  /* 0x00000000c140783b */ /* 0x000fe20000000200 */
[----:B------:R-:W-:Y:S02]  /*5790*/  IMAD.MOV.U32 R2, RZ, RZ, c[0x0][0x22c] ;  /* 0x00008b00ff027624 */ /* 0x000fe400078e00ff */
[----:B------:R-:W-:Y:S01]  /*57a0*/  IMAD.MOV.U32 R215, RZ, RZ, c[0x0][0x22c] ;  /* 0x00008b00ffd77624 */ /* 0x000fe200078e00ff */
[----:B------:R-:W2:Y:S01]  /*57b0*/  LDSM.16.MT88.4 R16, [R0+0xc000] ;  /* 0x00c000000010783b */ /* 0x000ea20000004200 */
[----:B------:R-:W-:Y:S02]  /*57c0*/  IMAD R2, R2, c[0x0][0x1c0], RZ ;  /* 0x0000700002027a24 */ /* 0x000fe400078e02ff */
[----:B------:R-:W-:Y:S01]  /*57d0*/  IMAD R215, R215, c[0x0][0x1c0], RZ ;  /* 0x00007000d7d77a24 */ /* 0x000fe200078e02ff */
[----:B------:R-:W3:Y:S01]  /*57e0*/  LDSM.16.M88.4 R60, [R193+0x1000] ;  /* 0x00100000c13c783b */ /* 0x000ee20000000200 */
[----:B------:R-:W-:Y:S02]  /*57f0*/  IMAD.U32 R2, R2, -0x40, RZ ;  /* 0xffffffc002027824 */ /* 0x000fe400078e00ff */
[----:B------:R-:W-:Y:S01]  /*5800*/  IMAD.SHL.U32 R215, R215, 0x20, RZ ;  /* 0x00000020d7d77824 */ /* 0x000fe200078e00ff */
[----:B------:R-:W4:Y:S01]  /*5810*/  LDSM.16.MT88.4 R100, [R0+0xe000] ;  /* 0x00e000000064783b */ /* 0x000f220000004200 */
[----:B------:R-:W-:Y:S01]  /*5820*/  IMAD.MOV.U32 R214, RZ, RZ, c[0x0][0x22c] ;  /* 0x00008b00ffd67624 */ /* 0x000fe200078e00ff */
[----:B------:R-:W-:Y:S02]  /*5830*/  LEA R206, P0, R2, R206, 0x2 ;  /* 0x000000ce02ce7211 */ /* 0x000fe400078010ff */
[----:B------:R-:W-:Y:S01]  /*5840*/  LDSM.16.M88.4 R104, [R195] ;  /* 0x00000000c368783b */ /* 0x000fe20000000200 */
[----:B------:R-:W-:Y:S01]  /*5850*/  IMAD R214, R214, c[0x0][0x1c0], RZ ;  /* 0x00007000d6d67a24 */ /* 0x000fe200078e02ff */
[----:B------:R-:W-:Y:S01]  /*5860*/  LEA.HI.X.SX32 R207, R2, R207, 0x2, P0 ;  /* 0x000000cf02cf7211 */ /* 0x000fe200000f16ff */
[----:B------:R-:W-:Y:S01]  /*5870*/  IMAD.MOV.U32 R2, RZ, RZ, c[0x0][0x22c] ;  /* 0x00008b00ff027624 */ /* 0x000fe200078e00ff */
[----:B------:R-:W1:Y:S01]  /*5880*/  LDSM.16.MT88.4 R108, [R0+0xc800] ;  /* 0x00c80000006c783b */ /* 0x000e620000004200 */
[----:B------:R-:W-:Y:S02]  /*5890*/  IMAD R214, R214, 0x28, RZ ;  /* 0x00000028d6d67824 */ /* 0x000fe400078e02ff */
[----:B------:R-:W-:Y:S01]  /*58a0*/  IMAD R2, R2, c[0x0][0x1c0], RZ ;  /* 0x0000700002027a24 */ /* 0x000fe200078e02ff */
[----:B------:R-:W1:Y:S03]  /*58b0*/  LDSM.16.M88.4 R112, [R195+0x1000] ;  /* 0x00100000c370783b */ /* 0x000e660000000200 */
[----:B------:R-:W-:Y:S01]  /*58c0*/  IMAD R2, R2, 0x18, RZ ;  /* 0x0000001802027824 */ /* 0x000fe200078e02ff */
[----:B------:R-:W1:Y:S02]  /*58d0*/  LDSM.16.MT88.4 R180, [R0+0xe800] ;  /* 0x00e8000000b4783b */ /* 0x000e640000004200 */
[-C--:B-12---:R-:W-:Y:S08]  /*58e0*/  HMMA.16816.F32.BF16 R4, R64, R16.reuse, RZ ;  /* 0x000000104004723c */ /* 0x086ff000000418ff */
[C---:B---3--:R-:W-:Y:S08]  /*58f0*/  HMMA.16816.F32.BF16 R8, R60.reuse, R16, RZ ;  /* 0x000000103c08723c */ /* 0x048ff000000418ff */
[-C--:B------:R-:W-:Y:S08]  /*5900*/  HMMA.16816.F32.BF16 R12, R60, R18.reuse, RZ ;  /* 0x000000123c0c723c */ /* 0x080ff000000418ff */
[C---:B------:R-:W-:Y:S08]  /*5910*/  HMMA.16816.F32.BF16 R16, R64.reuse, R18, RZ ;  /* 0x000000124010723c */ /* 0x040ff000000418ff */
[-C--:B----4-:R-:W-:Y:S08]  /*5920*/  HMMA.16816.F32.BF16 R52, R64, R100.reuse, RZ ;  /* 0x000000644034723c */ /* 0x090ff000000418ff */
[C---:B------:R-:W-:Y:S08]  /*5930*/  HMMA.16816.F32.BF16 R56, R60.reuse, R100, RZ ;  /* 0x000000643c38723c */ /* 0x040ff000000418ff */
[-C--:B------:R-:W-:Y:S08]  /*5940*/  HMMA.16816.F32.BF16 R60, R60, R102.reuse, RZ ;  /* 0x000000663c3c723c */ /* 0x080ff000000418ff */
[----:B------:R-:W-:Y:S01]  /*5950*/  HMMA.16816.F32.BF16 R64, R64, R102, RZ ;  /* 0x000000664040723c */ /* 0x000fe200000418ff */
[----:B------:R-:W-:Y:S07]  /*5960*/  LDSM.16.M88.4 R100, [R198] ;  /* 0x00000000c664783b */ /* 0x000fee0000000200 */
[-C--:B------:R-:W-:Y:S08]  /*5970*/  HMMA.16816.F32.BF16 R4, R104, R108.reuse, R4 ;  /* 0x0000006c6804723c */ /* 0x080ff00000041804 */
        /* <DEDUP_REMOVED lines=22> */
[----:B------:R-:W-:Y:S05]  /*5ae0*/  @P6 IADD3 R106, P1, R240, R229, RZ ;  /* 0x000000e5f06a6210 */ /* 0x000fea0007f3e0ff */
[----:B------:R-:W-:Y:S05]  /*5af0*/  @P6 IMAD.X R107, R239, 0x1, R228, P1 ;  /* 0x00000001ef6b6824 */ /* 0x000fea00008e06e4 */
[----:B------:R4:W5:Y:S04]  /*5b00*/  @P6 LDG.E R218, [R106.64+-0x100] ;  /* 0xffff00066ada6981 */ /* 0x000968000c1e1900 */
[----:B------:R4:W5:Y:S01]  /*5b10*/  @P6 LDG.E R219, [R106.64+-0xe0] ;  /* 0xffff20066adb6981 */ /* 0x000962000c1e1900 */
[----:B--2---:R-:W-:Y:S04]  /*5b20*/  IMAD.MOV.U32 R0, RZ, RZ, c[0x0][0x22c] ;  /* 0x00008b00ff007624 */ /* 0x004fe800078e00ff */
[----:B------:R-:W-:Y:S04]  /*5b30*/  IMAD R0, R0, c[0x0][0x1c0], RZ ;  /* 0x0000700000007a24 */ /* 0x000fe800078e02ff */
[----:B------:R-:W-:Y:S01]  /*5b40*/  IMAD R0, R0, 0x38, RZ ;  /* 0x0000003800007824 */ /* 0x000fe200078e02ff */
[-C--:B-1----:R-:W-:Y:S08]  /*5b50*/  HMMA.16816.F32.BF16 R4, R108, R112.reuse, R4 ;  /* 0x000000706c04723c */ /* 0x082ff00000041804 */
[C---:B------:R-:W-:Y:S08]  /*5b60*/  HMMA.16816.F32.BF16 R8, R180.reuse, R112, R8 ;  /* 0x00000070b408723c */ /* 0x040ff00000041808 */
[-C--:B------:R-:W-:Y:S08]  /*5b70*/  HMMA.16816.F32.BF16 R12, R180, R114.reuse, R12 ;  /* 0x00000072b40c723c */ /* 0x080ff0000004180c */
[C---:B------:R-:W-:Y:S08]  /*5b80*/  HMMA.16816.F32.BF16 R16, R108.reuse, R114, R16 ;  /* 0x000000726c10723c */ /* 0x040ff00000041810 */
[-C--:B---3--:R-:W-:Y:S08]  /*5b90*/  HMMA.16816.F32.BF16 R52, R108, R100.reuse, R52 ;  /* 0x000000646c34723c */ /* 0x088ff00000041834 */
[C---:B------:R-:W-:Y:S07]  /*5ba0*/  HMMA.16816.F32.BF16 R56, R180.reuse, R100, R56 ;  /* 0x00000064b438723c */ /* 0x040fee0000041838 */
[----:B------:R-:W-:Y:S01]  /*5bb0*/  IMAD.MOV.U32 R100, RZ, RZ, R206 ;  /* 0x000000ffff647224 */ /* 0x000fe200078e00ce */
[-C--:B------:R-:W-:Y:S04]  /*5bc0*/  HMMA.16816.F32.BF16 R60, R180, R102.reuse, R60 ;  /* 0x00000066b43c723c */ /* 0x080fe8000004183c */
[----:B------:R-:W-:Y:S01]  /*5bd0*/  IMAD.MOV.U32 R101, RZ, RZ, R207 ;  /* 0x000000ffff657224 */ /* 0x000fe200078e00cf */
[CC--:B------:R-:W-:Y:S02]  /*5be0*/  LEA R104, P1, R209.reuse, R100.reuse, 0x2 ;  /* 0x00000064d1687211 */ /* 0x0c0fe400078210ff */
[CC--:B------:R-:W-:Y:S01]  /*5bf0*/  LEA R112, P0, R248.reuse, R100.reuse, 0x2 ;  /* 0x00000064f8707211 */ /* 0x0c0fe200078010ff */
[----:B------:R-:W-:Y:S01]  /*5c00*/  HMMA.16816.F32.BF16 R64, R108, R102, R64 ;  /* 0x000000666c40723c */ /* 0x000fe20000041840 */
[----:B------:R1:W-:Y:S03]  /*5c10*/  RED.E.ADD.F32.FTZ.RN.STRONG.GPU [R100.64], R4 ;  /* 0x000000046400798e */ /* 0x0003e6000c10e786 */
[-C--:B------:R-:W-:Y:S02]  /*5c20*/  LEA.HI.X.SX32 R105, R209, R101.reuse, 0x2, P1 ;  /* 0x00000065d1697211 */ /* 0x080fe400008f16ff */
[-C--:B------:R-:W-:Y:S02]  /*5c30*/  LEA.HI.X.SX32 R113, R248, R101.reuse, 0x2, P0 ;  /* 0x00000065f8717211 */ /* 0x080fe400000f16ff */
[CC--:B------:R-:W-:Y:S01]  /*5c40*/  LEA R108, P1, R2.reuse, R100.reuse, 0x2 ;  /* 0x00000064026c7211 */ /* 0x0c0fe200078210ff */
[----:B------:R2:W-:Y:S03]  /*5c50*/  RED.E.ADD.F32.FTZ.RN.STRONG.GPU [R104.64], R5 ;  /* 0x000000056800798e */ /* 0x0005e6000c10e786 */
[-C--:B------:R-:W-:Y:S01]  /*5c60*/  LEA.HI.X.SX32 R109, R2, R101.reuse, 0x2, P1 ;  /* 0x00000065026d7211 */ /* 0x080fe200008f16ff */
[----:B------:R-:W-:Y:S01]  /*5c70*/  IMAD.MOV.U32 R2, RZ, RZ, c[0x0][0x22c] ;  /* 0x00008b00ff027624 */ /* 0x000fe200078e00ff */
[CC--:B----4-:R-:W-:Y:S01]  /*5c80*/  LEA R106, P0, R215.reuse, R100.reuse, 0x2 ;  /* 0x00000064d76a7211 */ /* 0x0d0fe200078010ff */
[----:B------:R3:W-:Y:S01]  /*5c90*/  RED.E.ADD.F32.FTZ.RN.STRONG.GPU [R112.64], R6 ;  /* 0x000000067000798e */ /* 0x0007e2000c10e786 */
[-C--:B------:R-:W-:Y:S01]  /*5ca0*/  LEA R102, P2, R214, R100.reuse, 0x2 ;  /* 0x00000064d6667211 */ /* 0x080fe200078410ff */
[----:B------:R-:W-:Y:S01]  /*5cb0*/  IMAD R2, R2, c[0x0][0x1c0], RZ ;  /* 0x0000700002027a24 */ /* 0x000fe200078e02ff */
[-C--:B------:R-:W-:Y:S01]  /*5cc0*/  LEA.HI.X.SX32 R107, R215, R101.reuse, 0x2, P0 ;  /* 0x00000065d76b7211 */ /* 0x080fe200000f16ff */
[----:B------:R4:W-:Y:S01]  /*5cd0*/  RED.E.ADD.F32.FTZ.RN.STRONG.GPU [R108.64], R7 ;  /* 0x000000076c00798e */ /* 0x0009e2000c10e786 */
[-C--:B------:R-:W-:Y:S01]  /*5ce0*/  LEA.HI.X.SX32 R103, R214, R101.reuse, 0x2, P2 ;  /* 0x00000065d6677211 */ /* 0x080fe200010f16ff */
[----:B------:R-:W-:Y:S02]  /*5cf0*/  IMAD R2, R2, 0x30, RZ ;  /* 0x0000003002027824 */ /* 0x000fe400078e02ff */
[----:B------:R4:W-:Y:S04]  /*5d00*/  RED.E.ADD.F32.FTZ.RN.STRONG.GPU [R106.64], R8 ;  /* 0x000000086a00798e */ /* 0x0009e8000c10e786 */
[----:B------:R4:W-:Y:S01]  /*5d10*/  RED.E.ADD.F32.FTZ.RN.STRONG.GPU [R102.64], R9 ;  /* 0x000000096600798e */ /* 0x0009e2000c10e786 */
[CC--:B-1----:R-:W-:Y:S04]  /*5d20*/  LEA R4, P1, R2.reuse, R100.reuse, 0x2 ;  /* 0x0000006402047211 */ /* 0x0c2fe800078210ff */
[-C--:B--2---:R-:W-:Y:S02]  /*5d30*/  LEA.HI.X.SX32 R5, R2, R101.reuse, 0x2, P1 ;  /* 0x0000006502057211 */ /* 0x084fe400008f16ff */
[----:B------:R-:W-:Y:S03]  /*5d40*/  IADD3 R2, R248, 0x20, RZ ;  /* 0x00000020f8027810 */ /* 0x000fe60007ffe0ff */
[----:B------:R1:W-:Y:S01]  /*5d50*/  RED.E.ADD.F32.FTZ.RN.STRONG.GPU [R4.64], R10 ;  /* 0x0000000a0400798e */ /* 0x0003e2000c10e786 */
[CC--:B---3--:R-:W-:Y:S04]  /*5d60*/  LEA R6, P0, R0.reuse, R100.reuse, 0x2 ;  /* 0x0000006400067211 */ /* 0x0c8fe800078010ff */
[-C--:B----4-:R-:W-:Y:S01]  /*5d70*/  LEA.HI.X.SX32 R7, R0, R101.reuse, 0x2, P0 ;  /* 0x0000006500077211 */ /* 0x090fe200000f16ff */
[----:B------:R-:W-:Y:S01]  /*5d80*/  IMAD.IADD R0, R209, 0x1, R251 ;  /* 0x00000001d1007824 */ /* 0x000fe200078e02fb */
[CC--:B------:R-:W-:Y:S03]  /*5d90*/  LEA R8, P2, R235.reuse, R100.reuse, 0x2 ;  /* 0x00000064eb087211 */ /* 0x0c0fe600078410ff */
[----:B------:R2:W-:Y:S01]  /*5da0*/  RED.E.ADD.F32.FTZ.RN.STRONG.GPU [R6.64], R11 ;  /* 0x0000000b0600798e */ /* 0x0005e2000c10e786 */
[-C--:B------:R-:W-:Y:S03]  /*5db0*/  LEA.HI.X.SX32 R9, R235, R101.reuse, 0x2, P2 ;  /* 0x00000065eb097211 */ /* 0x080fe600010f16ff */
[----:B------:R-:W-:Y:S04]  /*5dc0*/  RED.E.ADD.F32.FTZ.RN.STRONG.GPU [R100.64+0x80], R16 ;  /* 0x000080106400798e */ /* 0x000fe8000c10e786 */
[----:B------:R-:W-:Y:S01]  /*5dd0*/  RED.E.ADD.F32.FTZ.RN.STRONG.GPU [R104.64+0x80], R17 ;  /* 0x000080116800798e */ /* 0x000fe2000c10e786 */
[CC--:B-1----:R-:W-:Y:S04]  /*5de0*/  LEA R4, P0, R2.reuse, R100.reuse, 0x2 ;  /* 0x0000006402047211 */ /* 0x0c2fe800078010ff */
[-C--:B------:R-:W-:Y:S02]  /*5df0*/  LEA.HI.X.SX32 R5, R2, R101.reuse, 0x2, P0 ;  /* 0x0000006502057211 */ /* 0x080fe400000f16ff */
[-C--:B------:R-:W-:Y:S02]  /*5e00*/  LEA R10, P0, R0, R100.reuse, 0x2 ;  /* 0x00000064000a7211 */ /* 0x080fe400078010ff */
[----:B------:R-:W-:Y:S01]  /*5e10*/  IADD3 R2, R248, 0x40, RZ ;  /* 0x00000040f8027810 */ /* 0x000fe20007ffe0ff */
[----:B------:R1:W-:Y:S01]  /*5e20*/  RED.E.ADD.F32.FTZ.RN.STRONG.GPU [R4.64], R18 ;  /* 0x000000120400798e */ /* 0x0003e2000c10e786 */
[-C--:B--2---:R-:W-:Y:S02]  /*5e30*/  LEA R6, P1, R251, R100.reuse, 0x2 ;  /* 0x00000064fb067211 */ /* 0x084fe400078210ff */
[-C--:B------:R-:W-:Y:S01]  /*5e40*/  LEA.HI.X.SX32 R11, R0, R101.reuse, 0x2, P0 ;  /* 0x00000065000b7211 */ /* 0x080fe200000f16ff */
[----:B------:R-:W-:Y:S01]  /*5e50*/  IMAD.IADD R0, R209, 0x1, R250 ;  /* 0x00000001d1007824 */ /* 0x000fe200078e02fa */
[-C--:B------:R-:W-:Y:S05]  /*5e60*/  LEA.HI.X.SX32 R7, R251, R101.reuse, 0x2, P1 ;  /* 0x00000065fb077211 */ /* 0x080fea00008f16ff */
[----:B------:R2:W-:Y:S04]  /*5e70*/  RED.E.ADD.F32.FTZ.RN.STRONG.GPU [R6.64], R19 ;  /* 0x000000130600798e */ /* 0x0005e8000c10e786 */
[----:B------:R3:W-:Y:S04]  /*5e80*/  RED.E.ADD.F32.FTZ.RN.STRONG.GPU [R10.64], R12 ;  /* 0x0000000c0a00798e */ /* 0x0007e8000c10e786 */
[----:B------:R4:W-:Y:S04]  /*5e90*/  RED.E.ADD.F32.FTZ.RN.STRONG.GPU [R8.64], R13 ;  /* 0x0000000d0800798e */ /* 0x0009e8000c10e786 */
[----:B------:R-:W-:Y:S01]  /*5ea0*/  LDSM.16.MT88.4 R16, [R3+0x2000] ;  /* 0x002000000310783b */ /* 0x000fe20000004200 */
[CC--:B-1----:R-:W-:Y:S04]  /*5eb0*/  LEA R4, P1, R234.reuse, R100.reuse, 0x2 ;  /* 0x00000064ea047211 */ /* 0x0c2fe800078210ff */
[-C--:B------:R-:W-:Y:S05]  /*5ec0*/  LEA.HI.X.SX32 R5, R234, R101.reuse, 0x2, P1 ;  /* 0x00000065ea057211 */ /* 0x080fea00008f16ff */
[----:B------:R1:W-:Y:S01]  /*5ed0*/  RED.E.ADD.F32.FTZ.RN.STRONG.GPU [R4.64], R14 ;  /* 0x0000000e0400798e */ /* 0x0003e2000c10e786 */
[CC--:B--2---:R-:W-:Y:S04]  /*5ee0*/  LEA R6, P0, R238.reuse, R100.reuse, 0x2 ;  /* 0x00000064ee067211 */ /* 0x0c4fe800078010ff */
[-C--:B------:R-:W-:Y:S02]  /*5ef0*/  LEA.HI.X.SX32 R7, R238, R101.reuse, 0x2, P0 ;  /* 0x00000065ee077211 */ /* 0x080fe400000f16ff */
[CC--:B---3--:R-:W-:Y:S02]  /*5f00*/  LEA R12, P1, R250.reuse, R100.reuse, 0x2 ;  /* 0x00000064fa0c7211 */ /* 0x0c8fe400078210ff */
[CC--:B----4-:R-:W-:Y:S01]  /*5f10*/  LEA R8, P2, R233.reuse, R100.reuse, 0x2 ;  /* 0x00000064e9087211 */ /* 0x0d0fe200078410ff */
[----:B------:R2:W-:Y:S01]  /*5f20*/  RED.E.ADD.F32.FTZ.RN.STRONG.GPU [R6.64], R15 ;  /* 0x0000000f0600798e */ /* 0x0005e2000c10e786 */
[-C--:B------:R-:W-:Y:S02]  /*5f30*/  LEA.HI.X.SX32 R13, R250, R101.reuse, 0x2, P1 ;  /* 0x00000065fa0d7211 */ /* 0x080fe400008f16ff */
[-C--:B------:R-:W-:Y:S01]  /*5f40*/  LEA.HI.X.SX32 R9, R233, R101.reuse, 0x2, P2 ;  /* 0x00000065e9097211 */ /* 0x080fe200010f16ff */
[----:B------:R-:W-:Y:S04]  /*5f50*/  RED.E.ADD.F32.FTZ.RN.STRONG.GPU [R100.64+0x100], R52 ;  /* 0x000100346400798e */ /* 0x000fe8000c10e786 */
[----:B------:R-:W-:Y:S01]  /*5f60*/  RED.E.ADD.F32.FTZ.RN.STRONG.GPU [R104.64+0x100], R53 ;  /* 0x000100356800798e */ /* 0x000fe2000c10e786 */
[CC--:B-1----:R-:W-:Y:S04]  /*5f70*/  LEA R4, P0, R2.reuse, R100.reuse, 0x2 ;  /* 0x0000006402047211 */ /* 0x0c2fe800078010ff */
[-C--:B------:R-:W-:Y:S02]  /*5f80*/  LEA.HI.X.SX32 R5, R2, R101.reuse, 0x2, P0 ;  /* 0x0000006502057211 */ /* 0x080fe400000f16ff */
[-C--:B------:R-:W-:Y:S02]  /*5f90*/  LEA R10, P0, R0, R100.reuse, 0x2 ;  /* 0x00000064000a7211 */ /* 0x080fe400078010ff */
[----:B------:R-:W-:Y:S01]  /*5fa0*/  IADD3 R2, R248, 0x60, RZ ;  /* 0x00000060f8027810 */ /* 0x000fe20007ffe0ff */
[----:B------:R1:W-:Y:S01]  /*5fb0*/  RED.E.ADD.F32.FTZ.RN.STRONG.GPU [R4.64], R54 ;  /* 0x000000360400798e */ /* 0x0003e2000c10e786 */
[-C--:B------:R-:W-:Y:S01]  /*5fc0*/  LEA.HI.X.SX32 R11, R0, R101.reuse, 0x2, P0 ;  /* 0x00000065000b7211 */ /* 0x080fe200000f16ff */
[----:B------:R-:W-:Y:S01]  /*5fd0*/  IMAD.IADD R0, R209, 0x1, R249 ;  /* 0x00000001d1007824 */ /* 0x000fe200078e02f9 */
[-C--:B--2---:R-:W-:Y:S01]  /*5fe0*/  LEA R6, P1, R232, R100.reuse, 0x2 ;  /* 0x00000064e8067211 */ /* 0x084fe200078210ff */
[----:B------:R2:W-:Y:S01]  /*5ff0*/  RED.E.ADD.F32.FTZ.RN.STRONG.GPU [R12.64], R55 ;  /* 0x000000370c00798e */ /* 0x0005e2000c10e786 */
[-C--:B------:R-:W-:Y:S02]  /*6000*/  LEA R14, P5, R2, R100.reuse, 0x2 ;  /* 0x00000064020e7211 */ /* 0x080fe400078a10ff */
[-C--:B------:R-:W-:Y:S01]  /*6010*/  LEA.HI.X.SX32 R7, R232, R101.reuse, 0x2, P1 ;  /* 0x00000065e8077211 */ /* 0x080fe200008f16ff */
[----:B------:R3:W-:Y:S01]  /*6020*/  RED.E.ADD.F32.FTZ.RN.STRONG.GPU [R10.64], R56 ;  /* 0x000000380a00798e */ /* 0x0007e2000c10e786 */
[-C--:B------:R-:W-:Y:S03]  /*6030*/  LEA.HI.X.SX32 R15, R2, R101.reuse, 0x2, P5 ;  /* 0x00000065020f7211 */ /* 0x080fe600028f16ff */
[----:B------:R4:W-:Y:S04]  /*6040*/  RED.E.ADD.F32.FTZ.RN.STRONG.GPU [R8.64], R57 ;  /* 0x000000390800798e */ /* 0x0009e8000c10e786 */
[----:B------:R4:W-:Y:S04]  /*6050*/  RED.E.ADD.F32.FTZ.RN.STRONG.GPU [R6.64], R58 ;  /* 0x0000003a0600798e */ /* 0x0009e8000c10e786 */
[----:B------:R-:W-:Y:S01]  /*6060*/  LDSM.16.MT88.4 R52, [R185+0x10800] ;  /* 0x01080000b934783b */ /* 0x000fe20000004200 */
[CC--:B-1----:R-:W-:Y:S04]  /*6070*/  LEA R4, P0, R237.reuse, R100.reuse, 0x2 ;  /* 0x00000064ed047211 */ /* 0x0c2fe800078010ff */
[-C--:B------:R-:W-:Y:S02]  /*6080*/  LEA.HI.X.SX32 R5, R237, R101.reuse, 0x2, P0 ;  /* 0x00000065ed057211 */ /* 0x080fe400000f16ff */
[CC--:B--2---:R-:W-:Y:S02]  /*6090*/  LEA R12, P4, R249.reuse, R100.reuse, 0x2 ;  /* 0x00000064f90c7211 */ /* 0x0c4fe400078810ff */
[CC--:B---3--:R-:W-:Y:S01]  /*60a0*/  LEA R10, P3, R0.reuse, R100.reuse, 0x2 ;  /* 0x00000064000a7211 */ /* 0x0c8fe200078610ff */
[----:B------:R1:W-:Y:S01]  /*60b0*/  RED.E.ADD.F32.FTZ.RN.STRONG.GPU [R4.64], R59 ;  /* 0x0000003b0400798e */ /* 0x0003e2000c10e786 */
[-C--:B------:R-:W-:Y:S02]  /*60c0*/  LEA.HI.X.SX32 R13, R249, R101.reuse, 0x2, P4 ;  /* 0x00000065f90d7211 */ /* 0x080fe400020f16ff */
[CC--:B----4-:R-:W-:Y:S01]  /*60d0*/  LEA R8, P2, R231.reuse, R100.reuse, 0x2 ;  /* 0x00000064e7087211 */ /* 0x0d0fe200078410ff */
[----:B------:R-:W-:Y:S01]  /*60e0*/  RED.E.ADD.F32.FTZ.RN.STRONG.GPU [R100.64+0x180], R64 ;  /* 0x000180406400798e */ /* 0x000fe2000c10e786 */
[-C--:B------:R-:W-:Y:S02]  /*60f0*/  LEA.HI.X.SX32 R11, R0, R101.reuse, 0x2, P3 ;  /* 0x00000065000b7211 */ /* 0x080fe400018f16ff */
[CC--:B------:R-:W-:Y:S01]  /*6100*/  LEA R6, P1, R230.reuse, R100.reuse, 0x2 ;  /* 0x00000064e6067211 */ /* 0x0c0fe200078210ff */
[----:B------:R-:W-:Y:S01]  /*6110*/  RED.E.ADD.F32.FTZ.RN.STRONG.GPU [R104.64+0x180], R65 ;  /* 0x000180416800798e */ /* 0x000fe2000c10e786 */
[-C--:B------:R-:W-:Y:S02]  /*6120*/  LEA.HI.X.SX32 R9, R231, R101.reuse, 0x2, P2 ;  /* 0x00000065e7097211 */ /* 0x080fe400010f16ff */
[-C--:B------:R-:W-:Y:S01]  /*6130*/  LEA.HI.X.SX32 R7, R230, R101.reuse, 0x2, P1 ;  /* 0x00000065e6077211 */ /* 0x080fe200008f16ff */
[----:B------:R-:W-:Y:S01]  /*6140*/  RED.E.ADD.F32.FTZ.RN.STRONG.GPU [R14.64], R66 ;  /* 0x000000420e00798e */ /* 0x000fe2000c10e786 */
[----:B------:R-:W-:Y:S02]  /*6150*/  LOP3.LUT R0, R205, 0x1, RZ, 0xc0, !PT ;  /* 0x00000001cd007812 */ /* 0x000fe400078ec0ff */
[----:B------:R-:W-:Y:S01]  /*6160*/  @P6 IADD3 R227, P1, R227, -0x100, RZ ;  /* 0xffffff00e3e36810 */ /* 0x000fe20007f3e0ff */
[----:B------:R-:W-:Y:S03]  /*6170*/  RED.E.ADD.F32.FTZ.RN.STRONG.GPU [R12.64], R67 ;  /* 0x000000430c00798e */ /* 0x000fe6000c10e786 */
[----:B------:R-:W-:Y:S01]  /*6180*/  @P6 IADD3.X R225, R225, -0x1, RZ, P1, !PT ;  /* 0xffffffffe1e16810 */ /* 0x000fe20000ffe4ff */
[----:B------:R-:W-:Y:S04]  /*6190*/  RED.E.ADD.F32.FTZ.RN.STRONG.GPU [R10.64], R60 ;  /* 0x0000003c0a00798e */ /* 0x000fe8000c10e786 */
[----:B------:R-:W-:Y:S01]  /*61a0*/  RED.E.ADD.F32.FTZ.RN.STRONG.GPU [R8.64], R61 ;  /* 0x0000003d0800798e */ /* 0x000fe2000c10e786 */
[C---:B-1----:R-:W-:Y:S03]  /*61b0*/  LEA R4, P0, R236.reuse, R100, 0x2 ;  /* 0x00000064ec047211 */ /* 0x042fe600078010ff */
[----:B------:R-:W-:Y:S01]  /*61c0*/  RED.E.ADD.F32.FTZ.RN.STRONG.GPU [R6.64], R62 ;  /* 0x0000003e0600798e */ /* 0x000fe2000c10e786 */
[----:B------:R-:W-:Y:S03]  /*61d0*/  LEA.HI.X.SX32 R5, R236, R101, 0x2, P0 ;  /* 0x00000065ec057211 */ /* 0x000fe600000f16ff */
[----:B------:R-:W-:Y:S01]  /*61e0*/  LDSM.16.MT88.4 R8, [R3] ;  /* 0x000000000308783b */ /* 0x000fe20000004200 */
[----:B------:R-:W-:Y:S02]  /*61f0*/  ISETP.NE.U32.AND P0, PT, R0, 0x1, PT ;  /* 0x000000010000780c */ /* 0x000fe40003f05070 */
[----:B------:R-:W-:Y:S01]  /*6200*/  @P6 IADD3 R0, P2, R229, -0x100, RZ ;  /* 0xffffff00e5006810 */ /* 0x000fe20007f5e0ff */
[----:B------:R-:W-:Y:S03]  /*6210*/  RED.E.ADD.F32.FTZ.RN.STRONG.GPU [R4.64], R63 ;  /* 0x0000003f0400798e */ /* 0x000fe6000c10e786 */
[----:B------:R-:W-:Y:S01]  /*6220*/  @P6 IADD3.X R2, R228, -0x1, RZ, P2, !PT ;  /* 0xffffffffe4026810 */ /* 0x000fe200017fe4ff */
[----:B------:R-:W1:Y:S01]  /*6230*/  LDSM.16.MT88.4 R4, [R185+0x10000] ;  /* 0x01000000b904783b */ /* 0x000e620000004200 */
[----:B------:R-:W-:Y:S01]  /*6240*/  @P6 IMAD.MOV.U32 R229, RZ, RZ, R0 ;  /* 0x000000ffffe56224 */ /* 0x000fe200078e0000 */
[----:B------:R-:W-:Y:S02]  /*6250*/  ISETP.GT.AND P2, PT, R205, R241, PT ;  /* 0x000000f1cd00720c */ /* 0x000fe40003f44270 */
[----:B------:R-:W2:Y:S01]  /*6260*/  LDSM.16.MT88.4 R12, [R184+0x10000] ;  /* 0x01000000b80c783b */ /* 0x000ea20000004200 */
[C---:B------:R-:W-:Y:S01]  /*6270*/  IADD3 R0, R3.reuse, -0x4000, RZ ;  /* 0xffffc00003007810 */ /* 0x040fe20007ffe0ff */
[----:B------:R-:W-:Y:S01]  /*6280*/  @P6 IMAD.MOV.U32 R228, RZ, RZ, R2 ;  /* 0x000000ffffe46224 */ /* 0x000fe200078e0002 */
[----:B------:R-:W-:Y:S01]  /*6290*/  @P0 IADD3 R0, R3, 0x4000, RZ ;  /* 0x0000400003000810 */ /* 0x000fe20007ffe0ff */
[----:B------:R-:W3:Y:S04]  /*62a0*/  LDSM.16.MT88.4 R56, [R3+0x800] ;  /* 0x000800000338783b */ /* 0x000ee80000004200 */
[----:B------:R-:W4:Y:S04]  /*62b0*/  LDSM.16.MT88.4 R64, [R184+0x10800] ;  /* 0x01080000b840783b */ /* 0x000f280000004200 */
[----:B------:R-:W3:Y:S04]  /*62c0*/  LDSM.16.MT88.4 R100, [R3+0x2800] ;  /* 0x002800000364783b */ /* 0x000ee80000004200 */
[----:B------:R-:W-:Y:S01]  /*62d0*/  LDSM.16.MT88.4 R60, [R184+0x11000] ;  /* 0x01100000b83c783b */ /* 0x000fe20000004200 */
[-C--:B-1----:R-:W-:Y:S08]  /*62e0*/  HMMA.16816.F32.BF16 R68, R4, R8.reuse, R68 ;  /* 0x000000080444723c */ /* 0x082ff00000041844 */
[C---:B--2---:R-:W-:Y:S08]  /*62f0*/  HMMA.16816.F32.BF16 R72, R12.reuse, R8, R72 ;  /* 0x000000080c48723c */ /* 0x044ff00000041848 */
        /* <DEDUP_REMOVED lines=10> */
[-C--:B---3--:R-:W-:Y:S08]  /*63a0*/  HMMA.16816.F32.BF16 R68, R52, R56.reuse, R68 ;  /* 0x000000383444723c */ /* 0x088ff00000041844 */
[C---:B----4-:R-:W-:Y:S08]  /*63b0*/  HMMA.16816.F32.BF16 R72, R64.reuse, R56, R72 ;  /* 0x000000384048723c */ /* 0x050ff00000041848 */
        /* <DEDUP_REMOVED lines=15> */
[C---:B------:R-:W-:Y:S07]  /*64b0*/  HMMA.16816.F32.BF16 R88, R60.reuse, R4, R88 ;  /* 0x000000043c58723c */ /* 0x040fee0000041858 */
[----:B------:R-:W-:Y:S01]  /*64c0*/  IADD3 R4, R205, -0x1, RZ ;  /* 0xffffffffcd047810 */ /* 0x000fe20007ffe0ff */
[-C--:B------:R-:W-:Y:S04]  /*64d0*/  HMMA.16816.F32.BF16 R92, R60, R6.reuse, R92 ;  /* 0x000000063c5c723c */ /* 0x080fe8000004185c */
[----:B------:R-:W-:Y:S04]  /*64e0*/  IMAD.MOV.U32 R205, RZ, RZ, R4 ;  /* 0x000000ffffcd7224 */ /* 0x000fe800078e0004 */
        /* <DEDUP_REMOVED lines=128> */
.L_x_426:
        /* <DEDUP_REMOVED lines=15> */
.L_x_427:
        /* <DEDUP_REMOVED lines=40> */
.L_x_429:
[----:B------:R-:W-:Y:S05]  /*7060*/  BSYNC B0 ;  /* 0x0000000000007941 */ /* 0x000fea0003800000 */
.L_x_428:
        /* <DEDUP_REMOVED lines=17> */
.L_x_431:
[----:B------:R-:W-:Y:S05]  /*7180*/  BSYNC B0 ;  /* 0x0000000000007941 */ /* 0x000fea0003800000 */
.L_x_430:
        /* <DEDUP_REMOVED lines=23> */
.L_x_433:
[----:B------:R-:W-:Y:S05]  /*7300*/  BSYNC B0 ;  /* 0x0000000000007941 */ /* 0x000fea0003800000 */
.L_x_432:
        /* <DEDUP_REMOVED lines=14> */
.L_x_404:
[----:B------:R-:W-:Y:S05]  /*73f0*/  BSYNC B1 ;  /* 0x0000000000017941 */ /* 0x000fea0003800000 */
.L_x_390:
        /* <DEDUP_REMOVED lines=9> */
.L_x_434:
[----:B------:R-:W-:Y:S05]  /*7490*/  EXIT ;  /* 0x000000000000794d */ /* 0x000fea0003800000 */
.L_x_436:
        /* <DEDUP_REMOVED lines=14> */
.L_x_1072:


//--------------------- .text._ZN5flash44flash_bwd_dq_dk_dv_loop_seqk_parallel_kernelI23Flash_bwd_kernel_traitsILi128ELi64ELi64ELi8ELi4ELi2ELi2ELb1ELb0EN7cutlass10bfloat16_tE19Flash_kernel_traitsILi128ELi64ELi64ELi8ES3_EELb1ELb1ELb0ELb0ELb1ELb1ELb0EEEvNS_16Flash_bwd_paramsE --------------------------
	.section	.text._ZN5flash44flash_bwd_dq_dk_dv_loop_seqk_parallel_kernelI23Flash_bwd_kernel_traitsILi128ELi64ELi64ELi8ELi4ELi2ELi2ELb1ELb0EN7cutlass10bfloat16_tE19Flash_kernel_traitsILi128ELi64ELi64ELi8ES3_EELb1ELb1ELb0ELb0ELb1ELb1ELb0EEEvNS_16Flash_bwd_paramsE,"ax",@progbits
	.sectioninfo	@"SHI_REGISTERS=255"
	.align	128
        .global         _ZN5flash44flash_bwd_dq_dk_dv_loop_seqk_parallel_kernelI23Flash_bwd_kernel_traitsILi128ELi64ELi64ELi8ELi4ELi2ELi2ELb1ELb0EN7cutlass10bfloat16_tE19Flash_kernel_traitsILi128ELi64ELi64ELi8ES3_EELb1ELb1ELb0ELb0ELb1ELb1ELb0EEEvNS_16Flash_bwd_paramsE
        .type           _ZN5flash44flash_bwd_dq_dk_dv_loop_seqk_parallel_kernelI23Flash_bwd_kernel_traitsILi128ELi64ELi64ELi8ELi4ELi2ELi2ELb1ELb0EN7cutlass10bfloat16_tE19Flash_kernel_traitsILi128ELi64ELi64ELi8ES3_EELb1ELb1ELb0ELb0ELb1ELb1ELb0EEEvNS_16Flash_bwd_paramsE,@function
        .size           _ZN5flash44flash_bwd_dq_dk_dv_loop_seqk_parallel_kernelI23Flash_bwd_kernel_traitsILi128ELi64ELi64ELi8ELi4ELi2ELi2ELb1ELb0EN7cutlass10bfloat16_tE19Flash_kernel_traitsILi128ELi64ELi64ELi8ES3_EELb1ELb1ELb0ELb0ELb1ELb1ELb0EEEvNS_16Flash_bwd_paramsE,(.L_x_1073 - _ZN5flash44flash_bwd_dq_dk_dv_loop_seqk_parallel_kernelI23Flash_bwd_kernel_traitsILi128ELi64ELi64ELi8ELi4ELi2ELi2ELb1ELb0EN7cutlass10bfloat16_tE19Flash_kernel_traitsILi128ELi64ELi64ELi8ES3_EELb1ELb1ELb0ELb0ELb1ELb1ELb0EEEvNS_16Flash_bwd_paramsE)
        .other          _ZN5flash44flash_bwd_dq_dk_dv_loop_seqk_parallel_kernelI23Flash_bwd_kernel_traitsILi128ELi64ELi64ELi8ELi4ELi2ELi2ELb1ELb0EN7cutlass10bfloat16_tE19Flash_kernel_traitsILi128ELi64ELi64ELi8ES3_EELb1ELb1ELb0ELb0ELb1ELb1ELb0EEEvNS_16Flash_bwd_paramsE,@"STO_CUDA_ENTRY STV_DEFAULT"
_ZN5flash44flash_bwd_dq_dk_dv_loop_seqk_parallel_kernelI23Flash_bwd_kernel_traitsILi128ELi64ELi64ELi8ELi4ELi2ELi2ELb1ELb0EN7cutlass10bfloat16_tE19Flash_kernel_traitsILi128ELi64ELi64ELi8ES3_EELb1ELb1ELb0ELb0ELb1ELb1ELb0EEEvNS_16Flash_bwd_paramsE:
.text._ZN5flash44flash_bwd_dq_dk_dv_loop_seqk_parallel_kernelI23Flash_bwd_kernel_traitsILi128ELi64ELi64ELi8ELi4ELi2ELi2ELb1ELb0EN7cutlass10bfloat16_tE19Flash_kernel_traitsILi128ELi64ELi64ELi8ES3_EELb1ELb1ELb0ELb0ELb1ELb1ELb0EEEvNS_16Flash_bwd_paramsE:
        /* <DEDUP_REMOVED lines=12> */
[----:B------:R-:W-:Y:S01]  /*00c0*/  ULDC UR4, c[0x0][0x22c] ;  /* 0x00008b0000047ab9 */ /* 0x000fe20000000800 */
[----:B------:R-:W-:Y:S01]  /*00d0*/  IMAD.MOV.U32 R220, RZ, RZ, -0x10 ;  /* 0xfffffff0ffdc7424 */ /* 0x000fe200078e00ff */
[----:B------:R-:W-:Y:S02]  /*00e0*/  ULDC UR6, c[0x0][0x1c0] ;  /* 0x0000700000067ab9 */ /* 0x000fe40000000800 */
[----:B------:R-:W-:Y:S02]  /*00f0*/  UIMAD UR12, UR4, UR6, URZ ;  /* 0x00000006040c72a4 */ /* 0x000fe4000f8e023f */
[----:B------:R-:W-:Y:S02]  /*0100*/  USHF.R.S32.HI UR5, URZ, 0x1f, UR4 ;  /* 0x0000001f3f057899 */ /* 0x000fe40008011404 */
[----:B------:R-:W-:-:S02]  /*0110*/  USHF.L.U32 UR11, UR12, 0x6, URZ ;  /* 0x000000060c0b7899 */ /* 0x000fc4000800063f */
[----:B------:R-:W-:Y:S02]  /*0120*/  UIMAD.WIDE.U32 UR16, UR4, UR6, URZ ;  /* 0x00000006041072a5 */ /* 0x000fe4000f8e003f */
[----:B------:R-:W-:Y:S02]  /*0130*/  UIMAD UR6, UR5, UR6, URZ ;  /* 0x00000006050672a4 */ /* 0x000fe4000f8e023f */
[----:B------:R-:W-:Y:S02]  /*0140*/  USHF.R.S32.HI UR7, URZ, 0x1f, UR11 ;  /* 0x0000001f3f077899 */ /* 0x000fe4000801140b */
[----:B------:R-:W-:Y:S01]  /*0150*/  ULDC.64 UR18, c[0x0][0x118] ;  /* 0x0000460000127ab9 */ /* 0x000fe20000000a00 */
        /* <DEDUP_REMOVED lines=10> */
[C---:B------:R-:W-:Y:S01]  /*0200*/  IMAD.IADD R17, R7.reuse, 0x1, -R5 ;  /* 0x0000000107117824 */ /* 0x040fe200078e0a05 */
[----:B------:R-:W-:Y:S01]  /*0210*/  LOP3.LUT R8, R2, 0x7ffffffc, RZ, 0xc0, !PT ;  /* 0x7ffffffc02087812 */ /* 0x000fe200078ec0ff */
[C---:B------:R-:W-:Y:S01]  /*0220*/  IMAD.IADD R5, R7.reuse, 0x1, -R6 ;  /* 0x0000000107057824 */ /* 0x040fe200078e0a06 */
[----:B------:R-:W-:Y:S01]  /*0230*/  SHF.R.S32.HI R0, RZ, 0x5, R4 ;  /* 0x00000005ff007819 */ /* 0x000fe20000011404 */
[C---:B------:R-:W-:Y:S01]  /*0240*/  IMAD.IADD R10, R7.reuse, 0x1, -R10 ;  /* 0x00000001070a7824 */ /* 0x040fe200078e0a0a */
[----:B------:R-:W-:Y:S01]  /*0250*/  SHF.R.S32.HI R12, RZ, 0x1f, R4 ;  /* 0x0000001fff0c7819 */ /* 0x000fe20000011404 */
[----:B------:R-:W-:Y:S01]  /*0260*/  IMAD.IADD R15, R7, 0x1, -R8 ;  /* 0x00000001070f7824 */ /* 0x000fe200078e0a08 */
[-C--:B------:R-:W-:Y:S01]  /*0270*/  LEA.HI R4, R4, R0.reuse, RZ, 0x1 ;  /* 0x0000000004047211 */ /* 0x080fe200078f08ff */
[----:B------:R-:W-:Y:S01]  /*0280*/  STL [R1+0x1c], R17 ;  /* 0x00001c1101007387 */ /* 0x000fe20000100800 */
[----:B------:R-:W-:-:S02]  /*0290*/  LEA.HI R7, R12, R0, RZ, 0x2 ;  /* 0x000000000c077211 */ /* 0x000fc400078f10ff */
[--C-:B------:R-:W-:Y:S02]  /*02a0*/  SHF.R.S32.HI R9, RZ, 0x2, R2.reuse ;  /* 0x00000002ff097819 */ /* 0x100fe40000011402 */
[----:B------:R-:W-:Y:S02]  /*02b0*/  SHF.R.S32.HI R8, RZ, 0x1f, R2 ;  /* 0x0000001fff087819 */ /* 0x000fe40000011402 */
[----:B------:R-:W-:Y:S02]  /*02c0*/  SHF.R.S32.HI R6, RZ, 0x4, R3 ;  /* 0x00000004ff067819 */ /* 0x000fe40000011403 */
[----:B------:R-:W-:Y:S02]  /*02d0*/  LOP3.LUT R7, R7, 0xfffffffc, RZ, 0xc0, !PT ;  /* 0xfffffffc07077812 */ /* 0x000fe400078ec0ff */
[----:B------:R-:W-:Y:S02]  /*02e0*/  LOP3.LUT R2, R4, 0xfffffffe, RZ, 0xc0, !PT ;  /* 0xfffffffe04027812 */ /* 0x000fe400078ec0ff */
[----:B------:R-:W-:Y:S01]  /*02f0*/  SHF.R.S32.HI R18, RZ, 0x3, R11 ;  /* 0x00000003ff127819 */ /* 0x000fe2000001140b */
[C---:B------:R-:W-:Y:S01]  /*0300*/  IMAD.IADD R16, R0.reuse, 0x1, -R7 ;  /* 0x0000000100107824 */ /* 0x040fe200078e0a07 */
[----:B------:R-:W-:Y:S01]  /*0310*/  LEA.HI R3, R3, R6, RZ, 0x1 ;  /* 0x0000000603037211 */ /* 0x000fe200078f08ff */
[----:B------:R-:W-:Y:S01]  /*0320*/  IMAD.IADD R194, R0, 0x1, -R2 ;  /* 0x0000000100c27824 */ /* 0x000fe200078e0a02 */
[----:B------:R-:W-:Y:S01]  /*0330*/  LEA.HI R2, R8, R9, RZ, 0x3 ;  /* 0x0000000908027211 */ /* 0x000fe200078f18ff */
[----:B------:R-:W-:Y:S01]  /*0340*/  IMAD.SHL.U32 R0, R18, 0x40, RZ ;  /* 0x0000004012007824 */ /* 0x000fe200078e00ff */
[----:B------:R-:W-:Y:S01]  /*0350*/  LOP3.LUT R3, R3, 0xfffffffe, RZ, 0xc0, !PT ;  /* 0xfffffffe03037812 */ /* 0x000fe200078ec0ff */
[C---:B------:R-:W-:Y:S01]  /*0360*/  IMAD.SHL.U32 R18, R5.reuse, 0x8, RZ ;  /* 0x0000000805127824 */ /* 0x040fe200078e00ff */
[----:B------:R-:W-:Y:S01]  /*0370*/  LOP3.LUT P4, RZ, R5, 0x2, RZ, 0xc0, !PT ;  /* 0x0000000205ff7812 */ /* 0x000fe2000788c0ff */
[----:B------:R-:W-:Y:S01]  /*0380*/  STL [R1+0x8], R16 ;  /* 0x0000081001007387 */ /* 0x000fe20000100800 */
[----:B------:R-:W-:Y:S01]  /*0390*/  LOP3.LUT R0, R0, 0x1c0, RZ, 0xc0, !PT ;  /* 0x000001c000007812 */ /* 0x000fe200078ec0ff */
[----:B------:R-:W-:Y:S01]  /*03a0*/  IMAD.IADD R12, R6, 0x1, -R3 ;  /* 0x00000001060c7824 */ /* 0x000fe200078e0a03 */
[----:B------:R-:W-:Y:S01]  /*03b0*/  LOP3.LUT R3, R2, 0xfffffff8, RZ, 0xc0, !PT ;  /* 0xfffffff802037812 */ /* 0x000fe200078ec0ff */
[----:B------:R-:W-:Y:S01]  /*03c0*/  STL [R1+0x10], R18 ;  /* 0x0000101201007387 */ /* 0x000fe20000100800 */
[----:B------:R-:W-:-:S02]  /*03d0*/  SHF.R.U32.HI R4, RZ, 0x3, R0 ;  /* 0x00000003ff047819 */ /* 0x000fc40000011600 */
[----:B------:R-:W-:Y:S01]  /*03e0*/  LOP3.LUT R2, R0, 0x38, R18, 0xf8, !PT ;  /* 0x0000003800027812 */ /* 0x000fe200078ef812 */
[C---:B------:R-:W-:Y:S01]  /*03f0*/  IMAD.SHL.U32 R0, R5.reuse, 0x40, RZ ;  /* 0x0000004005007824 */ /* 0x040fe200078e00ff */
[----:B------:R-:W-:Y:S01]  /*0400*/  LOP3.LUT P3, RZ, R5, 0x4, RZ, 0xc0, !PT ;  /* 0x0000000405ff7812 */ /* 0x000fe2000786c0ff */
[----:B------:R-:W-:Y:S01]  /*0410*/  IMAD.IADD R3, R9, 0x1, -R3 ;  /* 0x0000000109037824 */ /* 0x000fe200078e0a03 */
[----:B------:R-:W-:Y:S01]  /*0420*/  LOP3.LUT R7, R2, R4, RZ, 0x3c, !PT ;  /* 0x0000000402077212 */ /* 0x000fe200078e3cff */
[----:B------:R-:W-:Y:S01]  /*0430*/  IMAD.SHL.U32 R2, R194, 0x10, RZ ;  /* 0x00000010c2027824 */ /* 0x000fe200078e00ff */
[----:B------:R-:W-:Y:S01]  /*0440*/  SHF.R.S32.HI R5, RZ, 0x1f, R10 ;  /* 0x0000001fff057819 */ /* 0x000fe2000001140a */
[----:B------:R-:W-:Y:S01]  /*0450*/  IMAD.SHL.U32 R4, R12, 0x200, RZ ;  /* 0x000002000c047824 */ /* 0x000fe200078e00ff */
[----:B------:R-:W-:Y:S02]  /*0460*/  LOP3.LUT R0, R0, 0x1c0, RZ, 0xc0, !PT ;  /* 0x000001c000007812 */ /* 0x000fe400078ec0ff */
[----:B------:R-:W-:-:S02]  /*0470*/  LEA.HI R9, R5, R10, RZ, 0x3 ;  /* 0x0000000a05097211 */ /* 0x000fc400078f18ff */
[C---:B------:R-:W-:Y:S02]  /*0480*/  LOP3.LUT R190, R0.reuse, 0x8, R11, 0xf8, !PT ;  /* 0x0000000800be7812 */ /* 0x040fe400078ef80b */
[----:B------:R-:W-:Y:S02]  /*0490*/  LOP3.LUT R6, R0, 0x10, R2, 0xf8, !PT ;  /* 0x0000001000067812 */ /* 0x000fe400078ef802 */
[----:B------:R-:W-:Y:S02]  /*04a0*/  SHF.R.U32.HI R186, RZ, 0x3, R0 ;  /* 0x00000003ffba7819 */ /* 0x000fe40000011600 */
[----:B------:R-:W-:Y:S02]  /*04b0*/  LOP3.LUT R0, R3, 0x1, RZ, 0xc0, !PT ;  /* 0x0000000103007812 */ /* 0x000fe400078ec0ff */
[----:B------:R-:W-:Y:S02]  /*04c0*/  LOP3.LUT R5, R9, 0xfffffff8, RZ, 0xc0, !PT ;  /* 0xfffffff809057812 */ /* 0x000fe400078ec0ff */
[----:B------:R-:W-:-:S02]  /*04d0*/  ISETP.NE.U32.AND P0, PT, R0, 0x1, PT ;  /* 0x000000010000780c */ /* 0x000fc40003f05070 */
[----:B------:R-:W-:Y:S01]  /*04e0*/  SHF.R.S32.HI R0, RZ, 0x6, R14 ;  /* 0x00000006ff007819 */ /* 0x000fe2000001140e */
[----:B------:R-:W-:Y:S01]  /*04f0*/  IMAD.IADD R8, R10, 0x1, -R5 ;  /* 0x000000010a087824 */ /* 0x000fe200078e0a05 */
[----:B------:R-:W-:Y:S02]  /*0500*/  SHF.R.S32.HI R13, RZ, 0x7, R13 ;  /* 0x00000007ff0d7819 */ /* 0x000fe4000001140d */
[----:B------:R-:W-:Y:S01]  /*0510*/  LOP3.LUT R5, R6, 0x8, R11, 0xf8, !PT ;  /* 0x0000000806057812 */ /* 0x000fe200078ef80b */
[----:B------:R-:W-:Y:S01]  /*0520*/  IMAD R6, R0, 0x200, R7 ;  /* 0x0000020000067824 */ /* 0x000fe200078e0207 */
[----:B------:R-:W-:Y:S01]  /*0530*/  LOP3.LUT R190, R190, R186, RZ, 0x3c, !PT ;  /* 0x000000babebe7212 */ /* 0x000fe200078e3cff */
[----:B------:R-:W-:Y:S01]  /*0540*/  IMAD R2, R13, 0x800, R4 ;  /* 0x000008000d027824 */ /* 0x000fe200078e0204 */
[C---:B------:R-:W-:Y:S01]  /*0550*/  R2P PR, R3.reuse, 0x6 ;  /* 0x0000000603007804 */ /* 0x040fe20000000000 */
[----:B------:R-:W-:Y:S01]  /*0560*/  IMAD.SHL.U32 R3, R3, 0x40, RZ ;  /* 0x0000004003037824 */ /* 0x000fe200078e00ff */
[----:B------:R-:W-:Y:S01]  /*0570*/  STL [R1+0x24], R8 ;  /* 0x0000240801007387 */ /* 0x000fe20000100800 */
[----:B------:R-:W-:Y:S01]  /*0580*/  IMAD.IADD R190, R2, 0x1, R190 ;  /* 0x0000000102be7824 */ /* 0x000fe200078e02be */
[----:B------:R-:W-:Y:S01]  /*0590*/  LOP3.LUT R186, R4, R5, R186, 0xf6, !PT ;  /* 0x0000000504ba7212 */ /* 0x000fe200078ef6ba */
[----:B------:R-:W-:Y:S01]  /*05a0*/  IMAD.SHL.U32 R2, R0, 0x8, RZ ;  /* 0x0000000800027824 */ /* 0x000fe200078e00ff */
[----:B------:R1:W-:Y:S01]  /*05b0*/  STL [R1+0x20], R6 ;  /* 0x0000200601007387 */ /* 0x0003e20000100800 */
[----:B------:R-:W-:Y:S01]  /*05c0*/  LOP3.LUT R0, R3, 0x1c0, RZ, 0xc0, !PT ;  /* 0x000001c003007812 */ /* 0x000fe200078ec0ff */
[----:B------:R-:W-:Y:S01]  /*05d0*/  IMAD.SHL.U32 R4, R12, 0x20, RZ ;  /* 0x000000200c047824 */ /* 0x000fe200078e00ff */
[----:B------:R-:W-:Y:S01]  /*05e0*/  SEL R185, R185, 0xffffffc0, !P3 ;  /* 0xffffffc0b9b97807 */ /* 0x000fe20005800000 */
[----:B------:R-:W-:Y:S01]  /*05f0*/  IMAD.SHL.U32 R7, R15, 0x2, RZ ;  /* 0x000000020f077824 */ /* 0x000fe200078e00ff */
[----:B------:R-:W-:-:S02]  /*0600*/  LOP3.LUT R2, R2, 0x18, RZ, 0xc0, !PT ;  /* 0x0000001802027812 */ /* 0x000fc400078ec0ff */
[----:B------:R-:W-:Y:S01]  /*0610*/  SHF.R.U32.HI R3, RZ, 0x3, R0 ;  /* 0x00000003ff037819 */ /* 0x000fe20000011600 */
[----:B------:R-:W-:Y:S01]  /*0620*/  IMAD R188, R190, 0x2, R185 ;  /* 0x00000002bebc7824 */ /* 0x000fe200078e02b9 */
[----:B------:R-:W-:Y:S02]  /*0630*/  SEL R220, R220, 0x10, !P0 ;  /* 0x00000010dcdc7807 */ /* 0x000fe40004000000 */
[----:B------:R-:W-:Y:S01]  /*0640*/  LOP3.LUT R10, R3, R0, R2, 0x1e, !PT ;  /* 0x00000000030a7212 */ /* 0x000fe200078e1e02 */
[----:B-1----:R-:W-:-:S05]  /*0650*/  IMAD.SHL.U32 R6, R13, 0x20, RZ ;  /* 0x000000200d067824 */ /* 0x002fca00078e00ff */
[----:B------:R1:W-:Y:S01]  /*0660*/  STL [R1+0x28], R6 ;  /* 0x0000280601007387 */ /* 0x0003e20000100800 */
[----:B------:R-:W-:-:S04]  /*0670*/  LOP3.LUT R5, R0, 0x20, R6, 0xf8, !PT ;  /* 0x0000002000057812 */ /* 0x000fc800078ef806 */
[----:B------:R-:W-:Y:S01]  /*0680*/  LOP3.LUT R0, R5, R3, RZ, 0x3c, !PT ;  /* 0x0000000305007212 */ /* 0x000fe200078e3cff */
[----:B------:R-:W-:Y:S02]  /*0690*/  IMAD.SHL.U32 R5, R9, 0x40, RZ ;  /* 0x0000004009057824 */ /* 0x000fe400078e00ff */
[----:B-1----:R-:W-:Y:S01]  /*06a0*/  IMAD.SHL.U32 R6, R8, 0x40, RZ ;  /* 0x0000004008067824 */ /* 0x002fe200078e00ff */
[----:B------:R-:W-:Y:S01]  /*06b0*/  LOP3.LUT R8, R2, 0x20, R4, 0xf8, !PT ;  /* 0x0000002002087812 */ /* 0x000fe200078ef804 */
[----:B------:R-:W-:-:S03]  /*06c0*/  IMAD R4, R16, 0x400, R7 ;  /* 0x0000040010047824 */ /* 0x000fc600078e0207 */
[----:B------:R-:W-:Y:S01]  /*06d0*/  LOP3.LUT R2, R6, 0x1c0, RZ, 0xc0, !PT ;  /* 0x000001c006027812 */ /* 0x000fe200078ec0ff */
[----:B------:R-:W-:Y:S02]  /*06e0*/  IMAD.SHL.U32 R6, R12, 0x8, RZ ;  /* 0x000000080c067824 */ /* 0x000fe400078e00ff */
[----:B------:R-:W-:Y:S01]  /*06f0*/  IMAD.IADD R218, R4, 0x1, R0 ;  /* 0x0000000104da7824 */ /* 0x000fe200078e0200 */
[----:B------:R-:W-:Y:S01]  /*0700*/  SHF.R.U32.HI R3, RZ, 0x3, R2 ;  /* 0x00000003ff037819 */ /* 0x000fe20000011602 */
[----:B------:R-:W-:Y:S01]  /*0710*/  IMAD R4, R194, 0x400, R7 ;  /* 0x00000400c2047824 */ /* 0x000fe200078e0207 */
[----:B------:R-:W-:Y:S01]  /*0720*/  LOP3.LUT R6, R2, 0x8, R6, 0xf8, !PT ;  /* 0x0000000802067812 */ /* 0x000fe200078ef806 */
[----:B------:R-:W-:Y:S01]  /*0730*/  IMAD.SHL.U32 R218, R218, 0x2, RZ ;  /* 0x00000002dada7824 */ /* 0x000fe200078e00ff */
[----:B------:R-:W-:Y:S01]  /*0740*/  LOP3.LUT R0, R5, 0xfffffe00, RZ, 0xc0, !PT ;  /* 0xfffffe0005007812 */ /* 0x000fe200078ec0ff */
[----:B------:R-:W-:Y:S01]  /*0750*/  IMAD.IADD R4, R4, 0x1, R10 ;  /* 0x0000000104047824 */ /* 0x000fe200078e020a */
[----:B------:R-:W-:Y:S01]  /*0760*/  LOP3.LUT R2, R3, R8, R2, 0x1e, !PT ;  /* 0x0000000803027212 */ /* 0x000fe200078e1e02 */
[----:B------:R-:W-:Y:S01]  /*0770*/  IMAD.IADD R221, R218, 0x1, R220 ;  /* 0x00000001dadd7824 */ /* 0x000fe200078e02dc */
[----:B------:R-:W-:Y:S01]  /*0780*/  LOP3.LUT R3, R6, R3, RZ, 0x3c, !PT ;  /* 0x0000000306037212 */ /* 0x000fe200078e3cff */
[--C-:B------:R-:W-:Y:S01]  /*0790*/  IMAD R204, R16, 0x400, R0.reuse ;  /* 0x0000040010cc7824 */ /* 0x100fe200078e0200 */
[----:B------:R-:W-:Y:S01]  /*07a0*/  LOP3.LUT R202, R2, R0, RZ, 0xfc, !PT ;  /* 0x0000000002ca7212 */ /* 0x000fe200078efcff */
[----:B------:R-:W-:Y:S01]  /*07b0*/  IMAD R194, R194, 0x400, R0 ;  /* 0x00000400c2c27824 */ /* 0x000fe200078e0200 */
[----:B------:R-:W-:Y:S01]  /*07c0*/  SHF.R.S32.HI R0, RZ, 0x1f, R17 ;  /* 0x0000001fff007819 */ /* 0x000fe20000011411 */
[----:B------:R-:W-:Y:S01]  /*07d0*/  IMAD.MOV.U32 R2, RZ, RZ, 0x20 ;  /* 0x00000020ff027424 */ /* 0x000fe200078e00ff */
[----:B------:R-:W-:Y:S01]  /*07e0*/  IADD3 R219, R218, 0x20, RZ ;  /* 0x00000020dadb7810 */ /* 0x000fe20007ffe0ff */
[----:B------:R-:W-:Y:S01]  /*07f0*/  IMAD.IADD R194, R3, 0x1, R194 ;  /* 0x0000000103c27824 */ /* 0x000fe200078e02c2 */
[----:B------:R-:W-:Y:S01]  /*0800*/  LEA.HI R0, R0, R17, RZ, 0x2 ;  /* 0x0000001100007211 */ /* 0x000fe200078f10ff */
[----:B------:R-:W-:Y:S01]  /*0810*/  IMAD.IADD R204, R204, 0x1, R3 ;  /* 0x00000001cccc7824 */ /* 0x000fe200078e0203 */
[----:B------:R-:W-:-:S02]  /*0820*/  @P1 IADD3 R219, R218, -0x20, RZ ;  /* 0xffffffe0dadb1810 */ /* 0x000fc40007ffe0ff */
[----:B------:R-:W-:Y:S02]  /*0830*/  SHF.R.S32.HI R215, RZ, 0x2, R0 ;  /* 0x00000002ffd77819 */ /* 0x000fe40000011400 */
[----:B------:R-:W-:Y:S01]  /*0840*/  SEL R0, R2, 0xffffffe0, !P4 ;  /* 0xffffffe002007807 */ /* 0x000fe20006000000 */
[----:B------:R-:W-:Y:S01]  /*0850*/  IMAD.IADD R220, R220, 0x1, R219 ;  /* 0x00000001dcdc7824 */ /* 0x000fe200078e02db */
[----:B------:R-:W-:Y:S01]  /*0860*/  LEA R2, R4, 0xc000, 0x1 ;  /* 0x0000c00004027811 */ /* 0x000fe200078e08ff */
[----:B------:R-:W-:Y:S01]  /*0870*/  IMAD R215, R16, 0x10, R215 ;  /* 0x0000001010d77824 */ /* 0x000fe200078e02d7 */
[----:B------:R-:W-:Y:S01]  /*0880*/  LEA R194, R194, 0x10000, 0x1 ;  /* 0x00010000c2c27811 */ /* 0x000fe200078e08ff */
[----:B------:R-:W-:Y:S02]  /*0890*/  IMAD R189, R190, 0x2, R0 ;  /* 0x00000002bebd7824 */ /* 0x000fe400078e0200 */
[----:B------:R-:W-:Y:S01]  /*08a0*/  IMAD.IADD R203, R0, 0x1, R188 ;  /* 0x0000000100cb7824 */ /* 0x000fe200078e02bc */
[C---:B------:R-:W-:Y:S01]  /*08b0*/  IADD3 R0, R2.reuse, 0x40, RZ ;  /* 0x0000004002007810 */ /* 0x040fe20007ffe0ff */
[----:B------:R1:W-:Y:S01]  /*08c0*/  STL [R1], R2 ;  /* 0x0000000201007387 */ /* 0x0003e20000100800 */
[----:B------:R-:W-:Y:S01]  /*08d0*/  @P2 IADD3 R0, R2, -0x40, RZ ;  /* 0xffffffc002002810 */ /* 0x000fe20007ffe0ff */
[----:B------:R-:W-:-:S02]  /*08e0*/  IMAD.IADD R191, R185, 0x1, R189 ;  /* 0x00000001b9bf7824 */ /* 0x000fc400078e02bd */
[----:B------:R-:W-:Y:S02]  /*08f0*/  IMAD R185, R186, 0x2, R185 ;  /* 0x00000002bab97824 */ /* 0x000fe400078e02b9 */
[----:B------:R1:W-:Y:S01]  /*0900*/  STL [R1+0x4], R0 ;  /* 0x0000040001007387 */ /* 0x0003e20000100800 */
[----:B------:R-:W-:Y:S02]  /*0910*/  IMAD.SHL.U32 R190, R190, 0x2, RZ ;  /* 0x00000002bebe7824 */ /* 0x000fe400078e00ff */
[----:B------:R-:W-:Y:S02]  /*0920*/  IMAD.SHL.U32 R186, R186, 0x2, RZ ;  /* 0x00000002baba7824 */ /* 0x000fe400078e00ff */
.L_x_445:
[----:B------:R-:W-:Y:S01]  /*0930*/  ISETP.NE.U32.AND P1, PT, RZ, c[0x0][0x258], PT ;  /* 0x00009600ff007a0c */ /* 0x000fe20003f25070 */
[----:B-1----:R-:W-:Y:S01]  /*0940*/  IMAD.MOV.U32 R2, RZ, RZ, RZ ;  /* 0x000000ffff027224 */ /* 0x002fe200078e00ff */
[----:B------:R-:W-:Y:S02]  /*0950*/  ISETP.NE.U32.AND P0, PT, RZ, c[0x0][0x250], PT ;  /* 0x00009400ff007a0c */ /* 0x000fe40003f05070 */
[----:B------:R-:W-:Y:S02]  /*0960*/  ISETP.NE.AND.EX P1, PT, RZ, c[0x0][0x25c], PT, P1 ;  /* 0x00009700ff007a0c */ /* 0x000fe40003f25310 */
[----:B------:R-:W-:-:S11]  /*0970*/  ISETP.NE.AND.EX P0, PT, RZ, c[0x0][0x254], PT, P0 ;  /* 0x00009500ff007a0c */ /* 0x000fd60003f05300 */
[----:B------:R-:W1:Y:S01]  /*0980*/  @P1 S2R R5, SR_CTAID.Y ;  /* 0x0000000000051919 */ /* 0x000e620000002600 */
[----:B------:R-:W-:Y:S02]  /*0990*/  @P1 IMAD.MOV.U32 R4, RZ, RZ, 0x4 ;  /* 0x00000004ff041424 */ /* 0x000fe400078e00ff */
[----:B------:R-:W-:Y:S01]  /*09a0*/  @P0 IMAD.MOV.U32 R6, RZ, RZ, 0x4 ;  /* 0x00000004ff060424 */ /* 0x000fe200078e00ff */
[----:B------:R-:W2:Y:S01]  /*09b0*/  @P0 S2R R7, SR_CTAID.Y ;  /* 0x0000000000070919 */ /* 0x000ea20000002600 */
[----:B-1----:R-:W-:-:S04]  /*09c0*/  @P1 IMAD.WIDE R4, R5, R4, c[0x0][0x258] ;  /* 0x0000960005041625 */ /* 0x002fc800078e0204 */
[----:B--2---:R-:W-:Y:S02]  /*09d0*/  @P0 IMAD.WIDE R6, R7, R6, c[0x0][0x250] ;  /* 0x0000940007060625 */ /* 0x004fe400078e0206 */
        /* <DEDUP_REMOVED lines=9> */
[----:B-----5:R-:W-:Y:S05]  /*0a70*/  @P0 BRA `(.L_x_437) ;  /* 0x000050f000000947 */ /* 0x020fea0003800000 */
[----:B------:R-:W1:Y:S01]  /*0a80*/  S2R R3, SR_CTAID.Y ;  /* 0x0000000000037919 */ /* 0x000e620000002600 */
[----:B------:R-:W-:Y:S02]  /*0a90*/  ULDC.U8 UR5, c[0x0][0x328] ;  /* 0x0000ca0000057ab9 */ /* 0x000fe40000000000 */
[----:B------:R-:W-:Y:S01]  /*0aa0*/  ISETP.NE.AND P0, PT, RZ, UR5, PT ;  /* 0x00000005ff007c0c */ /* 0x000fe2000bf05270 */
[----:B------:R-:W2:Y:S01]  /*0ab0*/  S2R R4, SR_CTAID.Z ;  /* 0x0000000000047919 */ /* 0x000ea20000002700 */
        /* <DEDUP_REMOVED lines=8> */
[----:B-1----:R-:W-:Y:S02]  /*0b40*/  @P0 MOV R17, R3 ;  /* 0x0000000300110202 */ /* 0x002fe40000000f00 */
[----:B--2---:R-:W-:-:S03]  /*0b50*/  @P0 MOV R19, R4 ;  /* 0x0000000400130202 */ /* 0x004fc60000000f00 */
[----:B------:R-:W-:Y:S01]  /*0b60*/  @P0 IMAD R0, R17, c[0x0][0x214], RZ ;  /* 0x0000850011000a24 */ /* 0x000fe200078e02ff */
[----:B------:R-:W-:-:S03]  /*0b70*/  @!P0 MOV R17, R3 ;  /* 0x0000000300118202 */ /* 0x000fc60000000f00 */
[----:B------:R-:W-:Y:S01]  /*0b80*/  @P0 IMAD R22, R19, c[0x0][0x234], R0 ;  /* 0x00008d0013160a24 */ /* 0x000fe200078e0200 */
[----:B------:R-:W-:-:S05]  /*0b90*/  @!P0 MOV R19, R4 ;  /* 0x0000000400138202 */ /* 0x000fca0000000f00 */
        /* <DEDUP_REMOVED lines=10> */
.L_x_438:
[----:B------:R-:W-:-:S04]  /*0c40*/  IMAD R0, R17, c[0x0][0x1c0], R19 ;  /* 0x0000700011007a24 */ /* 0x000fc800078e0213 */
[----:B------:R-:W-:Y:S02]  /*0c50*/  IMAD R53, R0, c[0x0][0x224], RZ ;  /* 0x0000890000357a24 */ /* 0x000fe400078e02ff */
.L_x_439:
[----:B------:R-:W2:Y:S04]  /*0c60*/  LDL.64 R6, [R1+0x10] ;  /* 0x0000100001067983 */ /* 0x000ea80000100a00 */
[----:B------:R1:W2:Y:S01]  /*0c70*/  LDL.64 R10, [R1+0x10] ;  /* 0x00001000010a7983 */ /* 0x0002a20000100a00 */
[----:B------:R-:W-:Y:S01]  /*0c80*/  IABS R21, c[0x0][0x1c8] ;  /* 0x0000720000157a13 */ /* 0x000fe20000000000 */
[----:B------:R-:W-:Y:S01]  /*0c90*/  ULEA UR13, UR14, 0xffffffc0, 0x6 ;  /* 0xffffffc00e0d7891 */ /* 0x000fe2000f8e303f */
[----:B------:R-:W-:Y:S01]  /*0ca0*/  IABS R3, R19 ;  /* 0x0000001300037213 */ /* 0x000fe20000000000 */
[----:B------:R-:W3:Y:S01]  /*0cb0*/  S2R R25, SR_TID.X ;  /* 0x0000000000197919 */ /* 0x000ee20000002100 */
[----:B------:R-:W4:Y:S01]  /*0cc0*/  I2F.RP R4, R21 ;  /* 0x0000001500047306 */ /* 0x000f220000209400 */
[----:B------:R-:W-:Y:S01]  /*0cd0*/  SHF.R.S32.HI R20, RZ, 0x1f, R17 ;  /* 0x0000001fff147819 */ /* 0x000fe20000011411 */
[----:B------:R-:W-:Y:S01]  /*0ce0*/  USHF.R.S32.HI UR8, URZ, 0x1f, UR13 ;  /* 0x0000001f3f087899 */ /* 0x000fe2000801140d */
[----:B------:R-:W1:Y:S01]  /*0cf0*/  S2R R26, SR_TID.X ;  /* 0x00000000001a7919 */ /* 0x000e620000002100 */
[----:B------:R-:W-:-:S02]  /*0d00*/  SHF.R.S32.HI R9, RZ, 0x1f, R2 ;  /* 0x0000001fff097819 */ /* 0x000fc40000011402 */
[----:B------:R-:W-:Y:S02]  /*0d10*/  IADD3 R18, P0, R52, R2, RZ ;  /* 0x0000000234127210 */ /* 0x000fe40007f1e0ff */
[----:B----4-:R-:W4:Y:S01]  /*0d20*/  MUFU.RCP R4, R4 ;  /* 0x0000000400047308 */ /* 0x010f220000001000 */
[----:B---3--:R-:W-:-:S04]  /*0d30*/  SHF.R.S32.HI R25, RZ, 0x1f, R25 ;  /* 0x0000001fff197819 */ /* 0x008fc80000011419 */
[----:B-1----:R-:W-:-:S04]  /*0d40*/  LEA.HI R25, R25, R26, RZ, 0x3 ;  /* 0x0000001a19197211 */ /* 0x002fc800078f18ff */
[----:B------:R-:W-:Y:S02]  /*0d50*/  SHF.R.S32.HI R25, RZ, 0x3, R25 ;  /* 0x00000003ff197819 */ /* 0x000fe40000011419 */
[----:B----4-:R-:W-:Y:S02]  /*0d60*/  IADD3 R4, R4, 0xffffffe, RZ ;  /* 0x0ffffffe04047810 */ /* 0x010fe40007ffe0ff */
[----:B------:R-:W-:Y:S02]  /*0d70*/  SHF.R.S32.HI R23, RZ, 0x1f, R25 ;  /* 0x0000001fff177819 */ /* 0x000fe40000011419 */
[----:B------:R-:W1:Y:S01]  /*0d80*/  F2I.FTZ.U32.TRUNC.NTZ R5, R4 ;  /* 0x0000000400057305 */ /* 0x000e62000021f000 */
[----:B------:R-:W-:Y:S01]  /*0d90*/  IADD3 R2, P1, R25, UR13, RZ ;  /* 0x0000000d19027c10 */ /* 0x000fe2000ff3e0ff */
[----:B-1----:R-:W-:Y:S02]  /*0da0*/  IMAD.MOV R0, RZ, RZ, -R5 ;  /* 0x000000ffff007224 */ /* 0x002fe400078e0a05 */
[----:B------:R-:W-:-:S02]  /*0db0*/  IMAD.MOV.U32 R4, RZ, RZ, RZ ;  /* 0x000000ffff047224 */ /* 0x000fc400078e00ff */
[----:B------:R-:W-:-:S04]  /*0dc0*/  IMAD R0, R0, R21, RZ ;  /* 0x0000001500007224 */ /* 0x000fc800078e02ff */
[----:B------:R-:W-:Y:S01]  /*0dd0*/  IMAD.HI.U32 R0, R5, R0, R4 ;  /* 0x0000000005007227 */ /* 0x000fe200078e0004 */
[----:B------:R-:W-:-:S03]  /*0de0*/  LOP3.LUT R5, R19, c[0x0][0x1c8], RZ, 0x3c, !PT ;  /* 0x0000720013057a12 */ /* 0x000fc600078e3cff */
[----:B------:R-:W-:Y:S02]  /*0df0*/  IMAD R4, R20, c[0x0][0x368], RZ ;  /* 0x0000da0014047a24 */ /* 0x000fe400078e02ff */
[----:B------:R-:W-:-:S05]  /*0e00*/  IMAD.HI.U32 R0, R0, R3, RZ ;  /* 0x0000000300007227 */ /* 0x000fca00078e00ff */
[----:B------:R-:W-:-:S05]  /*0e10*/  IADD3 R8, -R0, RZ, RZ ;  /* 0x000000ff00087210 */ /* 0x000fca0007ffe1ff */
[----:B------:R-:W-:Y:S02]  /*0e20*/  IMAD R8, R21, R8, R3 ;  /* 0x0000000815087224 */ /* 0x000fe400078e0203 */
[----:B------:R-:W-:Y:S01]  /*0e30*/  IMAD R3, R17, c[0x0][0x36c], R4 ;  /* 0x0000db0011037a24 */ /* 0x000fe200078e0204 */
[----:B------:R-:W-:-:S04]  /*0e40*/  SHF.R.S32.HI R4, RZ, 0x1f, R52 ;  /* 0x0000001fff047819 */ /* 0x000fc80000011434 */
[----:B------:R-:W-:Y:S02]  /*0e50*/  IADD3.X R12, R9, R4, RZ, P0, !PT ;  /* 0x00000004090c7210 */ /* 0x000fe400007fe4ff */
[----:B------:R-:W-:-:S03]  /*0e60*/  ISETP.GE.AND P0, PT, R5, RZ, PT ;  /* 0x000000ff0500720c */ /* 0x000fc60003f06270 */
[C---:B------:R-:W-:Y:S02]  /*0e70*/  IMAD R14, R12.reuse, c[0x0][0x198], RZ ;  /* 0x000066000c0e7a24 */ /* 0x040fe400078e02ff */
[----:B------:R-:W-:Y:S01]  /*0e80*/  IMAD R9, R12, c[0x0][0x1a0], RZ ;  /* 0x000068000c097a24 */ /* 0x000fe200078e02ff */
[----:B------:R-:W-:-:S03]  /*0e90*/  ISETP.NE.AND P2, PT, RZ, c[0x0][0x1c8], PT ;  /* 0x00007200ff007a0c */ /* 0x000fc60003f45270 */
[----:B------:R-:W-:Y:S01]  /*0ea0*/  IMAD R9, R18, c[0x0][0x1a4], R9 ;  /* 0x0000690012097a24 */ /* 0x000fe200078e0209 */
[----:B------:R-:W-:-:S06]  /*0eb0*/  UIADD3 UR10, UR14, -0x1, URZ ;  /* 0xffffffff0e0a7890 */ /* 0x000fcc000fffe03f */
[----:B------:R-:W-:Y:S01]  /*0ec0*/  MOV R205, UR10 ;  /* 0x0000000a00cd7c02 */ /* 0x000fe20008000f00 */
[----:B--2---:R-:W-:-:S05]  /*0ed0*/  IMAD.MOV.U32 R10, RZ, RZ, R6 ;  /* 0x000000ffff0a7224 */ /* 0x004fca00078e0006 */
[----:B------:R-:W-:-:S05]  /*0ee0*/  SHF.R.S32.HI R11, RZ, 0x1f, R10 ;  /* 0x0000001fff0b7819 */ /* 0x000fca000001140a */
[----:B------:R-:W-:Y:S01]  /*0ef0*/  IMAD.WIDE.U32 R6, R17, c[0x0][0x368], R10 ;  /* 0x0000da0011067a25 */ /* 0x000fe200078e000a */
[----:B------:R-:W-:Y:S03]  /*0f00*/  STL [R1+0x14], R11 ;  /* 0x0000140b01007387 */ /* 0x000fe60000100800 */
[----:B------:R-:W-:Y:S01]  /*0f10*/  IMAD.IADD R7, R7, 0x1, R3 ;  /* 0x0000000107077824 */ /* 0x000fe200078e0203 */
[----:B------:R-:W-:Y:S01]  /*0f20*/  IADD3.X R3, R23, UR8, RZ, P1, !PT ;  /* 0x0000000817037c10 */ /* 0x000fe20008ffe4ff */
[----:B------:R-:W-:Y:S01]  /*0f30*/  STL [R1+0xc], R18 ;  /* 0x00000c1201007387 */ /* 0x000fe20000100800 */
[----:B------:R-:W-:Y:S01]  /*0f40*/  ISETP.GT.U32.AND P1, PT, R21, R8, PT ;  /* 0x000000081500720c */ /* 0x000fe20003f24070 */
[----:B------:R-:W-:Y:S02]  /*0f50*/  IMAD.WIDE.U32 R4, R18, c[0x0][0x1a0], R10 ;  /* 0x0000680012047a25 */ /* 0x000fe400078e000a */
[----:B------:R1:W-:Y:S02]  /*0f60*/  STL [R1+0x18], R12 ;  /* 0x0000180c01007387 */ /* 0x0003e40000100800 */
[----:B------:R-:W-:-:S02]  /*0f70*/  IMAD R16, R3, c[0x0][0x190], RZ ;  /* 0x0000640003107a24 */ /* 0x000fc400078e02ff */
[----:B------:R-:W-:Y:S01]  /*0f80*/  IMAD R15, R3, c[0x0][0x370], RZ ;  /* 0x0000dc00030f7a24 */ /* 0x000fe200078e02ff */
[----:B------:R-:W2:Y:S01]  /*0f90*/  LDL R24, [R1+0x20] ;  /* 0x0000200001187983 */ /* 0x000ea20000100800 */
[----:B------:R-:W-:-:S04]  /*0fa0*/  IMAD R3, R18, c[0x0][0x19c], R14 ;  /* 0x0000670012037a24 */ /* 0x000fc800078e020e */
[----:B------:R-:W-:-:S05]  /*0fb0*/  @!P1 IMAD.IADD R8, R8, 0x1, -R21 ;  /* 0x0000000108089824 */ /* 0x000fca00078e0a15 */
[----:B------:R-:W-:Y:S01]  /*0fc0*/  ISETP.GE.U32.AND P3, PT, R8, R21, PT ;  /* 0x000000150800720c */ /* 0x000fe20003f66070 */
[C---:B------:R-:W-:Y:S02]  /*0fd0*/  IMAD R16, R2.reuse, c[0x0][0x194], R16 ;  /* 0x0000650002107a24 */ /* 0x040fe400078e0210 */
[----:B------:R-:W-:Y:S02]  /*0fe0*/  IMAD.IADD R5, R5, 0x1, R9 ;  /* 0x0000000105057824 */ /* 0x000fe400078e0209 */
[----:B-1----:R-:W-:-:S04]  /*0ff0*/  IMAD.WIDE.U32 R12, R2, c[0x0][0x190], R10 ;  /* 0x00006400020c7a25 */ /* 0x002fc800078e000a */
[----:B------:R-:W-:-:S04]  /*1000*/  IMAD.WIDE.U32 R10, R18, c[0x0][0x198], R10 ;  /* 0x00006600120a7a25 */ /* 0x000fc800078e000a */
[C---:B------:R-:W-:Y:S01]  /*1010*/  IMAD R18, R2.reuse, c[0x0][0x374], R15 ;  /* 0x0000dd0002127a24 */ /* 0x040fe200078e020f */
[----:B------:R-:W-:Y:S01]  /*1020*/  IADD3 R3, R11, R3, RZ ;  /* 0x000000030b037210 */ /* 0x000fe20007ffe0ff */
[----:B------:R-:W-:Y:S01]  /*1030*/  IMAD.WIDE.U32 R14, R2, c[0x0][0x370], R6 ;  /* 0x0000dc00020e7a25 */ /* 0x000fe200078e0006 */
[----:B------:R-:W-:-:S03]  /*1040*/  @!P1 IADD3 R0, R0, 0x1, RZ ;  /* 0x0000000100009810 */ /* 0x000fc60007ffe0ff */
[----:B------:R-:W-:Y:S02]  /*1050*/  IMAD.MOV.U32 R2, RZ, RZ, R10 ;  /* 0x000000ffff027224 */ /* 0x000fe400078e000a */
[----:B------:R-:W-:Y:S02]  /*1060*/  IMAD R10, R20, c[0x0][0x180], RZ ;  /* 0x00006000140a7a24 */ /* 0x000fe400078e02ff */
[----:B------:R-:W-:Y:S01]  /*1070*/  IMAD.WIDE.U32 R6, R17, c[0x0][0x188], R4 ;  /* 0x0000620011067a25 */ /* 0x000fe200078e0004 */
[----:B------:R-:W-:-:S03]  /*1080*/  @P3 IADD3 R0, R0, 0x1, RZ ;  /* 0x0000000100003810 */ /* 0x000fc60007ffe0ff */
[C---:B------:R-:W-:Y:S02]  /*1090*/  IMAD R10, R17.reuse, c[0x0][0x184], R10 ;  /* 0x00006100110a7a24 */ /* 0x040fe400078e020a */
[----:B------:R-:W-:-:S04]  /*10a0*/  IMAD.WIDE.U32 R4, R17, c[0x0][0x180], R2 ;  /* 0x0000600011047a25 */ /* 0x000fc800078e0002 */
[C---:B------:R-:W-:Y:S01]  /*10b0*/  IMAD R11, R20.reuse, c[0x0][0x188], RZ ;  /* 0x00006200140b7a24 */ /* 0x040fe200078e02ff */
[----:B------:R-:W-:Y:S01]  /*10c0*/  IADD3 R5, R5, R10, RZ ;  /* 0x0000000a05057210 */ /* 0x000fe20007ffe0ff */
[----:B------:R-:W-:Y:S01]  /*10d0*/  @!P0 IMAD.MOV R0, RZ, RZ, -R0 ;  /* 0x000000ffff008224 */ /* 0x000fe200078e0a00 */
[----:B------:R-:W-:Y:S01]  /*10e0*/  @!P2 LOP3.LUT R0, RZ, c[0x0][0x1c8], RZ, 0x33, !PT ;  /* 0x00007200ff00aa12 */ /* 0x000fe200078e33ff */
[----:B------:R-:W-:Y:S02]  /*10f0*/  IMAD R10, R20, c[0x0][0x178], RZ ;  /* 0x00005e00140a7a24 */ /* 0x000fe400078e02ff */
[----:B------:R-:W-:Y:S01]  /*1100*/  IMAD.IADD R9, R13, 0x1, R16 ;  /* 0x000000010d097824 */ /* 0x000fe200078e0210 */
[----:B------:R-:W-:Y:S01]  /*1110*/  SHF.R.S32.HI R16, RZ, 0x1f, R19 ;  /* 0x0000001fff107819 */ /* 0x000fe20000011413 */
[C---:B------:R-:W-:Y:S01]  /*1120*/  IMAD R11, R17.reuse, c[0x0][0x18c], R11 ;  /* 0x00006300110b7a24 */ /* 0x040fe200078e020b */
[----:B------:R-:W-:Y:S01]  /*1130*/  MOV R8, R12 ;  /* 0x0000000c00087202 */ /* 0x000fe20000000f00 */
[----:B------:R-:W-:Y:S01]  /*1140*/  IMAD R20, R17, c[0x0][0x17c], R10 ;  /* 0x00005f0011147a24 */ /* 0x000fe200078e020a */
[----:B------:R-:W-:Y:S01]  /*1150*/  SHF.R.S32.HI R10, RZ, 0x1f, R0 ;  /* 0x0000001fff0a7819 */ /* 0x000fe20000011400 */
[----:B------:R-:W-:Y:S01]  /*1160*/  IMAD.IADD R7, R7, 0x1, R11 ;  /* 0x0000000107077824 */ /* 0x000fe200078e020b */
[----:B------:R-:W-:Y:S01]  /*1170*/  LEA.HI R12, R205, R205, RZ, 0x1 ;  /* 0x000000cdcd0c7211 */ /* 0x000fe200078f08ff */
[----:B------:R-:W-:-:S02]  /*1180*/  IMAD.IADD R3, R15, 0x1, R18 ;  /* 0x000000010f037824 */ /* 0x000fc400078e0212 */
[----:B------:R-:W-:Y:S02]  /*1190*/  IMAD.MOV.U32 R2, RZ, RZ, R14 ;  /* 0x000000ffff027224 */ /* 0x000fe400078e000e */
[----:B------:R-:W-:Y:S01]  /*11a0*/  IMAD R11, R16, c[0x0][0x378], RZ ;  /* 0x0000de00100b7a24 */ /* 0x000fe200078e02ff */
[----:B------:R-:W-:Y:S01]  /*11b0*/  LOP3.LUT R18, R12, 0xfffffffe, RZ, 0xc0, !PT ;  /* 0xfffffffe0c127812 */ /* 0x000fe200078ec0ff */
[C---:B------:R-:W-:Y:S02]  /*11c0*/  IMAD R15, R10.reuse, c[0x0][0x1b8], RZ ;  /* 0x00006e000a0f7a24 */ /* 0x040fe400078e02ff */
[----:B------:R-:W-:Y:S02]  /*11d0*/  IMAD R14, R10, c[0x0][0x1b0], RZ ;  /* 0x00006c000a0e7a24 */ /* 0x000fe400078e02ff */
[----:B------:R-:W-:Y:S02]  /*11e0*/  IMAD R21, R19, c[0x0][0x37c], R11 ;  /* 0x0000df0013157a24 */ /* 0x000fe400078e020b */
[----:B------:R-:W-:-:S04]  /*11f0*/  IMAD.WIDE.U32 R12, R17, c[0x0][0x178], R8 ;  /* 0x00005e00110c7a25 */ /* 0x000fc800078e0008 */
[----:B------:R-:W-:-:S04]  /*1200*/  IMAD.WIDE.U32 R2, R19, c[0x0][0x378], R2 ;  /* 0x0000de0013027a25 */ /* 0x000fc800078e0002 */
[----:B------:R-:W-:Y:S01]  /*1210*/  IMAD.WIDE.U32 R8, R0, c[0x0][0x1b0], R4 ;  /* 0x00006c0000087a25 */ /* 0x000fe200078e0004 */
[----:B------:R-:W-:-:S03]  /*1220*/  LEA R210, P1, R2, c[0x0][0x330], 0x1 ;  /* 0x0000cc0002d27a11 */ /* 0x000fc600078208ff */
[----:B------:R-:W-:-:S04]  /*1230*/  IMAD.WIDE.U32 R10, R0, c[0x0][0x1b8], R6 ;  /* 0x00006e00000a7a25 */ /* 0x000fc800078e0006 */
[C---:B------:R-:W-:Y:S02]  /*1240*/  IMAD R4, R0.reuse, c[0x0][0x1bc], R15 ;  /* 0x00006f0000047a24 */ /* 0x040fe400078e020f */
[----:B------:R-:W-:Y:S02]  /*1250*/  IMAD R14, R0, c[0x0][0x1b4], R14 ;  /* 0x00006d00000e7a24 */ /* 0x000fe400078e020e */
[----:B------:R-:W-:Y:S02]  /*1260*/  IMAD.IADD R0, R205, 0x1, -R18 ;  /* 0x00000001cd007824 */ /* 0x000fe400078e0a12 */
[----:B------:R-:W-:Y:S01]  /*1270*/  IMAD.IADD R7, R13, 0x1, R20 ;  /* 0x000000010d077824 */ /* 0x000fe200078e0214 */
[----:B------:R-:W-:Y:S01]  /*1280*/  IADD3 R13, R3, R21, RZ ;  /* 0x00000015030d7210 */ /* 0x000fe20007ffe0ff */
[----:B------:R-:W-:Y:S01]  /*1290*/  IMAD.IADD R5, R11, 0x1, R4 ;  /* 0x000000010b057824 */ /* 0x000fe200078e0204 */
[----:B------:R-:W-:Y:S01]  /*12a0*/  ISETP.NE.AND P0, PT, R0, 0x1, PT ;  /* 0x000000010000780c */ /* 0x000fe20003f05270 */
[----:B------:R-:W-:Y:S01]  /*12b0*/  IMAD.MOV.U32 R4, RZ, RZ, R10 ;  /* 0x000000ffff047224 */ /* 0x000fe200078e000a */
[----:B------:R-:W-:Y:S01]  /*12c0*/  MOV R6, R12 ;  /* 0x0000000c00067202 */ /* 0x000fe20000000f00 */
[----:B------:R-:W-:Y:S01]  /*12d0*/  IMAD R0, R16, c[0x0][0x1a8], RZ ;  /* 0x00006a0010007a24 */ /* 0x000fe200078e02ff */
[----:B------:R-:W-:Y:S01]  /*12e0*/  LEA.HI.X R211, R2, c[0x0][0x334], R13, 0x1, P1 ;  /* 0x0000cd0002d37a11 */ /* 0x000fe200008f0c0d */
[----:B------:R-:W-:-:S02]  /*12f0*/  IMAD R11, R23, c[0x0][0x1a0], RZ ;  /* 0x00006800170b7a24 */ /* 0x000fc400078e02ff */
[----:B------:R-:W-:Y:S02]  /*1300*/  IMAD R10, R23, c[0x0][0x198], RZ ;  /* 0x00006600170a7a24 */ /* 0x000fe400078e02ff */
[----:B------:R-:W-:Y:S02]  /*1310*/  IMAD.IADD R3, R9, 0x1, R14 ;  /* 0x0000000109037824 */ /* 0x000fe400078e020e */
[----:B------:R-:W-:Y:S02]  /*1320*/  IMAD.MOV.U32 R2, RZ, RZ, R8 ;  /* 0x000000ffff027224 */ /* 0x000fe400078e0008 */
[C---:B------:R-:W-:Y:S02]  /*1330*/  IMAD R0, R19.reuse, c[0x0][0x1ac], R0 ;  /* 0x00006b0013007a24 */ /* 0x040fe400078e0200 */
[----:B------:R-:W-:Y:S01]  /*1340*/  IMAD.WIDE.U32 R8, R19, c[0x0][0x1a8], R6 ;  /* 0x00006a0013087a25 */ /* 0x000fe200078e0006 */
[----:B------:R-:W-:-:S03]  /*1350*/  MOV R15, c[0x0][0x370] ;  /* 0x0000dc00000f7a02 */ /* 0x000fc60000000f00 */
[C---:B------:R-:W-:Y:S02]  /*1360*/  IMAD R14, R25.reuse, c[0x0][0x1a4], R11 ;  /* 0x00006900190e7a24 */ /* 0x040fe400078e020b */
[C---:B------:R-:W-:Y:S02]  /*1370*/  IMAD R13, R25.reuse, c[0x0][0x19c], R10 ;  /* 0x00006700190d7a24 */ /* 0x040fe400078e020a */
[----:B------:R-:W-:-:S04]  /*1380*/  IMAD.WIDE.U32 R10, R25, c[0x0][0x1a0], R4 ;  /* 0x00006800190a7a25 */ /* 0x000fc800078e0004 */
[----:B------:R-:W-:Y:S01]  /*1390*/  IMAD.WIDE.U32 R6, R25, c[0x0][0x198], R2 ;  /* 0x0000660019067a25 */ /* 0x000fe200078e0002 */
[----:B------:R-:W-:-:S03]  /*13a0*/  LEA R12, P2, R15, R210, 0x6 ;  /* 0x000000d20f0c7211 */ /* 0x000fc600078430ff */
[----:B------:R-:W-:Y:S01]  /*13b0*/  IMAD.IADD R9, R9, 0x1, R0 ;  /* 0x0000000109097824 */ /* 0x000fe200078e0200 */
[----:B------:R-:W-:Y:S01]  /*13c0*/  IADD3 R3, R11, R14, RZ ;  /* 0x0000000e0b037210 */ /* 0x000fe20007ffe0ff */
[----:B------:R-:W-:Y:S01]  /*13d0*/  IMAD.MOV.U32 R16, RZ, RZ, c[0x0][0x374] ;  /* 0x0000dd00ff107624 */ /* 0x000fe200078e00ff */
[----:B------:R-:W-:Y:S01]  /*13e0*/  LEA R4, P3, R10, c[0x0][0x170], 0x1 ;  /* 0x00005c000a047a11 */ /* 0x000fe200078608ff */
[----:B------:R-:W-:Y:S01]  /*13f0*/  IMAD.IADD R0, R7, 0x1, R13 ;  /* 0x0000000107007824 */ /* 0x000fe200078e020d */
[----:B------:R-:W-:Y:S01]  /*1400*/  LEA R2, P1, R6, c[0x0][0x168], 0x1 ;  /* 0x00005a0006027a11 */ /* 0x000fe200078208ff */
[----:B------:R-:W-:Y:S02]  /*1410*/  IMAD.MOV.U32 R7, RZ, RZ, c[0x0][0x1a0] ;  /* 0x00006800ff077624 */ /* 0x000fe400078e00ff */
[----:B------:R-:W-:Y:S01]  /*1420*/  IMAD.MOV.U32 R14, RZ, RZ, c[0x0][0x198] ;  /* 0x00006600ff0e7624 */ /* 0x000fe200078e00ff */
[----:B------:R-:W-:Y:S02]  /*1430*/  LEA.HI.X R13, R15, R211, R16, 0x6, P2 ;  /* 0x000000d30f0d7211 */ /* 0x000fe400010f3410 */
[----:B------:R-:W-:-:S02]  /*1440*/  LEA.HI.X R5, R10, c[0x0][0x174], R3, 0x1, P3 ;  /* 0x00005d000a057a11 */ /* 0x000fc400018f0c03 */
[----:B------:R-:W-:Y:S02]  /*1450*/  LEA.HI.X R3, R6, c[0x0][0x16c], R0, 0x1, P1 ;  /* 0x00005b0006037a11 */ /* 0x000fe400008f0c00 */
[----:B------:R-:W-:Y:S02]  /*1460*/  MOV R11, c[0x0][0x1a4] ;  /* 0x00006900000b7a02 */ /* 0x000fe40000000f00 */
[C---:B------:R-:W-:Y:S02]  /*1470*/  LEA R10, P3, R7.reuse, R4, 0x6 ;  /* 0x00000004070a7211 */ /* 0x040fe400078630ff */
[----:B------:R-:W-:Y:S02]  /*1480*/  MOV R15, c[0x0][0x19c] ;  /* 0x00006700000f7a02 */ /* 0x000fe40000000f00 */
[----:B------:R-:W-:Y:S02]  /*1490*/  LEA R6, P1, R14, R2, 0x6 ;  /* 0x000000020e067211 */ /* 0x000fe400078230ff */
[----:B------:R-:W-:-:S02]  /*14a0*/  LEA.HI.X R11, R7, R5, R11, 0x6, P3 ;  /* 0x00000005070b7211 */ /* 0x000fc400018f340b */
[----:B------:R-:W-:Y:S02]  /*14b0*/  LEA.HI.X R7, R14, R3, R15, 0x6, P1 ;  /* 0x000000030e077211 */ /* 0x000fe400008f340f */
[----:B------:R-:W3:Y:S01]  /*14c0*/  LDL R15, [R1+0x1c] ;  /* 0x00001c00010f7983 */ /* 0x000ee20000100800 */
[----:B------:R-:W-:-:S04]  /*14d0*/  LEA R208, P4, R8, c[0x0][0x160], 0x1 ;  /* 0x0000580008d07a11 */ /* 0x000fc800078808ff */
[----:B------:R-:W-:Y:S02]  /*14e0*/  LEA.HI.X R209, R8, c[0x0][0x164], R9, 0x1, P4 ;  /* 0x0000590008d17a11 */ /* 0x000fe400020f0c09 */
[----:B------:R-:W-:Y:S01]  /*14f0*/  ISETP.NE.AND P4, PT, RZ, UR5, PT ;  /* 0x00000005ff007c0c */ /* 0x000fe2000bf85270 */
[----:B------:R-:W-:Y:S01]  /*1500*/  IMAD.MOV.U32 R0, RZ, RZ, c[0x0][0x190] ;  /* 0x00006400ff007624 */ /* 0x000fe200078e00ff */
[----:B------:R-:W-:-:S04]  /*1510*/  MOV R9, c[0x0][0x194] ;  /* 0x0000650000097a02 */ /* 0x000fc80000000f00 */
[----:B------:R-:W-:-:S04]  /*1520*/  LEA R8, P2, R0, R208, 0x6 ;  /* 0x000000d000087211 */ /* 0x000fc800078430ff */
[----:B------:R-:W-:Y:S02]  /*1530*/  LEA.HI.X R9, R0, R209, R9, 0x6, P2 ;  /* 0x000000d100097211 */ /* 0x000fe400010f3409 */
[----:B------:R-:W-:Y:S02]  /*1540*/  MOV R14, 0x4 ;  /* 0x00000004000e7802 */ /* 0x000fe40000000f00 */
[----:B------:R-:W-:-:S04]  /*1550*/  ISETP.NE.U32.AND P3, PT, RZ, c[0x0][0x240], PT ;  /* 0x00009000ff007a0c */ /* 0x000fc80003f65070 */
[----:B------:R-:W-:Y:S01]  /*1560*/  ISETP.NE.AND.EX P3, PT, RZ, c[0x0][0x244], PT, P3 ;  /* 0x00009100ff007a0c */ /* 0x000fe20003f65330 */
[----:B------:R-:W-:-:S04]  /*1570*/  UIMAD UR9, UR9, UR4, UR6 ;  /* 0x00000004090972a4 */ /* 0x000fc8000f8e0206 */
[----:B------:R-:W-:Y:S01]  /*1580*/  UIADD3 UR9, UR17, UR9, URZ ;  /* 0x0000000911097290 */ /* 0x000fe2000fffe03f */
[C---:B--2---:R-:W-:Y:S01]  /*1590*/  IMAD.SHL.U32 R213, R24.reuse, 0x2, RZ ;  /* 0x0000000218d57824 */ /* 0x044fe200078e00ff */
[----:B------:R-:W-:Y:S01]  /*15a0*/  @P4 BAR.SYNC.DEFER_BLOCKING 0x0 ;  /* 0x0000000000004b1d */ /* 0x000fe20000010000 */
[----:B------:R-:W-:-:S04]  /*15b0*/  IADD3 R0, R24, 0x2000, RZ ;  /* 0x0000200018007810 */ /* 0x000fc80007ffe0ff */
[----:B------:R-:W-:-:S05]  /*15c0*/  SEL R0, R0, R24, !P0 ;  /* 0x0000001800007207 */ /* 0x000fca0004000000 */
[----:B------:R-:W-:Y:S01]  /*15d0*/  IMAD.SHL.U32 R212, R0, 0x2, RZ ;  /* 0x0000000200d47824 */ /* 0x000fe200078e00ff */
[----:B------:R-:W-:Y:S01]  /*15e0*/  @!PT LDS RZ, [RZ] ;  /* 0x00000000fffff984 */ /* 0x000fe20000000800 */
[----:B------:R-:W-:Y:S01]  /*15f0*/  @!PT LDS RZ, [RZ] ;  /* 0x00000000fffff984 */ /* 0x000fe20000000800 */
[----:B------:R-:W-:Y:S01]  /*1600*/  @!PT LDS RZ, [RZ] ;  /* 0x00000000fffff984 */ /* 0x000fe20000000800 */
[----:B------:R1:W-:Y:S04]  /*1610*/  LDGSTS.E.BYPASS.LTC128B.128 [R213+0x10000], [R4.64] ;  /* 0x1000000004d57fae */ /* 0x0003e8000b901d52 */
[----:B------:R1:W-:Y:S04]  /*1620*/  LDGSTS.E.BYPASS.LTC128B.128 [R213+0x12000], [R4.64+0x80] ;  /* 0x1200008004d57fae */ /* 0x0003e8000b901d52 */
[----:B------:R2:W-:Y:S04]  /*1630*/  LDGSTS.E.BYPASS.LTC128B.128 [R213+0x11000], [R10.64] ;  /* 0x110000000ad57fae */ /* 0x0005e8000b901d52 */
[----:B------:R2:W-:Y:S04]  /*1640*/  LDGSTS.E.BYPASS.LTC128B.128 [R213+0x13000], [R10.64+0x80] ;  /* 0x130000800ad57fae */ /* 0x0005e8000b901d52 */
[----:B------:R-:W0:Y:S04]  /*1650*/  LDGDEPBAR ;  /* 0x00000000000079af */ /* 0x000e280000000000 */
[----:B------:R4:W-:Y:S04]  /*1660*/  LDGSTS.E.BYPASS.LTC128B.128 [R213+0x8000], [R210.64] ;  /* 0x08000000d2d57fae */ /* 0x0009e8000b901d52 */
        /* <DEDUP_REMOVED lines=9> */
[----:B-1----:R-:W-:-:S03]  /*1700*/  IADD3 R4, R22, UR13, RZ ;  /* 0x0000000d16047c10 */ /* 0x002fc6000fffe0ff */
[----:B------:R1:W-:Y:S04]  /*1710*/  LDGSTS.E.BYPASS.LTC128B.128 [R213+0xd000], [R6.64] ;  /* 0x0d00000006d57fae */ /* 0x0003e8000b901d52 */
[----:B--2---:R-:W2:Y:S04]  /*1720*/  S2R R2, SR_TID.X ;  /* 0x0000000000027919 */ /* 0x004ea80000002100 */
[----:B------:R-:W1:Y:S01]  /*1730*/  S2R R9, SR_CTAID.X ;  /* 0x0000000000097919 */ /* 0x000e620000002500 */
[----:B------:R-:W-:-:S03]  /*1740*/  IMAD.WIDE R216, R4, R14, c[0x0][0x200] ;  /* 0x0000800004d87625 */ /* 0x000fc600078e020e */
[----:B------:R1:W-:Y:S03]  /*1750*/  LDGSTS.E.BYPASS.LTC128B.128 [R213+0xf000], [R6.64+0x80] ;  /* 0x0f00008006d57fae */ /* 0x0003e6000b901d52 */
[----:B------:R-:W-:Y:S01]  /*1760*/  IMAD.WIDE R4, R215, 0x4, R216 ;  /* 0x00000004d7047825 */ /* 0x000fe200078e02d8 */
[----:B------:R-:W0:Y:S04]  /*1770*/  LDGDEPBAR ;  /* 0x00000000000079af */ /* 0x000e280000000000 */
[----:B------:R4:W5:Y:S04]  /*1780*/  LDG.E R223, [R4.64] ;  /* 0x0000001204df7981 */ /* 0x000968000c1e1900 */
[----:B------:R4:W5:Y:S01]  /*1790*/  LDG.E R222, [R4.64+0x20] ;  /* 0x0000201204de7981 */ /* 0x000962000c1e1900 */
[----:B--2---:R-:W-:-:S04]  /*17a0*/  SHF.R.S32.HI R0, RZ, 0x1f, R2 ;  /* 0x0000001fff007819 */ /* 0x004fc80000011402 */
[----:B------:R-:W-:-:S04]  /*17b0*/  LEA.HI R0, R0, R2, RZ, 0x5 ;  /* 0x0000000200007211 */ /* 0x000fc800078f28ff */
[----:B-1----:R-:W-:Y:S01]  /*17c0*/  SHF.R.S32.HI R6, RZ, 0x5, R0 ;  /* 0x00000005ff067819 */ /* 0x002fe20000011400 */
[----:B------:R-:W-:Y:S01]  /*17d0*/  IMAD R0, R19, c[0x0][0x22c], RZ ;  /* 0x00008b0013007a24 */ /* 0x000fe200078e02ff */
[----:B------:R-:W-:-:S04]  /*17e0*/  DEPBAR.LE SB0, 0x1 ;  /* 0x000080400000791a */ /* 0x000fc80000000000 */
[----:B------:R-:W-:Y:S01]  /*17f0*/  IMAD.WIDE.U32 R10, R9, c[0x0][0x3d8], RZ ;  /* 0x0000f600090a7a25 */ /* 0x000fe200078e00ff */
[----:B------:R-:W-:Y:S01]  /*1800*/  SHF.R.S32.HI R7, RZ, 0x1f, R0 ;  /* 0x0000001fff077819 */ /* 0x000fe20000011400 */
[----:B------:R-:W-:Y:S01]  /*1810*/  BAR.SYNC.DEFER_BLOCKING 0x0 ;  /* 0x0000000000007b1d */ /* 0x000fe20000010000 */
[----:B----4-:R-:W-:Y:S01]  /*1820*/  MOV R4, UR13 ;  /* 0x0000000d00047c02 */ /* 0x010fe20008000f00 */
[----:B------:R-:W-:-:S04]  /*1830*/  IMAD.WIDE R2, R17, 0x80, RZ ;  /* 0x0000008011027825 */ /* 0x000fc800078e02ff */
[----:B---3--:R-:W-:Y:S02]  /*1840*/  IMAD R6, R6, UR12, R15 ;  /* 0x0000000c06067c24 */ /* 0x008fe4000f8e020f */
[----:B------:R-:W-:Y:S01]  /*1850*/  IMAD.U32 R5, RZ, RZ, UR8 ;  /* 0x00000008ff057e24 */ /* 0x000fe2000f8e00ff */
[----:B------:R-:W-:Y:S02]  /*1860*/  SEL R10, R10, RZ, P4 ;  /* 0x000000ff0a0a7207 */ /* 0x000fe40002000000 */
[----:B------:R-:W-:Y:S01]  /*1870*/  IADD3 R0, P2, P1, R6, UR11, R0 ;  /* 0x0000000b06007c10 */ /* 0x000fe2000f95e000 */
[----:B------:R-:W-:Y:S01]  /*1880*/  IMAD R9, R9, c[0x0][0x3dc], R11 ;  /* 0x0000f70009097a24 */ /* 0x000fe200078e020b */
[----:B------:R-:W-:Y:S01]  /*1890*/  SHF.R.S32.HI R6, RZ, 0x1f, R6 ;  /* 0x0000001fff067819 */ /* 0x000fe20000011406 */
[----:B------:R-:W-:Y:S01]  /*18a0*/  IMAD.WIDE R4, R17, c[0x0][0x224], R4 ;  /* 0x0000890011047a25 */ /* 0x000fe200078e0204 */
[----:B------:R-:W-:Y:S02]  /*18b0*/  SEL R8, R2, RZ, P3 ;  /* 0x000000ff02087207 */ /* 0x000fe40001800000 */
[----:B------:R-:W-:-:S02]  /*18c0*/  IADD3.X R6, R6, UR7, R7, P2, P1 ;  /* 0x0000000706067c10 */ /* 0x000fc400097e2407 */
[----:B------:R-:W-:Y:S02]  /*18d0*/  IADD3 R2, P1, R10, R0, RZ ;  /* 0x000000000a027210 */ /* 0x000fe40007f3e0ff */
[----:B------:R-:W-:Y:S02]  /*18e0*/  SEL R3, R3, RZ, P3 ;  /* 0x000000ff03037207 */ /* 0x000fe40001800000 */
[----:B------:R-:W-:Y:S01]  /*18f0*/  IADD3 R0, P2, R4, R8, RZ ;  /* 0x0000000804007210 */ /* 0x000fe20007f5e0ff */
[----:B------:R1:W2:Y:S01]  /*1900*/  LDSM.16.M88.4 R104, [R190+0x10000] ;  /* 0x01000000be68783b */ /* 0x0002a20000000200 */
[----:B------:R-:W-:Y:S02]  /*1910*/  SEL R7, R9, RZ, P4 ;  /* 0x000000ff09077207 */ /* 0x000fe40002000000 */
[----:B------:R-:W-:Y:S01]  /*1920*/  IADD3.X R4, R5, R3, RZ, P2, !PT ;  /* 0x0000000305047210 */ /* 0x000fe200017fe4ff */
[----:B------:R1:W3:Y:S02]  /*1930*/  LDSM.16.M88.4 R108, [R190+0x10800] ;  /* 0x01080000be6c783b */ /* 0x0002e40000000200 */
[----:B------:R-:W-:Y:S01]  /*1940*/  IMAD.X R3, R7, 0x1, R6, P1 ;  /* 0x0000000107037824 */ /* 0x000fe200008e0606 */
[----:B------:R-:W-:Y:S01]  /*1950*/  IADD3 R6, -R226, c[0x0][0x214], R52 ;  /* 0x00008500e2067a10 */ /* 0x000fe20007ffe134 */
[C---:B------:R-:W-:Y:S01]  /*1960*/  IMAD R5, R0.reuse, UR9, RZ ;  /* 0x0000000900057c24 */ /* 0x040fe2000f8e02ff */
[----:B------:R1:W4:Y:S01]  /*1970*/  LDSM.16.M88.4 R112, [R189+0x10000] ;  /* 0x01000000bd70783b */ /* 0x0003220000000200 */
[----:B------:R-:W-:Y:S01]  /*1980*/  IMAD.WIDE.U32 R2, R0, UR16, R2 ;  /* 0x0000001000027c25 */ /* 0x000fe2000f8e0002 */
[----:B------:R-:W-:-:S02]  /*1990*/  IADD3 R0, R6, -c[0x0][0x2e8], RZ ;  /* 0x8000ba0006007a10 */ /* 0x000fc40007ffe0ff */
[----:B------:R1:W1:Y:S01]  /*19a0*/  LDSM.16.M88.4 R116, [R189+0x10800] ;  /* 0x01080000bd74783b */ /* 0x0002620000000200 */
[----:B------:R-:W-:Y:S01]  /*19b0*/  IMAD R5, R4, UR16, R5 ;  /* 0x0000001004057c24 */ /* 0x000fe2000f8e0205 */
[----:B------:R-:W-:Y:S02]  /*19c0*/  SHF.R.S32.HI R4, RZ, 0x1f, R0 ;  /* 0x0000001fff047819 */ /* 0x000fe40000011400 */
[----:B------:R1:W1:Y:S02]  /*19d0*/  LDSM.16.M88.4 R120, [R188+0x10000] ;  /* 0x01000000bc78783b */ /* 0x0002640000000200 */
[----:B------:R-:W-:Y:S02]  /*19e0*/  LEA.HI R4, R4, R0, RZ, 0x6 ;  /* 0x0000000004047211 */ /* 0x000fe400078f30ff */
[----:B------:R1:W1:Y:S02]  /*19f0*/  LDSM.16.M88.4 R124, [R188+0x10800] ;  /* 0x01080000bc7c783b */ /* 0x0002640000000200 */
[----:B------:R-:W-:-:S02]  /*1a00*/  SHF.R.S32.HI R235, RZ, 0x6, R4 ;  /* 0x00000006ffeb7819 */ /* 0x000fc40000011404 */
[----:B------:R-:W-:Y:S01]  /*1a10*/  IADD3 R3, R3, R5, RZ ;  /* 0x0000000503037210 */ /* 0x000fe20007ffe0ff */
[----:B------:R1:W1:Y:S01]  /*1a20*/  LDSM.16.M88.4 R128, [R203+0x10000] ;  /* 0x01000000cb80783b */ /* 0x0002620000000200 */
[C---:B------:R-:W-:Y:S02]  /*1a30*/  LEA R206, P1, R2.reuse, c[0x0][0x350], 0x2 ;  /* 0x0000d40002ce7a11 */ /* 0x040fe400078210ff */
[----:B------:R-:W-:Y:S01]  /*1a40*/  IMNMX R235, RZ, R235, !PT ;  /* 0x000000ebffeb7217 */ /* 0x000fe20007800200 */
[----:B------:R1:W1:Y:S01]  /*1a50*/  LDSM.16.M88.4 R132, [R203+0x10800] ;  /* 0x01080000cb84783b */ /* 0x0002620000000200 */
[----:B------:R-:W-:Y:S02]  /*1a60*/  LEA.HI.X R207, R2, c[0x0][0x354], R3, 0x2, P1 ;  /* 0x0000d50002cf7a11 */ /* 0x000fe400008f1403 */
[----:B------:R-:W-:Y:S01]  /*1a70*/  ISETP.LT.AND P1, PT, R235, UR14, PT ;  /* 0x0000000eeb007c0c */ /* 0x000fe2000bf21270 */
[----:B------:R1:W1:Y:S01]  /*1a80*/  LDSM.16.M88.4 R136, [R190+0x12000] ;  /* 0x01200000be88783b */ /* 0x0002620000000200 */
[----:B------:R-:W-:-:S03]  /*1a90*/  IADD3 R0, R53, UR13, RZ ;  /* 0x0000000d35007c10 */ /* 0x000fc6000fffe0ff */
[----:B------:R1:W1:Y:S01]  /*1aa0*/  LDSM.16.M88.4 R140, [R190+0x12800] ;  /* 0x01280000be8c783b */ /* 0x0002620000000200 */
[----:B------:R-:W-:-:S03]  /*1ab0*/  CS2R R94, SRZ ;  /* 0x00000000005e7805 */ /* 0x000fc6000001ff00 */
        /* <DEDUP_REMOVED lines=37> */
[----:B------:R-:W-:Y:S01]  /*1d10*/  IMAD.WIDE R4, R0, R14, c[0x0][0x3c8] ;  /* 0x0000f20000047625 */ /* 0x000fe200078e020e */
[----:B------:R-:W-:Y:S05]  /*1d20*/  @!P1 BRA `(.L_x_440) ;  /* 0x0000315000009947 */ /* 0x000fea0003800000 */
[----:B--234-:R-:W-:Y:S01]  /*1d30*/  IMAD.MOV.U32 R236, RZ, RZ, c[0x0][0x308] ;  /* 0x0000c200ffec7624 */ /* 0x01cfe200078e00ff */
[----:B------:R-:W2:Y:S01]  /*1d40*/  LDL R18, [R1+0x24] ;  /* 0x0000240001127983 */ /* 0x000ea20000100800 */
[----:B------:R-:W-:-:S05]  /*1d50*/  IMAD.MOV.U32 R237, RZ, RZ, c[0x0][0x30c] ;  /* 0x0000c300ffed7624 */ /* 0x000fca00078e00ff */
[----:B------:R3:W4:Y:S04]  /*1d60*/  LDG.E.64 R2, [R236.64+0x8] ;  /* 0x00000812ec027981 */ /* 0x000728000c1e1b00 */
[----:B---3--:R-:W3:Y:S01]  /*1d70*/  LDG.E.64 R236, [R236.64] ;  /* 0x00000012ecec7981 */ /* 0x008ee2000c1e1b00 */
[----:B------:R-:W-:Y:S01]  /*1d80*/  IMAD R17, R17, c[0x0][0x1c0], R19 ;  /* 0x0000700011117a24 */ /* 0x000fe200078e0213 */
[----:B------:R-:W-:Y:S01]  /*1d90*/  SHF.R.S32.HI R0, RZ, 0x1f, R15 ;  /* 0x0000001fff007819 */ /* 0x000fe2000001140f */
[----:B------:R-:W-:Y:S01]  /*1da0*/  IMAD.MOV.U32 R201, RZ, RZ, 0x20 ;  /* 0x00000020ffc97424 */ /* 0x000fe200078e00ff */
[----:B------:R-:W1:Y:S01]  /*1db0*/  S2R R16, SR_TID.X ;  /* 0x0000000000107919 */ /* 0x000e620000002100 */
[----:B------:R-:W-:Y:S01]  /*1dc0*/  IMAD.SHL.U32 R17, R17, 0x20, RZ ;  /* 0x0000002011117824 */ /* 0x000fe200078e00ff */
[----:B------:R-:W-:Y:S01]  /*1dd0*/  IADD3 R248, R52, c[0x0][0x214], RZ ;  /* 0x0000850034f87a10 */ /* 0x000fe20007ffe0ff */
[----:B------:R-:W-:-:S02]  /*1de0*/  IMAD.MOV.U32 R192, RZ, RZ, 0x40 ;  /* 0x00000040ffc07424 */ /* 0x000fc400078e00ff */
[----:B------:R-:W-:Y:S01]  /*1df0*/  IMAD.MOV.U32 R225, RZ, RZ, R4 ;  /* 0x000000ffffe17224 */ /* 0x000fe200078e0004 */
[----:B------:R-:W-:Y:S01]  /*1e00*/  SHF.R.S32.HI R249, RZ, 0x1f, R17 ;  /* 0x0000001ffff97819 */ /* 0x000fe20000011411 */
[----:B------:R-:W-:Y:S01]  /*1e10*/  IMAD.MOV.U32 R224, RZ, RZ, R5 ;  /* 0x000000ffffe07224 */ /* 0x000fe200078e0005 */
[----:B------:R-:W-:Y:S01]  /*1e20*/  IADD3 R248, -R226, 0x40, R248 ;  /* 0x00000040e2f87810 */ /* 0x000fe20007ffe1f8 */
[----:B------:R-:W-:Y:S01]  /*1e30*/  IMAD.MOV.U32 R95, RZ, RZ, RZ ;  /* 0x000000ffff5f7224 */ /* 0x000fe200078e00ff */
[----:B----4-:R-:W-:Y:S02]  /*1e40*/  IADD3 R240, P2, P1, R17, R2, R15 ;  /* 0x0000000211f07210 */ /* 0x010fe4000795e00f */
[----:B------:R-:W4:Y:S01]  /*1e50*/  S2R R15, SR_TID.X ;  /* 0x00000000000f7919 */ /* 0x000f220000002100 */
[----:B------:R-:W-:Y:S02]  /*1e60*/  IADD3 R2, R204, 0x2000, RZ ;  /* 0x00002000cc027810 */ /* 0x000fe40007ffe0ff */
[----:B------:R-:W-:-:S02]  /*1e70*/  IADD3.X R249, R249, R3, R0, P2, P1 ;  /* 0x00000003f9f97210 */ /* 0x000fc400017e2400 */
[----:B------:R-:W-:Y:S02]  /*1e80*/  IADD3 R0, R202, 0x2000, RZ ;  /* 0x00002000ca007810 */ /* 0x000fe40007ffe0ff */
[----:B--2---:R-:W-:Y:S02]  /*1e90*/  R2P PR, R18, 0x6 ;  /* 0x0000000612007804 */ /* 0x004fe40000000000 */
[----:B------:R-:W-:Y:S02]  /*1ea0*/  SEL R0, R0, R202, !P0 ;  /* 0x000000ca00007207 */ /* 0x000fe40004000000 */
[----:B------:R-:W-:Y:S02]  /*1eb0*/  SEL R2, R2, R204, !P0 ;  /* 0x000000cc02027207 */ /* 0x000fe40004000000 */
[----:B------:R-:W-:Y:S01]  /*1ec0*/  SEL R201, R201, 0xffffffe0, !P1 ;  /* 0xffffffe0c9c97807 */ /* 0x000fe20004800000 */
[----:B------:R-:W-:Y:S01]  /*1ed0*/  IMAD.SHL.U32 R184, R0, 0x2, RZ ;  /* 0x0000000200b87824 */ /* 0x000fe200078e00ff */
[----:B------:R-:W-:Y:S01]  /*1ee0*/  SEL R192, R192, 0xffffffc0, !P2 ;  /* 0xffffffc0c0c07807 */ /* 0x000fe20005000000 */
[----:B------:R-:W-:Y:S01]  /*1ef0*/  IMAD.SHL.U32 R187, R2, 0x2, RZ ;  /* 0x0000000202bb7824 */ /* 0x000fe200078e00ff */
[----:B----4-:R-:W-:-:S04]  /*1f00*/  SHF.R.S32.HI R15, RZ, 0x1f, R15 ;  /* 0x0000001fff0f7819 */ /* 0x010fc8000001140f */
[----:B-1----:R-:W-:-:S04]  /*1f10*/  LEA.HI R15, R15, R16, RZ, 0x7 ;  /* 0x000000100f0f7211 */ /* 0x002fc800078f38ff */
[----:B------:R-:W-:-:S05]  /*1f20*/  SHF.R.S32.HI R15, RZ, 0x7, R15 ;  /* 0x00000007ff0f7819 */ /* 0x000fca000001140f */
[----:B------:R-:W-:-:S05]  /*1f30*/  IMAD R3, R250, 0x2, R15 ;  /* 0x00000002fa037824 */ /* 0x000fca00078e020f */
[----:B---3--:R-:W-:Y:S02]  /*1f40*/  LOP3.LUT R3, R237, R3, RZ, 0x3c, !PT ;  /* 0x00000003ed037212 */ /* 0x008fe400078e3cff */
[----:B------:R-:W-:Y:S01]  /*1f50*/  IMAD.MOV.U32 R0, RZ, RZ, c[0x0][0x22c] ;  /* 0x00008b00ff007624 */ /* 0x000fe200078e00ff */
[----:B------:R-:W-:Y:S01]  /*1f60*/  IADD3 R4, R236, 0x1715609d, RZ ;  /* 0x1715609dec047810 */ /* 0x000fe20007ffe0ff */
[----:B------:R-:W-:Y:S01]  /*1f70*/  IMAD.WIDE.U32 R240, R240, -0x2daee0ad, RZ ;  /* 0xd2511f53f0f07825 */ /* 0x000fe200078e00ff */
[C---:B------:R-:W-:Y:S02]  /*1f80*/  IADD3 R2, R236.reuse, 0x78dde6e4, RZ ;  /* 0x78dde6e4ec027810 */ /* 0x040fe40007ffe0ff */
[----:B------:R-:W-:Y:S01]  /*1f90*/  IADD3 R4, R236, 0x3c6ef372, RZ ;  /* 0x3c6ef372ec047810 */ /* 0x000fe20007ffe0ff */
[----:B------:R-:W-:Y:S01]  /*1fa0*/  IMAD R0, R0, c[0x0][0x1c0], RZ ;  /* 0x0000700000007a24 */ /* 0x000fe200078e02ff */
[----:B------:R-:W-:Y:S01]  /*1fb0*/  IADD3 R2, R236, -0x61c88647, RZ ;  /* 0x9e3779b9ec027810 */ /* 0x000fe20007ffe0ff */
[----:B------:R-:W-:Y:S01]  /*1fc0*/  IMAD.SHL.U32 R193, R204, 0x2, RZ ;  /* 0x00000002ccc17824 */ /* 0x000fe200078e00ff */
[----:B------:R-:W-:Y:S01]  /*1fd0*/  IADD3 R5, R236, -0x4ab325aa, RZ ;  /* 0xb54cda56ec057810 */ /* 0x000fe20007ffe0ff */
[C---:B------:R-:W-:Y:S01]  /*1fe0*/  IMAD.SHL.U32 R214, R0.reuse, 0x8, RZ ;  /* 0x0000000800d67824 */ /* 0x040fe200078e00ff */
[----:B------:R-:W-:Y:S01]  /*1ff0*/  SHF.L.U32 R251, R0, 0x4, RZ ;  /* 0x0000000400fb7819 */ /* 0x000fe200000006ff */
[----:B------:R-:W-:Y:S01]  /*2000*/  IMAD.IADD R196, R194, 0x1, R201 ;  /* 0x00000001c2c47824 */ /* 0x000fe200078e02c9 */
[----:B------:R-:W-:Y:S01]  /*2010*/  IADD3 R5, R236, -0x255992d5, RZ ;  /* 0xdaa66d2bec057810 */ /* 0x000fe20007ffe0ff */
[--C-:B------:R-:W-:Y:S01]  /*2020*/  IMAD.IADD R195, R201, 0x1, R193.reuse ;  /* 0x00000001c9c37824 */ /* 0x100fe200078e02c1 */
[C---:B------:R-:W-:Y:S01]  /*2030*/  IADD3 R4, R251.reuse, 0x20, RZ ;  /* 0x00000020fb047810 */ /* 0x040fe20007ffe0ff */
[C---:B------:R-:W-:Y:S01]  /*2040*/  IMAD.IADD R198, R192.reuse, 0x1, R193 ;  /* 0x00000001c0c67824 */ /* 0x040fe200078e02c1 */
[C---:B------:R-:W-:Y:S01]  /*2050*/  IADD3 R2, R251.reuse, 0x40, RZ ;  /* 0x00000040fb027810 */ /* 0x040fe20007ffe0ff */
[----:B------:R-:W-:Y:S01]  /*2060*/  IMAD.IADD R200, R192, 0x1, R196 ;  /* 0x00000001c0c87824 */ /* 0x000fe200078e02c4 */
[----:B------:R-:W-:Y:S01]  /*2070*/  IADD3 R5, R251, 0x60, RZ ;  /* 0x00000060fb057810 */ /* 0x000fe20007ffe0ff */
[C---:B------:R-:W-:Y:S01]  /*2080*/  IMAD.IADD R4, R214.reuse, 0x1, R4 ;  /* 0x00000001d6047824 */ /* 0x040fe200078e0204 */
[----:B------:R-:W-:Y:S01]  /*2090*/  LOP3.LUT R3, R3, R241, RZ, 0x3c, !PT ;  /* 0x000000f103037212 */ /* 0x000fe200078e3cff */
[C---:B------:R-:W-:Y:S01]  /*20a0*/  IMAD.IADD R2, R214.reuse, 0x1, R2 ;  /* 0x00000001d6027824 */ /* 0x040fe200078e0202 */
[C---:B------:R-:W-:Y:S01]  /*20b0*/  IADD3 R252, R214.reuse, R5, RZ ;  /* 0x00000005d6fc7210 */ /* 0x040fe20007ffe0ff */
[C---:B------:R-:W-:Y:S01]  /*20c0*/  IMAD.IADD R5, R214.reuse, 0x1, R4 ;  /* 0x00000001d6057824 */ /* 0x040fe200078e0204 */
[C---:B------:R-:W-:Y:S01]  /*20d0*/  IADD3 R247, R237.reuse, 0x646e171e, RZ ;  /* 0x646e171eedf77810 */ /* 0x040fe20007ffe0ff */
[C---:B------:R-:W-:Y:S01]  /*20e0*/  IMAD.IADD R4, R214.reuse, 0x1, R2 ;  /* 0x00000001d6047824 */ /* 0x040fe200078e0202 */
[C---:B------:R-:W-:Y:S01]  /*20f0*/  IADD3 R2, R214.reuse, R252, RZ ;  /* 0x000000fcd6027210 */ /* 0x040fe20007ffe0ff */
[C---:B------:R-:W-:Y:S01]  /*2100*/  IMAD.IADD R234, R214.reuse, 0x1, R5 ;  /* 0x00000001d6ea7824 */ /* 0x040fe200078e0205 */
[C---:B------:R-:W-:Y:S01]  /*2110*/  IADD3 R246, R237.reuse, -0x56f99767, RZ ;  /* 0xa9066899edf67810 */ /* 0x040fe20007ffe0ff */
[C---:B------:R-:W-:Y:S01]  /*2120*/  IMAD.IADD R232, R214.reuse, 0x1, R4 ;  /* 0x00000001d6e87824 */ /* 0x040fe200078e0204 */
[C---:B------:R-:W-:Y:S01]  /*2130*/  IADD3 R230, R214.reuse, R2, RZ ;  /* 0x00000002d6e67210 */ /* 0x040fe20007ffe0ff */
[----:B------:R-:W-:Y:S01]  /*2140*/  IMAD.IADD R233, R214, 0x1, R234 ;  /* 0x00000001d6e97824 */ /* 0x000fe200078e02ea */
[C---:B------:R-:W-:Y:S01]  /*2150*/  IADD3 R245, R237.reuse, -0x126145ec, RZ ;  /* 0xed9eba14edf57810 */ /* 0x040fe20007ffe0ff */
[----:B------:R-:W-:Y:S01]  /*2160*/  IMAD.IADD R197, R192, 0x1, R195 ;  /* 0x00000001c0c57824 */ /* 0x000fe200078e02c3 */
[C---:B------:R-:W-:Y:S01]  /*2170*/  IADD3 R231, R214.reuse, R232, RZ ;  /* 0x000000e8d6e77210 */ /* 0x040fe20007ffe0ff */
[----:B------:R-:W-:Y:S01]  /*2180*/  IMAD.IADD R227, R214, 0x1, R230 ;  /* 0x00000001d6e37824 */ /* 0x000fe200078e02e6 */
[----:B------:R-:W-:Y:S01]  /*2190*/  IADD3 R244, R237, 0x32370b8f, RZ ;  /* 0x32370b8fedf47810 */ /* 0x000fe20007ffe0ff */
[----:B------:R-:W-:Y:S01]  /*21a0*/  IMAD.WIDE.U32 R228, R3, -0x326172a9, RZ ;  /* 0xcd9e8d5703e47825 */ /* 0x000fe200078e00ff */
[----:B------:R-:W-:-:S02]  /*21b0*/  IADD3 R243, R237, 0x76cf5d0a, RZ ;  /* 0x76cf5d0aedf37810 */ /* 0x000fc40007ffe0ff */
[----:B------:R-:W-:Y:S01]  /*21c0*/  IADD3 R242, R237, -0x4498517b, RZ ;  /* 0xbb67ae85edf27810 */ /* 0x000fe20007ffe0ff */
[----:B------:R-:W-:Y:S01]  /*21d0*/  IMAD.IADD R239, R214, 0x1, R233 ;  /* 0x00000001d6ef7824 */ /* 0x000fe200078e02e9 */
[----:B------:R-:W-:Y:S01]  /*21e0*/  IADD3 R199, R194, R192, RZ ;  /* 0x000000c0c2c77210 */ /* 0x000fe20007ffe0ff */
[C---:B------:R-:W-:Y:S01]  /*21f0*/  IMAD.IADD R237, R214.reuse, 0x1, R227 ;  /* 0x00000001d6ed7824 */ /* 0x040fe200078e02e3 */
[----:B------:R-:W-:Y:S02]  /*2200*/  IADD3 R238, R214, R231, RZ ;  /* 0x000000e7d6ee7210 */ /* 0x000fe40007ffe0ff */
.L_x_443:
[----:B------:R-:W0:Y:S01]  /*2210*/  LDGDEPBAR ;  /* 0x00000000000079af */ /* 0x000e220000000000 */
[----:B------:R-:W-:Y:S01]  /*2220*/  IMAD.IADD R0, R187, 0x1, R201 ;  /* 0x00000001bb007824 */ /* 0x000fe200078e02c9 */
[----:B-----5:R-:W-:Y:S01]  /*2230*/  FSETP.NEU.FTZ.AND P0, PT, R223, -INF , PT ;  /* 0xff800000df00780b */ /* 0x020fe20003f1d000 */
[--C-:B------:R-:W-:Y:S01]  /*2240*/  IMAD.IADD R3, R187, 0x1, R192.reuse ;  /* 0x00000001bb037824 */ /* 0x100fe200078e02c0 */
[----:B------:R-:W-:Y:S01]  /*2250*/  ULDC.U8 UR5, c[0x0][0x2d8] ;  /* 0x0000b60000057ab9 */ /* 0x000fe20000000000 */
[----:B------:R-:W-:Y:S02]  /*2260*/  IMAD.IADD R2, R0, 0x1, R192 ;  /* 0x0000000100027824 */ /* 0x000fe400078e02c0 */
[----:B------:R-:W-:Y:S01]  /*2270*/  IMAD.MOV.U32 R170, RZ, RZ, 0x1 ;  /* 0x00000001ffaa7424 */ /* 0x000fe200078e00ff */
        /* <DEDUP_REMOVED lines=9> */
[----:B------:R-:W4:Y:S01]  /*2310*/  LDSM.16.M88.4 R64, [R189+0xc800] ;  /* 0x00c80000bd40783b */ /* 0x000f220000000200 */
[C---:B-1----:R-:W-:Y:S07]  /*2320*/  HMMA.16816.F32.BF16 R4, R16.reuse, R8, RZ ;  /* 0x000000081004723c */ /* 0x042fee00000418ff */
[----:B------:R-:W-:Y:S01]  /*2330*/  LDSM.16.M88.4 R100, [R188+0xe000] ;  /* 0x00e00000bc64783b */ /* 0x000fe20000000200 */
[C---:B------:R-:W-:Y:S08]  /*2340*/  HMMA.16816.F32.BF16 R8, R16.reuse, R10, RZ ;  /* 0x0000000a1008723c */ /* 0x040ff000000418ff */
[C---:B----4-:R-:W-:Y:S08]  /*2350*/  HMMA.16816.F32.BF16 R12, R16.reuse, R52, RZ ;  /* 0x00000034100c723c */ /* 0x050ff000000418ff */
[----:B------:R-:W-:Y:S01]  /*2360*/  HMMA.16816.F32.BF16 R16, R16, R54, RZ ;  /* 0x000000361010723c */ /* 0x000fe200000418ff */
[----:B------:R-:W-:Y:S07]  /*2370*/  LDSM.16.M88.4 R52, [R3] ;  /* 0x000000000334783b */ /* 0x000fee0000000200 */
[C---:B------:R-:W-:Y:S08]  /*2380*/  HMMA.16816.F32.BF16 R4, R56.reuse, R60, R4 ;  /* 0x0000003c3804723c */ /* 0x040ff00000041804 */
[C---:B------:R-:W-:Y:S01]  /*2390*/  HMMA.16816.F32.BF16 R8, R56.reuse, R62, R8 ;  /* 0x0000003e3808723c */ /* 0x040fe20000041808 */
[----:B------:R-:W1:Y:S07]  /*23a0*/  LDSM.16.M88.4 R60, [R188+0xc000] ;  /* 0x00c00000bc3c783b */ /* 0x000e6e0000000200 */
[C---:B------:R-:W-:Y:S08]  /*23b0*/  HMMA.16816.F32.BF16 R12, R56.reuse, R64, R12 ;  /* 0x00000040380c723c */ /* 0x040ff0000004180c */
[----:B------:R-:W-:Y:S01]  /*23c0*/  HMMA.16816.F32.BF16 R16, R56, R66, R16 ;  /* 0x000000423810723c */ /* 0x000fe20000041810 */
[----:B------:R-:W4:Y:S08]  /*23d0*/  LDSM.16.M88.4 R56, [R188+0xc800] ;  /* 0x00c80000bc38783b */ /* 0x000f300000000200 */
[----:B------:R-:W-:Y:S01]  /*23e0*/  LDSM.16.M88.4 R64, [R191+0xc000] ;  /* 0x00c00000bf40783b */ /* 0x000fe20000000200 */
[C---:B-1----:R-:W-:Y:S08]  /*23f0*/  HMMA.16816.F32.BF16 R4, R52.reuse, R60, R4 ;  /* 0x0000003c3404723c */ /* 0x042ff00000041804 */
[C---:B------:R-:W-:Y:S01]  /*2400*/  HMMA.16816.F32.BF16 R8, R52.reuse, R62, R8 ;  /* 0x0000003e3408723c */ /* 0x040fe20000041808 */
[----:B------:R-:W1:Y:S07]  /*2410*/  LDSM.16.M88.4 R60, [R2] ;  /* 0x00000000023c783b */ /* 0x000e6e0000000200 */
[C---:B----4-:R-:W-:Y:S08]  /*2420*/  HMMA.16816.F32.BF16 R12, R52.reuse, R56, R12 ;  /* 0x00000038340c723c */ /* 0x050ff0000004180c */
[----:B------:R-:W-:Y:S01]  /*2430*/  HMMA.16816.F32.BF16 R16, R52, R58, R16 ;  /* 0x0000003a3410723c */ /* 0x000fe20000041810 */
[----:B------:R-:W4:Y:S08]  /*2440*/  LDSM.16.M88.4 R52, [R191+0xc800] ;  /* 0x00c80000bf34783b */ /* 0x000f300000000200 */
[----:B------:R-:W-:Y:S01]  /*2450*/  LDSM.16.M88.4 R56, [R187+0x2000] ;  /* 0x00200000bb38783b */ /* 0x000fe20000000200 */
[C---:B-1----:R-:W-:Y:S08]  /*2460*/  HMMA.16816.F32.BF16 R4, R60.reuse, R64, R4 ;  /* 0x000000403c04723c */ /* 0x042ff00000041804 */
[C---:B------:R-:W-:Y:S01]  /*2470*/  HMMA.16816.F32.BF16 R8, R60.reuse, R66, R8 ;  /* 0x000000423c08723c */ /* 0x040fe20000041808 */
[----:B------:R-:W1:Y:S07]  /*2480*/  LDSM.16.M88.4 R64, [R190+0xe000] ;  /* 0x00e00000be40783b */ /* 0x000e6e0000000200 */
        /* <DEDUP_REMOVED lines=10> */
[----:B------:R-:W2:Y:S01]  /*2530*/  LDSM.16.M88.4 R56, [R3+0x2000] ;  /* 0x002000000338783b */ /* 0x000ea20000000200 */
[C---:B-1----:R-:W-:Y:S08]  /*2540*/  HMMA.16816.F32.BF16 R4, R60.reuse, R64, R4 ;  /* 0x000000403c04723c */ /* 0x042ff00000041804 */
[C---:B------:R-:W-:Y:S01]  /*2550*/  HMMA.16816.F32.BF16 R8, R60.reuse, R66, R8 ;  /* 0x000000423c08723c */ /* 0x040fe20000041808 */
[----:B------:R-:W-:Y:S07]  /*2560*/  LDSM.16.M88.4 R64, [R191+0xe000] ;  /* 0x00e00000bf40783b */ /* 0x000fee0000000200 */
[C---:B----4-:R-:W-:Y:S08]  /*2570*/  HMMA.16816.F32.BF16 R12, R60.reuse, R52, R12 ;  /* 0x000000343c0c723c */ /* 0x050ff0000004180c */
[----:B------:R-:W-:Y:S01]  /*2580*/  HMMA.16816.F32.BF16 R16, R60, R54, R16 ;  /* 0x000000363c10723c */ /* 0x000fe20000041810 */
[----:B------:R1:W-:Y:S07]  /*2590*/  LDSM.16.M88.4 R60, [R2+0x2000] ;  /* 0x00200000023c783b */ /* 0x0003ee0000000200 */
[C---:B--2---:R-:W-:Y:S01]  /*25a0*/  HMMA.16816.F32.BF16 R4, R56.reuse, R100, R4 ;  /* 0x000000643804723c */ /* 0x044fe20000041804 */
[----:B------:R-:W2:Y:S07]  /*25b0*/  LDSM.16.M88.4 R52, [R188+0xe800] ;  /* 0x00e80000bc34783b */ /* 0x000eae0000000200 */
[C---:B------:R-:W-:Y:S04]  /*25c0*/  HMMA.16816.F32.BF16 R8, R56.reuse, R102, R8 ;  /* 0x000000663808723c */ /* 0x040fe80000041808 */
[----:B-1----:R-:W-:Y:S05]  /*25d0*/  IMAD.SHL.U32 R2, R205, 0x40, RZ ;  /* 0x00000040cd027824 */ /* 0x002fea00078e00ff */
[C---:B------:R-:W-:Y:S11]  /*25e0*/  ISETP.GE.AND P6, PT, R2.reuse, R248, PT ;  /* 0x000000f80200720c */ /* 0x040ff60003fc6270 */
[----:B------:R-:W-:Y:S02]  /*25f0*/  @!UPT UIADD3 URZ, URZ, URZ, URZ ;  /* 0x0000003f3f3ff290 */ /* 0x000fe4000fffe03f */
[----:B------:R-:W-:Y:S01]  /*2600*/  @!P6 IADD3 R0, R215, -c[0x0][0x214], R170 ;  /* 0x80008500d700ea10 */ /* 0x000fe20007ffe0aa */
[----:B------:R-:W1:Y:S03]  /*2610*/  @!P6 S2R R3, SR_TID.X ;  /* 0x000000000003e919 */ /* 0x000e660000002100 */
[----:B------:R-:W-:Y:S01]  /*2620*/  @!P6 IADD3 R2, R2, R0, R226 ;  /* 0x000000000202e210 */ /* 0x000fe20007ffe0e2 */
[C---:B--2---:R-:W-:Y:S08]  /*2630*/  HMMA.16816.F32.BF16 R12, R56.reuse, R52, R12 ;  /* 0x00000034380c723c */ /* 0x044ff0000004180c */
[----:B------:R-:W-:Y:S01]  /*2640*/  HMMA.16816.F32.BF16 R16, R56, R54, R16 ;  /* 0x000000363810723c */ /* 0x000fe20000041810 */
[----:B------:R-:W2:Y:S06]  /*2650*/  LDSM.16.M88.4 R52, [R191+0xe800] ;  /* 0x00e80000bf34783b */ /* 0x000eac0000000200 */
[CC--:B------:R-:W-:Y:S01]  /*2660*/  @!P6 IMNMX R56, R2.reuse, R226.reuse, PT ;  /* 0x000000e20238e217 */ /* 0x0c0fe20003800200 */
[C---:B------:R-:W-:Y:S05]  /*2670*/  HMMA.16816.F32.BF16 R4, R60.reuse, R64, R4 ;  /* 0x000000403c04723c */ /* 0x040fea0000041804 */
[----:B------:R-:W-:Y:S01]  /*2680*/  @!P6 IADD3 R2, R2, 0x8, RZ ;  /* 0x000000080202e810 */ /* 0x000fe20007ffe0ff */
[----:B-1----:R-:W-:Y:S01]  /*2690*/  @!P6 IMAD.SHL.U32 R3, R3, 0x2, RZ ;  /* 0x000000020303e824 */ /* 0x002fe200078e00ff */
[----:B------:R-:W-:Y:S01]  /*26a0*/  IADD3 R59, R236, -0x61c88647, RZ ;  /* 0x9e3779b9ec3b7810 */ /* 0x000fe20007ffe0ff */
[----:B------:R-:W-:Y:S01]  /*26b0*/  FMUL.FTZ R57, R223, 1.4426950216293334961 ;  /* 0x3fb8aa3bdf397820 */ /* 0x000fe20000410000 */
[----:B------:R-:W-:Y:S01]  /*26c0*/  @!P6 IMNMX R2, R2, R226, PT ;  /* 0x000000e20202e217 */ /* 0x000fe20003800200 */
[C---:B------:R-:W-:Y:S03]  /*26d0*/  HMMA.16816.F32.BF16 R8, R60.reuse, R66, R8 ;  /* 0x000000423c08723c */ /* 0x040fe60000041808 */
[----:B------:R-:W-:Y:S01]  /*26e0*/  @!P6 LOP3.LUT R0, R168, 0x6, R3, 0xf8, !PT ;  /* 0x00000006a800e812 */ /* 0x000fe200078ef803 */
[----:B------:R-:W-:Y:S01]  /*26f0*/  FMUL.FTZ R3, R222, 1.4426950216293334961 ;  /* 0x3fb8aa3bde037820 */ /* 0x000fe20000410000 */
[----:B------:R-:W-:Y:S02]  /*2700*/  FSEL R57, R57, RZ, P0 ;  /* 0x000000ff39397208 */ /* 0x000fe40000000000 */
[----:B------:R-:W-:Y:S01]  /*2710*/  IADD3 R66, R236, 0x3c6ef372, RZ ;  /* 0x3c6ef372ec427810 */ /* 0x000fe20007ffe0ff */
[----:B------:R-:W-:Y:S05]  /*2720*/  @!P6 IMAD R0, R250, 0x40, R0 ;  /* 0x00000040fa00e824 */ /* 0x000fea00078e0200 */
[CC--:B------:R-:W-:Y:S02]  /*2730*/  @!P6 ISETP.GE.AND P1, PT, R0.reuse, R56.reuse, PT ;  /* 0x000000380000e20c */ /* 0x0c0fe40003f26270 */
[----:B------:R-:W-:Y:S02]  /*2740*/  @!P6 IADD3 R58, R0, 0x1, RZ ;  /* 0x00000001003ae810 */ /* 0x000fe40007ffe0ff */
[----:B------:R-:W-:Y:S02]  /*2750*/  @!P6 FSEL R4, R4, -INF , !P1 ;  /* 0xff8000000404e808 */ /* 0x000fe40004800000 */
[----:B------:R-:W-:Y:S02]  /*2760*/  @!P6 ISETP.GE.AND P0, PT, R58, R56, PT ;  /* 0x000000383a00e20c */ /* 0x000fe40003f06270 */
[-C--:B------:R-:W-:Y:S01]  /*2770*/  @!P6 ISETP.GE.AND P1, PT, R0, R2.reuse, PT ;  /* 0x000000020000e20c */ /* 0x080fe20003f26270 */
[--C-:B------:R-:W-:Y:S01]  /*2780*/  FFMA.FTZ R4, R4, c[0x0][0x23c], -R57.reuse ;  /* 0x00008f0004047a23 */ /* 0x100fe20000010839 */
[----:B------:R-:W-:Y:S01]  /*2790*/  @!P6 FSEL R5, R5, -INF , !P0 ;  /* 0xff8000000505e808 */ /* 0x000fe20004000000 */
[C---:B--2---:R-:W-:Y:S02]  /*27a0*/  HMMA.16816.F32.BF16 R12, R60.reuse, R52, R12 ;  /* 0x000000343c0c723c */ /* 0x044fe4000004180c */
[----:B------:R3:W1:Y:S01]  /*27b0*/  MUFU.EX2 R168, R4 ;  /* 0x0000000400a87308 */ /* 0x0006620000000800 */
[----:B------:R-:W-:Y:S01]  /*27c0*/  FSETP.NEU.FTZ.AND P0, PT, R222, -INF , PT ;  /* 0xff800000de00780b */ /* 0x000fe20003f1d000 */
[----:B------:R-:W-:Y:S01]  /*27d0*/  FFMA.FTZ R5, R5, c[0x0][0x23c], -R57 ;  /* 0x00008f0005057a23 */ /* 0x000fe20000010839 */
[----:B------:R-:W-:Y:S02]  /*27e0*/  @!P6 FSEL R6, R6, -INF , !P1 ;  /* 0xff8000000606e808 */ /* 0x000fe40004800000 */
[----:B------:R-:W-:Y:S01]  /*27f0*/  FSEL R3, R3, RZ, P0 ;  /* 0x000000ff03037208 */ /* 0x000fe20000000000 */
[----:B------:R-:W-:Y:S03]  /*2800*/  HMMA.16816.F32.BF16 R16, R60, R54, R16 ;  /* 0x000000363c10723c */ /* 0x000fe60000041810 */
[----:B------:R-:W-:Y:S01]  /*2810*/  @!P6 ISETP.GE.AND P0, PT, R58, R2, PT ;  /* 0x000000023a00e20c */ /* 0x000fe20003f06270 */
[----:B------:R2:W4:Y:S01]  /*2820*/  MUFU.EX2 R103, R5 ;  /* 0x0000000500677308 */ /* 0x0005220000000800 */
[--C-:B------:R-:W-:Y:S01]  /*2830*/  FFMA.FTZ R102, R6, c[0x0][0x23c], -R3.reuse ;  /* 0x00008f0006667a23 */ /* 0x100fe20000010803 */
[----:B------:R-:W-:Y:S01]  /*2840*/  @!P6 IADD3 R6, R0, 0x8, RZ ;  /* 0x000000080006e810 */ /* 0x000fe20007ffe0ff */
[----:B------:R-:W-:Y:S01]  /*2850*/  IMAD.MOV.U32 R63, RZ, RZ, c[0x0][0x1c0] ;  /* 0x00007000ff3f7624 */ /* 0x000fe200078e00ff */
[----:B------:R-:W-:Y:S02]  /*2860*/  @!P6 FSEL R7, R7, -INF , !P0 ;  /* 0xff8000000707e808 */ /* 0x000fe40004000000 */
[C---:B------:R-:W-:Y:S02]  /*2870*/  @!P6 ISETP.GE.AND P1, PT, R6.reuse, R56, PT ;  /* 0x000000380600e20c */ /* 0x040fe40003f26270 */
[----:B------:R-:W-:Y:S01]  /*2880*/  @!P6 ISETP.GE.AND P0, PT, R6, R2, PT ;  /* 0x000000020600e20c */ /* 0x000fe20003f06270 */
[----:B------:R-:W-:Y:S01]  /*2890*/  FFMA.FTZ R7, R7, c[0x0][0x23c], -R3 ;  /* 0x00008f0007077a23 */ /* 0x000fe20000010803 */
[----:B------:R-:W-:Y:S01]  /*28a0*/  @!P6 FSEL R8, R8, -INF , !P1 ;  /* 0xff8000000808e808 */ /* 0x000fe20004800000 */
[----:B------:R-:W-:Y:S01]  /*28b0*/  MUFU.EX2 R102, R102 ;  /* 0x0000006600667308 */ /* 0x000fe20000000800 */
[----:B------:R-:W-:Y:S01]  /*28c0*/  @!P6 FSEL R10, R10, -INF , !P0 ;  /* 0xff8000000a0ae808 */ /* 0x000fe20004000000 */
[----:B------:R-:W-:Y:S02]  /*28d0*/  IMAD R63, R63, c[0x0][0x22c], RZ ;  /* 0x00008b003f3f7a24 */ /* 0x000fe400078e02ff */
[----:B---3--:R-:W-:Y:S01]  /*28e0*/  IMAD R4, R205, 0x4, R169 ;  /* 0x00000004cd047824 */ /* 0x008fe200078e02a9 */
[----:B------:R-:W-:Y:S01]  /*28f0*/  IADD3 R169, R236, 0x78dde6e4, RZ ;  /* 0x78dde6e4eca97810 */ /* 0x000fe20007ffe0ff */
[----:B------:R-:W-:Y:S01]  /*2900*/  FFMA.FTZ R100, R8, c[0x0][0x23c], -R57 ;  /* 0x00008f0008647a23 */ /* 0x000fe20000010839 */
[----:B------:R-:W-:Y:S01]  /*2910*/  @!P6 IADD3 R8, R0, 0x10, RZ ;  /* 0x000000100008e810 */ /* 0x000fe20007ffe0ff */
[----:B------:R-:W-:Y:S02]  /*2920*/  FFMA.FTZ R10, R10, c[0x0][0x23c], -R3 ;  /* 0x00008f000a0a7a23 */ /* 0x000fe40000010803 */
[----:B------:R3:W1:Y:S01]  /*2930*/  MUFU.EX2 R101, R7 ;  /* 0x0000000700657308 */ /* 0x0006620000000800 */
[C---:B------:R-:W-:Y:S01]  /*2940*/  @!P6 ISETP.GE.AND P4, PT, R8.reuse, R56, PT ;  /* 0x000000380800e20c */ /* 0x040fe20003f86270 */
[----:B------:R-:W-:Y:S01]  /*2950*/  IMAD.U32 R63, R63, -0x40, RZ ;  /* 0xffffffc03f3f7824 */ /* 0x000fe200078e00ff */
[----:B------:R-:W-:Y:S01]  /*2960*/  @!P6 ISETP.GE.AND P3, PT, R8, R2, PT ;  /* 0x000000020800e20c */ /* 0x000fe20003f66270 */
[----:B--2---:R-:W-:Y:S01]  /*2970*/  IMAD.WIDE.U32 R4, R4, -0x326172a9, RZ ;  /* 0xcd9e8d5704047825 */ /* 0x004fe200078e00ff */
[----:B------:R-:W-:Y:S02]  /*2980*/  @!P6 FSEL R12, R12, -INF , !P4 ;  /* 0xff8000000c0ce808 */ /* 0x000fe40006000000 */
[----:B------:R-:W-:Y:S02]  /*2990*/  @!P6 FSEL R14, R14, -INF , !P3 ;  /* 0xff8000000e0ee808 */ /* 0x000fe40005800000 */
[----:B------:R-:W-:Y:S01]  /*29a0*/  LOP3.LUT R5, R5, R249, R236, 0x96, !PT ;  /* 0x000000f905057212 */ /* 0x000fe200078e96ec */
[----:B------:R-:W-:Y:S01]  /*29b0*/  FFMA.FTZ R12, R12, c[0x0][0x23c], -R57 ;  /* 0x00008f000c0c7a23 */ /* 0x000fe20000010839 */
[----:B------:R-:W-:Y:S01]  /*29c0*/  LOP3.LUT R58, R229, R4, R59, 0x96, !PT ;  /* 0x00000004e53a7212 */ /* 0x000fe200078e963b */
[----:B------:R-:W2:Y:S01]  /*29d0*/  MUFU.EX2 R100, R100 ;  /* 0x0000006400647308 */ /* 0x000ea20000000800 */
[----:B------:R-:W-:Y:S01]  /*29e0*/  IADD3 R59, R236, -0x255992d5, RZ ;  /* 0xdaa66d2bec3b7810 */ /* 0x000fe20007ffe0ff */
[----:B------:R-:W-:Y:S04]  /*29f0*/  IMAD.WIDE.U32 R4, R5, -0x2daee0ad, RZ ;  /* 0xd2511f5305047825 */ /* 0x000fe800078e00ff */
[----:B------:R-:W-:Y:S01]  /*2a00*/  IMAD.WIDE.U32 R64, R58, -0x2daee0ad, RZ ;  /* 0xd2511f533a407825 */ /* 0x000fe200078e00ff */
[----:B------:R-:W-:Y:S02]  /*2a10*/  LOP3.LUT R58, R5, R240, R242, 0x96, !PT ;  /* 0x000000f0053a7212 */ /* 0x000fe400078e96f2 */
[----:B------:R-:W-:Y:S01]  /*2a20*/  @!P6 IADD3 R5, R0, 0x9, RZ ;  /* 0x000000090005e810 */ /* 0x000fe20007ffe0ff */
[----:B------:R-:W-:Y:S01]  /*2a30*/  FFMA.FTZ R14, R14, c[0x0][0x23c], -R3 ;  /* 0x00008f000e0e7a23 */ /* 0x000fe20000010803 */
[----:B------:R-:W-:Y:S02]  /*2a40*/  LOP3.LUT R6, R65, R4, R243, 0x96, !PT ;  /* 0x0000000441067212 */ /* 0x000fe400078e96f3 */
[C---:B------:R-:W-:Y:S01]  /*2a50*/  @!P6 ISETP.GE.AND P2, PT, R5.reuse, R56, PT ;  /* 0x000000380500e20c */ /* 0x040fe20003f46270 */
[----:B------:R-:W-:Y:S01]  /*2a60*/  MUFU.EX2 R61, R14 ;  /* 0x0000000e003d7308 */ /* 0x000fe20000000800 */
[----:B------:R-:W-:Y:S01]  /*2a70*/  @!P6 ISETP.GE.AND P1, PT, R5, R2, PT ;  /* 0x000000020500e20c */ /* 0x000fe20003f26270 */
[----:B------:R-:W-:Y:S01]  /*2a80*/  IMAD.WIDE.U32 R4, R58, -0x326172a9, RZ ;  /* 0xcd9e8d573a047825 */ /* 0x000fe200078e00ff */
[----:B------:R-:W-:Y:S02]  /*2a90*/  @!P6 FSEL R9, R9, -INF , !P2 ;  /* 0xff8000000909e808 */ /* 0x000fe40005000000 */
[----:B------:R-:W-:Y:S01]  /*2aa0*/  @!P6 FSEL R11, R11, -INF , !P1 ;  /* 0xff8000000b0be808 */ /* 0x000fe20004800000 */
[----:B---3--:R-:W-:Y:S01]  /*2ab0*/  IMAD.WIDE.U32 R6, R6, -0x326172a9, RZ ;  /* 0xcd9e8d5706067825 */ /* 0x008fe200078e00ff */
[----:B------:R-:W-:Y:S03]  /*2ac0*/  LOP3.LUT R5, R5, R228, R66, 0x96, !PT ;  /* 0x000000e405057212 */ /* 0x000fe600078e9642 */
[----:B------:R-:W-:Y:S01]  /*2ad0*/  FFMA.FTZ R11, R11, c[0x0][0x23c], -R3 ;  /* 0x00008f000b0b7a23 */ /* 0x000fe20000010803 */
[----:B------:R-:W-:Y:S01]  /*2ae0*/  LOP3.LUT R7, R7, R4, R59, 0x96, !PT ;  /* 0x0000000407077212 */ /* 0x000fe200078e963b */
[----:B------:R-:W-:Y:S01]  /*2af0*/  IMAD.WIDE.U32 R4, R5, -0x2daee0ad, RZ ;  /* 0xd2511f5305047825 */ /* 0x000fe200078e00ff */
[----:B------:R3:W-:Y:S01]  /*2b00*/  MUFU.EX2 R66, R10 ;  /* 0x0000000a00427308 */ /* 0x0007e20000000800 */
[----:B------:R-:W-:Y:S02]  /*2b10*/  IADD3 R59, R236, 0x1715609d, RZ ;  /* 0x1715609dec3b7810 */ /* 0x000fe40007ffe0ff */
[----:B------:R-:W-:Y:S02]  /*2b20*/  FFMA.FTZ R67, R9, c[0x0][0x23c], -R57 ;  /* 0x00008f0009437a23 */ /* 0x000fe40000010839 */
[----:B------:R-:W-:Y:S01]  /*2b30*/  IMAD.WIDE.U32 R8, R7, -0x2daee0ad, RZ ;  /* 0xd2511f5307087825 */ /* 0x000fe200078e00ff */
[----:B------:R-:W-:Y:S02]  /*2b40*/  LOP3.LUT R7, R5, R64, R244, 0x96, !PT ;  /* 0x0000004005077212 */ /* 0x000fe400078e96f4 */
[----:B------:R-:W-:Y:S02]  /*2b50*/  @!P6 IADD3 R5, R0, 0x11, RZ ;  /* 0x000000110005e810 */ /* 0x000fe40007ffe0ff */
[----:B------:R-:W-:Y:S01]  /*2b60*/  MUFU.EX2 R65, R11 ;  /* 0x0000000b00417308 */ /* 0x000fe20000000800 */
[----:B------:R-:W-:Y:S02]  /*2b70*/  LOP3.LUT R52, R9, R4, R245, 0x96, !PT ;  /* 0x0000000409347212 */ /* 0x000fe400078e96f5 */
[C---:B------:R-:W-:Y:S02]  /*2b80*/  @!P6 ISETP.GE.AND P0, PT, R5.reuse, R2, PT ;  /* 0x000000020500e20c */ /* 0x040fe40003f06270 */
[----:B------:R-:W-:Y:S01]  /*2b90*/  @!P6 ISETP.GE.AND P2, PT, R5, R56, PT ;  /* 0x000000380500e20c */ /* 0x000fe20003f46270 */
[----:B------:R-:W-:Y:S01]  /*2ba0*/  IMAD.WIDE.U32 R4, R7, -0x326172a9, RZ ;  /* 0xcd9e8d5707047825 */ /* 0x000fe200078e00ff */
[----:B------:R-:W-:Y:S02]  /*2bb0*/  @!P6 FSEL R15, R15, -INF , !P0 ;  /* 0xff8000000f0fe808 */ /* 0x000fe40004000000 */
[----:B------:R-:W-:Y:S01]  /*2bc0*/  @!P6 FSEL R13, R13, -INF , !P2 ;  /* 0xff8000000d0de808 */ /* 0x000fe20005000000 */
[----:B------:R1:W-:Y:S01]  /*2bd0*/  MUFU.EX2 R64, R12 ;  /* 0x0000000c00407308 */ /* 0x0003e20000000800 */
[----:B------:R-:W-:Y:S01]  /*2be0*/  IMAD.WIDE.U32 R52, R52, -0x326172a9, RZ ;  /* 0xcd9e8d5734347825 */ /* 0x000fe200078e00ff */
[----:B------:R-:W-:Y:S02]  /*2bf0*/  LOP3.LUT R6, R5, R6, R169, 0x96, !PT ;  /* 0x0000000605067212 */ /* 0x000fe400078e96a9 */
[----:B---3--:R-:W-:Y:S01]  /*2c00*/  IADD3 R10, R236, -0x4ab325aa, RZ ;  /* 0xb54cda56ec0a7810 */ /* 0x008fe20007ffe0ff */
[----:B------:R-:W-:Y:S01]  /*2c10*/  FFMA.FTZ R15, R15, c[0x0][0x23c], -R3 ;  /* 0x00008f000f0f7a23 */ /* 0x000fe20000010803 */
[----:B------:R-:W-:Y:S01]  /*2c20*/  LOP3.LUT R5, R53, R4, R59, 0x96, !PT ;  /* 0x0000000435057212 */ /* 0x000fe200078e963b */
[----:B------:R-:W-:Y:S01]  /*2c30*/  IMAD.WIDE.U32 R6, R6, -0x2daee0ad, RZ ;  /* 0xd2511f5306067825 */ /* 0x000fe200078e00ff */
[C---:B------:R-:W-:Y:S02]  /*2c40*/  @!P6 IADD3 R4, R0.reuse, 0x18, RZ ;  /* 0x000000180004e810 */ /* 0x040fe40007ffe0ff */
[----:B------:R-:W-:Y:S01]  /*2c50*/  @!P6 IADD3 R0, R0, 0x19, RZ ;  /* 0x000000190000e810 */ /* 0x000fe20007ffe0ff */
[----:B------:R-:W-:Y:S01]  /*2c60*/  MUFU.EX2 R67, R67 ;  /* 0x0000004300437308 */ /* 0x000fe20000000800 */
[C---:B------:R-:W-:Y:S01]  /*2c70*/  @!P6 ISETP.GE.AND P1, PT, R4.reuse, R56, PT ;  /* 0x000000380400e20c */ /* 0x040fe20003f26270 */
[----:B------:R-:W-:Y:S01]  /*2c80*/  FFMA.FTZ R13, R13, c[0x0][0x23c], -R57 ;  /* 0x00008f000d0d7a23 */ /* 0x000fe20000010839 */
[----:B------:R-:W-:Y:S01]  /*2c90*/  @!P6 ISETP.GE.AND P5, PT, R4, R2, PT ;  /* 0x000000020400e20c */ /* 0x000fe20003fa6270 */
[----:B------:R-:W-:Y:S01]  /*2ca0*/  IMAD.WIDE.U32 R4, R5, -0x2daee0ad, RZ ;  /* 0xd2511f5305047825 */ /* 0x000fe200078e00ff */
[----:B------:R-:W-:Y:S02]  /*2cb0*/  LOP3.LUT R8, R7, R8, R246, 0x96, !PT ;  /* 0x0000000807087212 */ /* 0x000fe400078e96f6 */
[C---:B------:R-:W-:Y:S02]  /*2cc0*/  @!P6 ISETP.GE.AND P4, PT, R0.reuse, R56, PT ;  /* 0x000000380000e20c */ /* 0x040fe40003f86270 */
[----:B------:R-:W-:Y:S01]  /*2cd0*/  @!P6 ISETP.GE.AND P2, PT, R0, R2, PT ;  /* 0x000000020000e20c */ /* 0x000fe20003f46270 */
[----:B------:R-:W-:Y:S01]  /*2ce0*/  MUFU.EX2 R62, R13 ;  /* 0x0000000d003e7308 */ /* 0x000fe20000000800 */
[--C-:B------:R-:W-:Y:S02]  /*2cf0*/  SHF.R.U32.HI R0, RZ, 0x18, R4.reuse ;  /* 0x00000018ff007819 */ /* 0x100fe40000011604 */
[----:B------:R-:W-:Y:S02]  /*2d00*/  LOP3.LUT R2, R5, R6, R247, 0x96, !PT ;  /* 0x0000000605027212 */ /* 0x000fe400078e96f7 */
[C---:B------:R-:W-:Y:S02]  /*2d10*/  LOP3.LUT R6, R4.reuse, 0xff, RZ, 0xc0, !PT ;  /* 0x000000ff04067812 */ /* 0x040fe400078ec0ff */
[----:B-1----:R-:W-:Y:S02]  /*2d20*/  LOP3.LUT R12, R4, 0xffff, RZ, 0xc0, !PT ;  /* 0x0000ffff040c7812 */ /* 0x002fe400078ec0ff */
[----:B------:R-:W-:Y:S01]  /*2d30*/  SHF.R.U32.HI R11, RZ, 0x10, R4 ;  /* 0x00000010ff0b7819 */ /* 0x000fe20000011604 */
[----:B------:R-:W-:Y:S01]  /*2d40*/  IMAD.WIDE.U32 R4, R8, -0x326172a9, RZ ;  /* 0xcd9e8d5708047825 */ /* 0x000fe200078e00ff */
[----:B------:R-:W-:Y:S01]  /*2d50*/  ISETP.LE.U32.AND P0, PT, R0, UR5, PT ;  /* 0x0000000500007c0c */ /* 0x000fe2000bf03070 */
[----:B------:R-:W-:Y:S01]  /*2d60*/  MUFU.EX2 R60, R15 ;  /* 0x0000000f003c7308 */ /* 0x000fe20000000800 */
[----:B------:R-:W-:Y:S02]  /*2d70*/  ISETP.LE.U32.AND P3, PT, R6, UR5, PT ;  /* 0x0000000506007c0c */ /* 0x000fe4000bf63070 */
[----:B------:R-:W-:Y:S02]  /*2d80*/  LOP3.LUT R0, R5, R52, R10, 0x96, !PT ;  /* 0x0000003405007212 */ /* 0x000fe400078e960a */
[----:B------:R-:W-:Y:S02]  /*2d90*/  LOP3.LUT R7, R4, 0xffff, RZ, 0xc0, !PT ;  /* 0x0000ffff04077812 */ /* 0x000fe400078ec0ff */
[----:B------:R-:W-:Y:S02]  /*2da0*/  LOP3.LUT R6, R0, 0xff, RZ, 0xc0, !PT ;  /* 0x000000ff00067812 */ /* 0x000fe400078ec0ff */
[----:B------:R-:W-:Y:S02]  /*2db0*/  LOP3.LUT R8, R4, 0xff, RZ, 0xc0, !PT ;  /* 0x000000ff04087812 */ /* 0x000fe400078ec0ff */
[--C-:B------:R-:W-:Y:S02]  /*2dc0*/  SHF.R.U32.HI R9, RZ, 0x10, R4.reuse ;  /* 0x00000010ff097819 */ /* 0x100fe40000011604 */
[----:B------:R-:W-:Y:S02]  /*2dd0*/  SHF.R.U32.HI R10, RZ, 0x18, R4 ;  /* 0x00000018ff0a7819 */ /* 0x000fe40000011604 */
[----:B------:R-:W-:Y:S02]  /*2de0*/  LOP3.LUT R4, R0, 0xffff, RZ, 0xc0, !PT ;  /* 0x0000ffff00047812 */ /* 0x000fe400078ec0ff */
[----:B------:R-:W-:Y:S02]  /*2df0*/  @!P6 FSEL R16, R16, -INF , !P1 ;  /* 0xff8000001010e808 */ /* 0x000fe40004800000 */
[----:B------:R-:W-:Y:S02]  /*2e00*/  ISETP.LE.U32.AND P1, PT, R6, UR5, PT ;  /* 0x0000000506007c0c */ /* 0x000fe4000bf23070 */
[----:B------:R-:W-:Y:S01]  /*2e10*/  SHF.R.U32.HI R4, RZ, 0x8, R4 ;  /* 0x00000008ff047819 */ /* 0x000fe20000011604 */
[----:B------:R-:W-:Y:S01]  /*2e20*/  FFMA.FTZ R16, R16, c[0x0][0x23c], -R57 ;  /* 0x00008f0010107a23 */ /* 0x000fe20000010839 */
[----:B------:R-:W-:Y:S02]  /*2e30*/  @!P6 FSEL R19, R19, -INF , !P2 ;  /* 0xff8000001313e808 */ /* 0x000fe40005000000 */
[----:B------:R-:W-:Y:S01]  /*2e40*/  @!P6 FSEL R18, R18, -INF , !P5 ;  /* 0xff8000001212e808 */ /* 0x000fe20006800000 */
[----:B------:R-:W1:Y:S01]  /*2e50*/  MUFU.EX2 R59, R16 ;  /* 0x00000010003b7308 */ /* 0x000e620000000800 */
[----:B------:R-:W-:Y:S02]  /*2e60*/  LOP3.LUT R4, R4, 0xffff, RZ, 0xc0, !PT ;  /* 0x0000ffff04047812 */ /* 0x000fe400078ec0ff */
[--C-:B------:R-:W-:Y:S01]  /*2e70*/  SHF.R.U32.HI R5, RZ, 0x10, R0.reuse ;  /* 0x00000010ff057819 */ /* 0x100fe20000011600 */
[--C-:B------:R-:W-:Y:S01]  /*2e80*/  FFMA.FTZ R18, R18, c[0x0][0x23c], -R3.reuse ;  /* 0x00008f0012127a23 */ /* 0x100fe20000010803 */
[----:B------:R-:W-:Y:S01]  /*2e90*/  ISETP.LE.U32.AND P5, PT, R4, UR5, PT ;  /* 0x0000000504007c0c */ /* 0x000fe2000bfa3070 */
[----:B------:R-:W-:Y:S01]  /*2ea0*/  FFMA.FTZ R3, R19, c[0x0][0x23c], -R3 ;  /* 0x00008f0013037a23 */ /* 0x000fe20000010803 */
[----:B------:R-:W-:Y:S01]  /*2eb0*/  SHF.R.U32.HI R0, RZ, 0x18, R0 ;  /* 0x00000018ff007819 */ /* 0x000fe20000011600 */
[----:B------:R-:W-:Y:S01]  /*2ec0*/  @!P1 FADD.FTZ R168, -R168, -RZ ;  /* 0x800000ffa8a89221 */ /* 0x000fe20000010100 */
[----:B------:R-:W-:Y:S01]  /*2ed0*/  @!P6 FSEL R17, R17, -INF , !P4 ;  /* 0xff8000001111e808 */ /* 0x000fe20006000000 */
[----:B------:R-:W3:Y:S01]  /*2ee0*/  MUFU.EX2 R56, R3 ;  /* 0x0000000300387308 */ /* 0x000ee20000000800 */
[----:B------:R-:W-:Y:S02]  /*2ef0*/  ISETP.LE.U32.AND P6, PT, R0, UR5, PT ;  /* 0x0000000500007c0c */ /* 0x000fe4000bfc3070 */
[----:B------:R-:W-:Y:S01]  /*2f00*/  ISETP.LE.U32.AND P1, PT, R8, UR5, PT ;  /* 0x0000000508007c0c */ /* 0x000fe2000bf23070 */
[----:B------:R-:W-:Y:S01]  /*2f10*/  FFMA.FTZ R57, R17, c[0x0][0x23c], -R57 ;  /* 0x00008f0011397a23 */ /* 0x000fe20000010839 */
[----:B------:R-:W-:Y:S02]  /*2f20*/  SHF.R.U32.HI R0, RZ, 0x8, R7 ;  /* 0x00000008ff007819 */ /* 0x000fe40000011607 */
[----:B------:R-:W-:Y:S01]  /*2f30*/  LOP3.LUT R5, R5, 0xff, RZ, 0xc0, !PT ;  /* 0x000000ff05057812 */ /* 0x000fe200078ec0ff */
[----:B----4-:R-:W-:Y:S01]  /*2f40*/  @!P5 FADD.FTZ R103, -R103, -RZ ;  /* 0x800000ff6767d221 */ /* 0x010fe20000010100 */
[----:B------:R-:W-:Y:S01]  /*2f50*/  LOP3.LUT R0, R0, 0xffff, RZ, 0xc0, !PT ;  /* 0x0000ffff00007812 */ /* 0x000fe200078ec0ff */
[----:B------:R-:W-:Y:S01]  /*2f60*/  MUFU.EX2 R58, R57 ;  /* 0x00000039003a7308 */ /* 0x000fe20000000800 */
[----:B------:R-:W-:Y:S02]  /*2f70*/  ISETP.LE.U32.AND P4, PT, R5, UR5, PT ;  /* 0x0000000505007c0c */ /* 0x000fe4000bf83070 */
[----:B------:R-:W-:Y:S01]  /*2f80*/  ISETP.LE.U32.AND P5, PT, R0, UR5, PT ;  /* 0x0000000500007c0c */ /* 0x000fe2000bfa3070 */
[----:B------:R-:W-:Y:S01]  /*2f90*/  @!P6 FADD.FTZ R101, -R101, -RZ ;  /* 0x800000ff6565e221 */ /* 0x000fe20000010100 */
[----:B------:R-:W-:Y:S01]  /*2fa0*/  LOP3.LUT R0, R9, 0xff, RZ, 0xc0, !PT ;  /* 0x000000ff09007812 */ /* 0x000fe200078ec0ff */
[----:B--2---:R-:W-:Y:S01]  /*2fb0*/  @!P1 FADD.FTZ R100, -R100, -RZ ;  /* 0x800000ff64649221 */ /* 0x004fe20000010100 */
[----:B------:R-:W-:Y:S01]  /*2fc0*/  LOP3.LUT R4, R2, 0xff, RZ, 0xc0, !PT ;  /* 0x000000ff02047812 */ /* 0x000fe200078ec0ff */
[----:B-1----:R-:W-:Y:S01]  /*2fd0*/  @!P3 FADD.FTZ R59, -R59, -RZ ;  /* 0x800000ff3b3bb221 */ /* 0x002fe20000010100 */
[----:B------:R-:W-:Y:S01]  /*2fe0*/  ISETP.LE.U32.AND P6, PT, R0, UR5, PT ;  /* 0x0000000500007c0c */ /* 0x000fe2000bfc3070 */
[----:B------:R-:W1:Y:S01]  /*2ff0*/  MUFU.EX2 R57, R18 ;  /* 0x0000001200397308 */ /* 0x000e620000000800 */
[----:B------:R-:W-:Y:S02]  /*3000*/  ISETP.LE.U32.AND P1, PT, R10, UR5, PT ;  /* 0x000000050a007c0c */ /* 0x000fe4000bf23070 */
[----:B------:R-:W-:Y:S01]  /*3010*/  ISETP.LE.U32.AND P2, PT, R4, UR5, PT ;  /* 0x0000000504007c0c */ /* 0x000fe2000bf43070 */
[----:B------:R-:W-:Y:S01]  /*3020*/  @!P4 FADD.FTZ R102, -R102, -RZ ;  /* 0x800000ff6666c221 */ /* 0x000fe20000010100 */
[--C-:B------:R-:W-:Y:S01]  /*3030*/  SHF.R.U32.HI R4, RZ, 0x18, R2.reuse ;  /* 0x00000018ff047819 */ /* 0x100fe20000011602 */
[----:B------:R-:W-:Y:S01]  /*3040*/  @!P5 FADD.FTZ R67, -R67, -RZ ;  /* 0x800000ff4343d221 */ /* 0x000fe20000010100 */
[----:B------:R-:W-:Y:S01]  /*3050*/  SHF.R.U32.HI R0, RZ, 0x10, R2 ;  /* 0x00000010ff007819 */ /* 0x000fe20000011602 */
[----:B---3--:R-:W-:Y:S01]  /*3060*/  @!P0 FADD.FTZ R56, -R56, -RZ ;  /* 0x800000ff38388221 */ /* 0x008fe20000010100 */
[----:B------:R-:W-:Y:S02]  /*3070*/  LOP3.LUT R2, R2, 0xffff, RZ, 0xc0, !PT ;  /* 0x0000ffff02027812 */ /* 0x000fe400078ec0ff */
[----:B------:R-:W-:Y:S01]  /*3080*/  LOP3.LUT R0, R0, 0xff, RZ, 0xc0, !PT ;  /* 0x000000ff00007812 */ /* 0x000fe200078ec0ff */
[----:B------:R-:W-:Y:S01]  /*3090*/  @!P6 FADD.FTZ R66, -R66, -RZ ;  /* 0x800000ff4242e221 */ /* 0x000fe20000010100 */
[----:B------:R-:W-:Y:S01]  /*30a0*/  SHF.R.U32.HI R2, RZ, 0x8, R2 ;  /* 0x00000008ff027819 */ /* 0x000fe20000011602 */
[----:B------:R-:W-:Y:S01]  /*30b0*/  @!P1 FADD.FTZ R65, -R65, -RZ ;  /* 0x800000ff41419221 */ /* 0x000fe20000010100 */
[----:B------:R-:W-:Y:S01]  /*30c0*/  LOP3.LUT R3, R11, 0xff, RZ, 0xc0, !PT ;  /* 0x000000ff0b037812 */ /* 0x000fe200078ec0ff */
[----:B------:R-:W-:Y:S01]  /*30d0*/  @!P2 FADD.FTZ R64, -R64, -RZ ;  /* 0x800000ff4040a221 */ /* 0x000fe20000010100 */
[----:B------:R-:W-:Y:S02]  /*30e0*/  LOP3.LUT R2, R2, 0xffff, RZ, 0xc0, !PT ;  /* 0x0000ffff02027812 */ /* 0x000fe400078ec0ff */
[----:B------:R-:W-:Y:S02]  /*30f0*/  ISETP.LE.U32.AND P5, PT, R0, UR5, PT ;  /* 0x0000000500007c0c */ /* 0x000fe4000bfa3070 */
[----:B------:R-:W-:Y:S02]  /*3100*/  SHF.R.U32.HI R0, RZ, 0x8, R12 ;  /* 0x00000008ff007819 */ /* 0x000fe4000001160c */
[----:B------:R-:W-:Y:S02]  /*3110*/  ISETP.LE.U32.AND P1, PT, R3, UR5, PT ;  /* 0x0000000503007c0c */ /* 0x000fe4000bf23070 */
[----:B------:R-:W-:Y:S02]  /*3120*/  F2FP.RELU.BF16.PACK_AB R3, R103, R168 ;  /* 0x000000a86703723e */ /* 0x000fe400000018ff */
[----:B------:R-:W-:Y:S02]  /*3130*/  LOP3.LUT R0, R0, 0xffff, RZ, 0xc0, !PT ;  /* 0x0000ffff00007812 */ /* 0x000fe400078ec0ff */
[----:B------:R-:W-:Y:S01]  /*3140*/  ISETP.LE.U32.AND P6, PT, R2, UR5, PT ;  /* 0x0000000502007c0c */ /* 0x000fe2000bfc3070 */
[----:B------:R2:W-:Y:S01]  /*3150*/  STS [R218+0x12000], R3 ;  /* 0x01200003da007388 */ /* 0x0005e20000000800 */
[----:B------:R-:W-:Y:S01]  /*3160*/  F2FP.RELU.BF16.PACK_AB R2, R101, R102 ;  /* 0x000000666502723e */ /* 0x000fe200000018ff */
[----:B------:R-:W-:Y:S01]  /*3170*/  @!P5 FADD.FTZ R61, -R61, -RZ ;  /* 0x800000ff3d3dd221 */ /* 0x000fe20000010100 */
[----:B------:R-:W-:Y:S02]  /*3180*/  ISETP.LE.U32.AND P2, PT, R0, UR5, PT ;  /* 0x0000000500007c0c */ /* 0x000fe4000bf43070 */
[----:B------:R-:W-:Y:S01]  /*3190*/  F2FP.RELU.BF16.PACK_AB R0, R67, R100 ;  /* 0x000000644300723e */ /* 0x000fe200000018ff */
[----:B------:R3:W-:Y:S01]  /*31a0*/  STS [R218+0x12400], R2 ;  /* 0x01240002da007388 */ /* 0x0007e20000000800 */
[----:B------:R-:W-:Y:S01]  /*31b0*/  ISETP.LE.U32.AND P4, PT, R4, UR5, PT ;  /* 0x0000000504007c0c */ /* 0x000fe2000bf83070 */
[----:B-1----:R-:W-:Y:S01]  /*31c0*/  @!P1 FADD.FTZ R57, -R57, -RZ ;  /* 0x800000ff39399221 */ /* 0x002fe20000010100 */
[----:B------:R-:W-:Y:S01]  /*31d0*/  F2FP.RELU.BF16.PACK_AB R5, R65, R66 ;  /* 0x000000424105723e */ /* 0x000fe200000018ff */
[----:B------:R1:W-:Y:S01]  /*31e0*/  STS [R221+0x12000], R0 ;  /* 0x01200000dd007388 */ /* 0x0003e20000000800 */
[----:B------:R-:W-:Y:S01]  /*31f0*/  FSETP.GE.FTZ.AND P1, PT, R103, RZ, PT ;  /* 0x000000ff6700720b */ /* 0x000fe20003f36000 */
[----:B------:R-:W-:Y:S01]  /*3200*/  @!P6 FADD.FTZ R62, -R62, -RZ ;  /* 0x800000ff3e3ee221 */ /* 0x000fe20000010100 */
[----:B------:R-:W-:Y:S01]  /*3210*/  FSETP.GE.FTZ.AND P5, PT, R100, RZ, PT ;  /* 0x000000ff6400720b */ /* 0x000fe20003fb6000 */
[----:B------:R-:W-:Y:S01]  /*3220*/  STS [R221+0x12400], R5 ;  /* 0x01240005dd007388 */ /* 0x000fe20000000800 */
[----:B------:R-:W-:Y:S01]  /*3230*/  FSETP.GE.FTZ.AND P3, PT, R64, RZ, PT ;  /* 0x000000ff4000720b */ /* 0x000fe20003f76000 */
[----:B------:R-:W-:Y:S01]  /*3240*/  @!P2 FADD.FTZ R58, -R58, -RZ ;  /* 0x800000ff3a3aa221 */ /* 0x000fe20000010100 */
[----:B------:R-:W-:Y:S02]  /*3250*/  F2FP.RELU.BF16.PACK_AB R4, R62, R64 ;  /* 0x000000403e04723e */ /* 0x000fe400000018ff */
[----:B------:R-:W-:Y:S01]  /*3260*/  FSETP.GE.FTZ.AND P2, PT, R168, RZ, PT ;  /* 0x000000ffa800720b */ /* 0x000fe20003f56000 */
[----:B------:R-:W-:Y:S01]  /*3270*/  @!P4 FADD.FTZ R60, -R60, -RZ ;  /* 0x800000ff3c3cc221 */ /* 0x000fe20000010100 */
[----:B------:R-:W-:Y:S01]  /*3280*/  FSETP.GE.FTZ.AND P4, PT, R67, RZ, PT ;  /* 0x000000ff4300720b */ /* 0x000fe20003f96000 */
[----:B------:R-:W-:Y:S03]  /*3290*/  STS [R219+0x12000], R4 ;  /* 0x01200004db007388 */ /* 0x000fe60000000800 */
[----:B--2---:R-:W-:Y:S05]  /*32a0*/  F2FP.RELU.BF16.PACK_AB R3, R60, R61 ;  /* 0x0000003d3c03723e */ /* 0x004fea00000018ff */
[----:B------:R2:W-:Y:S01]  /*32b0*/  STS [R219+0x12400], R3 ;  /* 0x01240003db007388 */ /* 0x0005e20000000800 */
[----:B---3--:R-:W-:Y:S02]  /*32c0*/  F2FP.RELU.BF16.PACK_AB R2, R58, R59 ;  /* 0x0000003b3a02723e */ /* 0x008fe400000018ff */
[----:B-1----:R-:W-:Y:S03]  /*32d0*/  F2FP.RELU.BF16.PACK_AB R0, R56, R57 ;  /* 0x000000393800723e */ /* 0x002fe600000018ff */
[----:B------:R1:W-:Y:S04]  /*32e0*/  STS [R220+0x12000], R2 ;  /* 0x01200002dc007388 */ /* 0x0003e80000000800 */
[----:B------:R-:W-:Y:S04]  /*32f0*/  STS [R220+0x12400], R0 ;  /* 0x01240000dc007388 */ /* 0x000fe80000000800 */
[----:B------:R-:W3:Y:S08]  /*3300*/  LDSM.16.M88.4 R16, [R193+0x8000] ;  /* 0x00800000c110783b */ /* 0x000ef00000000200 */
[----:B------:R-:W4:Y:S01]  /*3310*/  LDSM.16.M88.4 R52, [R195+0x8000] ;  /* 0x00800000c334783b */ /* 0x000f220000000200 */
[----:B--2---:R-:W-:Y:S02]  /*3320*/  IMAD.MOV.U32 R3, RZ, RZ, R224 ;  /* 0x000000ffff037224 */ /* 0x004fe400078e00e0 */
[----:B-1----:R-:W-:Y:S01]  /*3330*/  IMAD.MOV.U32 R2, RZ, RZ, R225 ;  /* 0x000000ffff027224 */ /* 0x002fe200078e00e1 */
        /* <DEDUP_REMOVED lines=81> */
[C---:B------:R-:W-:Y:S01]  /*3850*/  FADD.FTZ R4, -R0.reuse, R14 ;  /* 0x0000000e00047221 */ /* 0x040fe20000010100 */
        /* <DEDUP_REMOVED lines=24> */
[----:B------:R-:W-:Y:S05]  /*39e0*/  IMAD.U32 R2, R4, -0x40, RZ ;  /* 0xffffffc004027824 */ /* 0x000fea00078e00ff */
[C---:B------:R-:W-:Y:S04]  /*39f0*/  LEA R3, P0, R2.reuse, R208, 0x1 ;  /* 0x000000d002037211 */ /* 0x040fe800078008ff */
[----:B------:R-:W-:Y:S01]  /*3a00*/  LEA.HI.X.SX32 R2, R2, R209, 0x1, P0 ;  /* 0x000000d102027211 */ /* 0x000fe200000f0eff */
[----:B------:R-:W-:Y:S01]  /*3a10*/  IMAD.MOV.U32 R208, RZ, RZ, R3 ;  /* 0x000000ffffd07224 */ /* 0x000fe200078e0003 */
[----:B------:R-:W-:Y:S02]  /*3a20*/  ISETP.NE.U32.AND P0, PT, R0, 0x1, PT ;  /* 0x000000010000780c */ /* 0x000fe40003f05070 */
[----:B------:R-:W-:Y:S02]  /*3a30*/  MOV R209, R2 ;  /* 0x0000000200d17202 */ /* 0x000fe40000000f00 */
[----:B------:R-:W-:Y:S02]  /*3a40*/  SEL R0, R5, 0x4000, !P0 ;  /* 0x0000400005007807 */ /* 0x000fe40004000000 */
[----:B------:R-:W-:Y:S02]  /*3a50*/  LEA R2, P0, R4, R208, 0x6 ;  /* 0x000000d004027211 */ /* 0x000fe400078030ff */
[----:B------:R-:W-:Y:S01]  /*3a60*/  IADD3 R187, R187, R0, RZ ;  /* 0x00000000bbbb7210 */ /* 0x000fe20007ffe0ff */
[----:B------:R-:W-:Y:S02]  /*3a70*/  IMAD.IADD R212, R212, 0x1, R0 ;  /* 0x00000001d4d47824 */ /* 0x000fe400078e0200 */
[----:B------:R-:W-:Y:S03]  /*3a80*/  IMAD.MOV.U32 R0, RZ, RZ, c[0x0][0x194] ;  /* 0x00006500ff007624 */ /* 0x000fe600078e00ff */
[----:B------:R-:W-:Y:S01]  /*3a90*/  @!PT LDS RZ, [RZ] ;  /* 0x00000000fffff984 */ /* 0x000fe20000000800 */
[----:B------:R-:W-:Y:S01]  /*3aa0*/  @!PT LDS RZ, [RZ] ;  /* 0x00000000fffff984 */ /* 0x000fe20000000800 */
[----:B------:R-:W-:Y:S01]  /*3ab0*/  @!PT LDS RZ, [RZ] ;  /* 0x00000000fffff984 */ /* 0x000fe20000000800 */
[----:B------:R1:W-:Y:S02]  /*3ac0*/  LDGSTS.E.BYPASS.LTC128B.128 [R212], [R208.64] ;  /* 0x00000000d0d47fae */ /* 0x0003e4000b901d52 */
[----:B------:R-:W-:Y:S02]  /*3ad0*/  LEA.HI.X R3, R4, R209, R0, 0x6, P0 ;  /* 0x000000d104037211 */ /* 0x000fe400000f3400 */
[----:B------:R1:W-:Y:S04]  /*3ae0*/  LDGSTS.E.BYPASS.LTC128B.128 [R212+0x2000], [R208.64+0x80] ;  /* 0x02000080d0d47fae */ /* 0x0003e8000b901d52 */
[----:B------:R1:W-:Y:S04]  /*3af0*/  LDGSTS.E.BYPASS.LTC128B.128 [R212+0x1000], [R2.64] ;  /* 0x0100000002d47fae */ /* 0x0003e8000b901d52 */
[----:B------:R1:W-:Y:S04]  /*3b00*/  LDGSTS.E.BYPASS.LTC128B.128 [R212+0x3000], [R2.64+0x80] ;  /* 0x0300008002d47fae */ /* 0x0003e8000b901d52 */
[----:B------:R-:W0:Y:S02]  /*3b10*/  LDGDEPBAR ;  /* 0x00000000000079af */ /* 0x000e240000000000 */
.L_x_441:
        /* <DEDUP_REMOVED lines=85> */
.L_x_442:
        /* <DEDUP_REMOVED lines=54> */
[----:B------:R-:W-:Y:S01]  /*43d0*/  @P4 IMAD.MOV.U32 R217, RZ, RZ, R0 ;  /* 0x000000ffffd94224 */ /* 0x000fe200078e0000 */
[----:B------:R-:W-:Y:S01]  /*43e0*/  IADD3 R0, R251, 0x40, RZ ;  /* 0x00000040fb007810 */ /* 0x000fe20007ffe0ff */
[----:B------:R-:W-:Y:S01]  /*43f0*/  IMAD R171, R171, c[0x0][0x1c0], RZ ;  /* 0x00007000abab7a24 */ /* 0x000fe200078e02ff */
[-C--:B-1----:R-:W-:Y:S05]  /*4400*/  HMMA.16816.F32.BF16 R4, R172, R176.reuse, R4 ;  /* 0x000000b0ac04723c */ /* 0x082fea0000041804 */
[----:B------:R-:W-:Y:S02]  /*4410*/  IMAD R171, R171, 0x38, RZ ;  /* 0x00000038abab7824 */ /* 0x000fe400078e02ff */
[C---:B------:R-:W-:Y:S01]  /*4420*/  IMAD.IADD R0, R214.reuse, 0x1, R0 ;  /* 0x00000001d6007824 */ /* 0x040fe200078e0200 */
[C---:B------:R-:W-:Y:S04]  /*4430*/  HMMA.16816.F32.BF16 R8, R180.reuse, R176, R8 ;  /* 0x000000b0b408723c */ /* 0x040fe80000041808 */
[----:B------:R-:W-:Y:S03]  /*4440*/  IMAD.IADD R0, R214, 0x1, R0 ;  /* 0x00000001d6007824 */ /* 0x000fe600078e0200 */
        /* <DEDUP_REMOVED lines=18> */
[CC--:B------:R-:W-:Y:S02]  /*4570*/  LEA.HI.X.SX32 R101, R251.reuse, R207.reuse, 0x2, P0 ;  /* 0x000000cffb657211 */ /* 0x0c0fe400000f16ff */
        /* <DEDUP_REMOVED lines=34> */
[C---:B------:R-:W-:Y:S02]  /*47a0*/  IADD3 R170, R251.reuse, 0x40, RZ ;  /* 0x00000040fbaa7810 */ /* 0x040fe40007ffe0ff */
[----:B----4-:R-:W-:Y:S01]  /*47b0*/  IADD3 R16, R251, 0x60, RZ ;  /* 0x00000060fb107810 */ /* 0x010fe20007ffe0ff */
[----:B------:R-:W-:Y:S02]  /*47c0*/  RED.E.ADD.F32.FTZ.RN.STRONG.GPU [R10.64], R12 ;  /* 0x0000000c0a00798e */ /* 0x000fe4000c10e792 */
[----:B------:R-:W-:Y:S02]  /*47d0*/  IMAD.IADD R170, R214, 0x1, R170 ;  /* 0x00000001d6aa7824 */ /* 0x000fe400078e02aa */
        /* <DEDUP_REMOVED lines=35> */
[C---:B------:R-:W-:Y:S03]  /*4a10*/  LOP3.LUT R0, R205.reuse, 0x1, RZ, 0xc0, !PT ;  /* 0x00000001cd007812 */ /* 0x040fe600078ec0ff */
[----:B------:R3:W-:Y:S04]  /*4a20*/  RED.E.ADD.F32.FTZ.RN.STRONG.GPU [R2.64+0x180], R65 ;  /* 0x000180410200798e */ /* 0x0007e8000c10e792 */
[----:B------:R-:W-:Y:S01]  /*4a30*/  LDSM.16.MT88.4 R56, [R184+0x800] ;  /* 0x00080000b838783b */ /* 0x000fe20000004200 */
[CC--:B-1----:R-:W-:Y:S04]  /*4a40*/  LEA R4, P1, R16.reuse, R206.reuse, 0x2 ;  /* 0x000000ce10047211 */ /* 0x0c2fe800078210ff */
[-C--:B------:R-:W-:Y:S02]  /*4a50*/  LEA.HI.X.SX32 R5, R16, R207.reuse, 0x2, P1 ;  /* 0x000000cf10057211 */ /* 0x080fe400008f16ff */
[CC--:B--2---:R-:W-:Y:S01]  /*4a60*/  LEA R6, P2, R230.reuse, R206.reuse, 0x2 ;  /* 0x000000cee6067211 */ /* 0x0c4fe200078410ff */
[----:B------:R-:W-:Y:S03]  /*4a70*/  LDSM.16.MT88.4 R16, [R184+0x2000] ;  /* 0x00200000b810783b */ /* 0x000fe60000004200 */
[----:B------:R-:W-:Y:S01]  /*4a80*/  LEA.HI.X.SX32 R7, R230, R207, 0x2, P2 ;  /* 0x000000cfe6077211 */ /* 0x000fe200010f16ff */
        /* <DEDUP_REMOVED lines=63> */
.L_x_440:
[----:B--234-:R-:W2:Y:S04]  /*4e80*/  LDL.LU R60, [R1+0x18] ;  /* 0x00001800013c7983 */ /* 0x01cea80000300800 */
[----:B------:R-:W3:Y:S04]  /*4e90*/  LDL.64 R58, [R1+0x10] ;  /* 0x00001000013a7983 */ /* 0x000ee80000100a00 */
[----:B------:R-:W4:Y:S04]  /*4ea0*/  LDL.LU R57, [R1+0xc] ;  /* 0x00000c0001397983 */ /* 0x000f280000300800 */
[----:B------:R-:W4:Y:S04]  /*4eb0*/  LDL R56, [R1] ;  /* 0x0000000001387983 */ /* 0x000f280000100800 */
[----:B------:R-:W4:Y:S01]  /*4ec0*/  LDL R55, [R1+0x4] ;  /* 0x0000040001377983 */ /* 0x000f220000100800 */
[----:B------:R-:W-:-:S02]  /*4ed0*/  FMUL.FTZ R68, R68, c[0x0][0x2e0] ;  /* 0x0000b80044447a20 */ /* 0x000fc40000410000 */
[----:B------:R-:W-:Y:S02]  /*4ee0*/  FMUL.FTZ R0, R69, c[0x0][0x2e0] ;  /* 0x0000b80045007a20 */ /* 0x000fe40000410000 */
[----:B------:R-:W-:Y:S02]  /*4ef0*/  FMUL.FTZ R70, R70, c[0x0][0x2e0] ;  /* 0x0000b80046467a20 */ /* 0x000fe40000410000 */
[----:B------:R-:W-:Y:S01]  /*4f00*/  FMUL.FTZ R2, R71, c[0x0][0x2e0] ;  /* 0x0000b80047027a20 */ /* 0x000fe20000410000 */
[----:B------:R-:W-:Y:S01]  /*4f10*/  F2FP.BF16.PACK_AB R0, R0, R68 ;  /* 0x000000440000723e */ /* 0x000fe200000010ff */
[----:B------:R-:W-:Y:S01]  /*4f20*/  BAR.SYNC.DEFER_BLOCKING 0x0 ;  /* 0x0000000000007b1d */ /* 0x000fe20000010000 */
        /* <DEDUP_REMOVED lines=32> */
[----:B------:R-:W-:Y:S02]  /*5130*/  FMUL.FTZ R30, R30, c[0x0][0x2dc] ;  /* 0x0000b7001e1e7a20 */ /* 0x000fe40000410000 */
[----:B------:R-:W-:Y:S01]  /*5140*/  FMUL.FTZ R20, R31, c[0x0][0x2dc] ;  /* 0x0000b7001f147a20 */ /* 0x000fe20000410000 */
[----:B------:R-:W-:Y:S01]  /*5150*/  F2FP.BF16.PACK_AB R98, R99, R98 ;  /* 0x000000626362723e */ /* 0x000fe200000010ff */
[----:B------:R-:W-:Y:S02]  /*5160*/  FMUL.FTZ R88, R88, c[0x0][0x2e0] ;  /* 0x0000b80058587a20 */ /* 0x000fe40000410000 */
[----:B------:R-:W-:Y:S01]  /*5170*/  FMUL.FTZ R89, R89, c[0x0][0x2e0] ;  /* 0x0000b80059597a20 */ /* 0x000fe20000410000 */
[----:B------:R-:W-:Y:S01]  /*5180*/  F2FP.BF16.PACK_AB R20, R20, R30 ;  /* 0x0000001e1414723e */ /* 0x000fe200000010ff */
[----:B------:R-:W-:Y:S01]  /*5190*/  FMUL.FTZ R90, R90, c[0x0][0x2e0] ;  /* 0x0000b8005a5a7a20 */ /* 0x000fe20000410000 */
[----:B------:R-:W1:Y:S01]  /*51a0*/  S2R R30, SR_CTAID.Y ;  /* 0x00000000001e7919 */ /* 0x000e620000002600 */
        /* <DEDUP_REMOVED lines=13> */
[----:B------:R-:W-:Y:S02]  /*5280*/  FMUL.FTZ R23, R33, c[0x0][0x2dc] ;  /* 0x0000b70021177a20 */ /* 0x000fe40000410000 */
[----:B------:R-:W-:Y:S02]  /*5290*/  FMUL.FTZ R5, R24, c[0x0][0x2dc] ;  /* 0x0000b70018057a20 */ /* 0x000fe40000410000 */
[----:B------:R-:W-:Y:S01]  /*52a0*/  FMUL.FTZ R34, R34, c[0x0][0x2dc] ;  /* 0x0000b70022227a20 */ /* 0x000fe20000410000 */
[----:B------:R-:W-:Y:S01]  /*52b0*/  F2FP.BF16.PACK_AB R23, R23, R32 ;  /* 0x000000201717723e */ /* 0x000fe200000010ff */
[----:B------:R-:W-:Y:S02]  /*52c0*/  FMUL.FTZ R22, R35, c[0x0][0x2dc] ;  /* 0x0000b70023167a20 */ /* 0x000fe40000410000 */
[----:B------:R-:W-:-:S02]  /*52d0*/  FMUL.FTZ R25, R25, c[0x0][0x2dc] ;  /* 0x0000b70019197a20 */ /* 0x000fc40000410000 */
        /* <DEDUP_REMOVED lines=15> */
[----:B------:R-:W1:Y:S01]  /*53d0*/  S2R R29, SR_CTAID.Z ;  /* 0x00000000001d7919 */ /* 0x000e620000002700 */
        /* <DEDUP_REMOVED lines=15> */
[----:B------:R-:W1:Y:S01]  /*54d0*/  S2R R45, SR_TID.X ;  /* 0x00000000002d7919 */ /* 0x000e620000002100 */
[----:B------:R-:W-:Y:S01]  /*54e0*/  FMUL.FTZ R12, R47, c[0x0][0x2dc] ;  /* 0x0000b7002f0c7a20 */ /* 0x000fe20000410000 */
[----:B------:R-:W-:Y:S02]  /*54f0*/  F2FP.BF16.PACK_AB R13, R13, R44 ;  /* 0x0000002c0d0d723e */ /* 0x000fe400000010ff */
[----:B------:R-:W1:Y:S02]  /*5500*/  S2R R44, SR_TID.X ;  /* 0x00000000002c7919 */ /* 0x000e640000002100 */
[----:B------:R-:W-:Y:S02]  /*5510*/  F2FP.BF16.PACK_AB R12, R12, R46 ;  /* 0x0000002e0c0c723e */ /* 0x000fe400000010ff */
[----:B-1----:R-:W-:-:S04]  /*5520*/  SHF.R.S32.HI R44, RZ, 0x1f, R44 ;  /* 0x0000001fff2c7819 */ /* 0x002fc8000001142c */
[----:B------:R-:W-:-:S04]  /*5530*/  LEA.HI R44, R44, R45, RZ, 0x3 ;  /* 0x0000002d2c2c7211 */ /* 0x000fc800078f18ff */
[----:B------:R-:W-:Y:S01]  /*5540*/  SHF.R.S32.HI R44, RZ, 0x3, R44 ;  /* 0x00000003ff2c7819 */ /* 0x000fe2000001142c */
[----:B--2---:R-:W-:Y:S01]  /*5550*/  IMAD R11, R60, c[0x0][0x3a8], RZ ;  /* 0x0000ea003c0b7a24 */ /* 0x004fe200078e02ff */
[----:B---3--:R-:W-:-:S03]  /*5560*/  SHF.R.S32.HI R3, RZ, 0x1f, R58 ;  /* 0x0000001fff037819 */ /* 0x008fc6000001143a */
[----:B----4-:R-:W-:Y:S01]  /*5570*/  IMAD R11, R57, c[0x0][0x3ac], R11 ;  /* 0x0000eb00390b7a24 */ /* 0x010fe200078e020b */
[----:B------:R1:W-:Y:S04]  /*5580*/  STS [R56], R0 ;  /* 0x0000000038007388 */ /* 0x0003e80000000800 */
[----:B------:R2:W-:Y:S04]  /*5590*/  STS [R56+0x400], R2 ;  /* 0x0004000238007388 */ /* 0x0005e80000000800 */
[----:B------:R3:W-:Y:S04]  /*55a0*/  STS [R55], R7 ;  /* 0x0000000737007388 */ /* 0x0007e80000000800 */
[----:B------:R4:W-:Y:S04]  /*55b0*/  STS [R55+0x400], R6 ;  /* 0x0004000637007388 */ /* 0x0009e80000000800 */
[----:B------:R-:W-:Y:S04]  /*55c0*/  STS [R56+0x1000], R8 ;  /* 0x0010000838007388 */ /* 0x000fe80000000800 */
[----:B------:R3:W-:Y:S04]  /*55d0*/  STS [R56+0x1400], R10 ;  /* 0x0014000a38007388 */ /* 0x0007e80000000800 */
[----:B------:R3:W-:Y:S01]  /*55e0*/  STS [R55+0x1000], R9 ;  /* 0x0010000937007388 */ /* 0x0007e20000000800 */
[----:B-1----:R-:W-:-:S03]  /*55f0*/  IMAD R0, R60, c[0x0][0x3a0], RZ ;  /* 0x0000e8003c007a24 */ /* 0x002fc600078e02ff */
[----:B------:R-:W-:Y:S01]  /*5600*/  STS [R55+0x1400], R28 ;  /* 0x0014001c37007388 */ /* 0x000fe20000000800 */
[----:B--2---:R-:W-:Y:S01]  /*5610*/  MOV R2, R58 ;  /* 0x0000003a00027202 */ /* 0x004fe20000000f00 */
[C---:B------:R-:W-:Y:S02]  /*5620*/  IMAD R0, R57.reuse, c[0x0][0x3a4], R0 ;  /* 0x0000e90039007a24 */ /* 0x040fe400078e0200 */
[----:B------:R-:W-:Y:S02]  /*5630*/  STS [R56+0x2000], R85 ;  /* 0x0020005538007388 */ /* 0x000fe40000000800 */
[C-C-:B------:R-:W-:Y:S02]  /*5640*/  IMAD.WIDE.U32 R4, R57.reuse, c[0x0][0x3a0], R2.reuse ;  /* 0x0000e80039047a25 */ /* 0x140fe400078e0002 */
[----:B------:R-:W-:Y:S02]  /*5650*/  STS [R56+0x2400], R86 ;  /* 0x0024005638007388 */ /* 0x000fe40000000800 */
[----:B------:R-:W-:Y:S01]  /*5660*/  IMAD.WIDE.U32 R2, R57, c[0x0][0x3a8], R2 ;  /* 0x0000ea0039027a25 */ /* 0x000fe200078e0002 */
[----:B------:R-:W-:Y:S01]  /*5670*/  IADD3 R5, R5, R0, RZ ;  /* 0x0000000005057210 */ /* 0x000fe20007ffe0ff */
[----:B------:R-:W-:Y:S01]  /*5680*/  STS [R55+0x2000], R96 ;  /* 0x0020006037007388 */ /* 0x000fe20000000800 */
[----:B------:R-:W-:-:S02]  /*5690*/  SHF.R.S32.HI R0, RZ, 0x1f, R30 ;  /* 0x0000001fff007819 */ /* 0x000fc4000001141e */
[----:B------:R-:W-:Y:S01]  /*56a0*/  IADD3 R3, R3, R11, RZ ;  /* 0x0000000b03037210 */ /* 0x000fe20007ffe0ff */
[----:B------:R-:W-:Y:S01]  /*56b0*/  STS [R55+0x2400], R98 ;  /* 0x0024006237007388 */ /* 0x000fe20000000800 */
[----:B------:R-:W-:-:S03]  /*56c0*/  IMAD.WIDE.U32 R4, R30, c[0x0][0x388], R4 ;  /* 0x0000e2001e047a25 */ /* 0x000fc600078e0004 */
[----:B------:R-:W-:Y:S01]  /*56d0*/  STS [R56+0x3000], R88 ;  /* 0x0030005838007388 */ /* 0x000fe20000000800 */
[C---:B---3--:R-:W-:Y:S02]  /*56e0*/  IMAD R7, R0.reuse, c[0x0][0x388], RZ ;  /* 0x0000e20000077a24 */ /* 0x048fe400078e02ff */
[----:B----4-:R-:W-:Y:S01]  /*56f0*/  IMAD R6, R0, c[0x0][0x390], RZ ;  /* 0x0000e40000067a24 */ /* 0x010fe200078e02ff */
[----:B------:R-:W-:Y:S01]  /*5700*/  STS [R56+0x3400], R90 ;  /* 0x0034005a38007388 */ /* 0x000fe20000000800 */
[C---:B------:R-:W-:Y:S02]  /*5710*/  IMAD R0, R30.reuse, c[0x0][0x38c], R7 ;  /* 0x0000e3001e007a24 */ /* 0x040fe400078e0207 */
[C---:B------:R-:W-:Y:S01]  /*5720*/  IMAD R6, R30.reuse, c[0x0][0x394], R6 ;  /* 0x0000e5001e067a24 */ /* 0x040fe200078e0206 */
[----:B------:R-:W-:Y:S01]  /*5730*/  STS [R55+0x3000], R92 ;  /* 0x0030005c37007388 */ /* 0x000fe20000000800 */
[----:B------:R-:W-:Y:S01]  /*5740*/  IMAD.WIDE.U32 R2, R30, c[0x0][0x390], R2 ;  /* 0x0000e4001e027a25 */ /* 0x000fe200078e0002 */
[----:B------:R-:W-:-:S02]  /*5750*/  IADD3 R5, R5, R0, RZ ;  /* 0x0000000005057210 */ /* 0x000fc40007ffe0ff */
[----:B------:R-:W-:Y:S01]  /*5760*/  STS [R55+0x3400], R94 ;  /* 0x0034005e37007388 */ /* 0x000fe20000000800 */
[----:B------:R-:W-:Y:S02]  /*5770*/  SHF.R.S32.HI R0, RZ, 0x1f, R29 ;  /* 0x0000001fff007819 */ /* 0x000fe4000001141d */
[----:B------:R-:W-:Y:S01]  /*5780*/  IADD3 R3, R3, R6, RZ ;  /* 0x0000000603037210 */ /* 0x000fe20007ffe0ff */
[----:B------:R-:W-:Y:S01]  /*5790*/  STS [R56+0x4000], R27 ;  /* 0x0040001b38007388 */ /* 0x000fe20000000800 */
[----:B------:R-:W-:-:S03]  /*57a0*/  IMAD.WIDE.U32 R4, R29, c[0x0][0x3b8], R4 ;  /* 0x0000ee001d047a25 */ /* 0x000fc600078e0004 */
[----:B------:R-:W-:Y:S01]  /*57b0*/  STS [R56+0x4400], R26 ;  /* 0x0044001a38007388 */ /* 0x000fe20000000800 */
[C---:B------:R-:W-:Y:S02]  /*57c0*/  IMAD R7, R0.reuse, c[0x0][0x3b8], RZ ;  /* 0x0000ee0000077a24 */ /* 0x040fe400078e02ff */
[----:B------:R-:W-:Y:S01]  /*57d0*/  IMAD R6, R0, c[0x0][0x3c0], RZ ;  /* 0x0000f00000067a24 */ /* 0x000fe200078e02ff */
[----:B------:R-:W-:Y:S01]  /*57e0*/  STS [R55+0x4000], R23 ;  /* 0x0040001737007388 */ /* 0x000fe20000000800 */
[C---:B------:R-:W-:Y:S01]  /*57f0*/  IMAD R0, R29.reuse, c[0x0][0x3bc], R7 ;  /* 0x0000ef001d007a24 */ /* 0x040fe200078e0207 */
[----:B------:R-:W-:Y:S01]  /*5800*/  SHF.R.S32.HI R7, RZ, 0x1f, R44 ;  /* 0x0000001fff077819 */ /* 0x000fe2000001142c */
[C---:B------:R-:W-:Y:S01]  /*5810*/  IMAD R6, R29.reuse, c[0x0][0x3c4], R6 ;  /* 0x0000f1001d067a24 */ /* 0x040fe200078e0206 */
[----:B------:R-:W-:Y:S01]  /*5820*/  STS [R55+0x4400], R22 ;  /* 0x0044001637007388 */ /* 0x000fe20000000800 */
[----:B------:R-:W-:Y:S01]  /*5830*/  IMAD.WIDE.U32 R2, R29, c[0x0][0x3c0], R2 ;  /* 0x0000f0001d027a25 */ /* 0x000fe200078e0002 */
[----:B------:R-:W-:-:S02]  /*5840*/  IADD3 R5, R5, R0, RZ ;  /* 0x0000000005057210 */ /* 0x000fc40007ffe0ff */
[----:B------:R-:W-:Y:S01]  /*5850*/  STS [R56+0x5000], R25 ;  /* 0x0050001938007388 */ /* 0x000fe20000000800 */
[----:B------:R-:W-:Y:S01]  /*5860*/  IMAD R0, R7, c[0x0][0x3a8], RZ ;  /* 0x0000ea0007007a24 */ /* 0x000fe200078e02ff */
[----:B------:R-:W-:Y:S01]  /*5870*/  IADD3 R3, R3, R6, RZ ;  /* 0x0000000603037210 */ /* 0x000fe20007ffe0ff */
[----:B------:R-:W-:Y:S01]  /*5880*/  IMAD R10, R7, c[0x0][0x3a0], RZ ;  /* 0x0000e800070a7a24 */ /* 0x000fe200078e02ff */
[----:B------:R-:W-:Y:S01]  /*5890*/  STS [R56+0x5400], R24 ;  /* 0x0054001838007388 */ /* 0x000fe20000000800 */
[C---:B------:R-:W-:Y:S02]  /*58a0*/  IMAD R0, R44.reuse, c[0x0][0x3ac], R0 ;  /* 0x0000eb002c007a24 */ /* 0x040fe400078e0200 */
[C---:B------:R-:W-:Y:S01]  /*58b0*/  IMAD.WIDE.U32 R6, R44.reuse, c[0x0][0x3a8], R2 ;  /* 0x0000ea002c067a25 */ /* 0x040fe200078e0002 */
[----:B------:R-:W-:Y:S03]  /*58c0*/  STS [R55+0x5000], R21 ;  /* 0x0050001537007388 */ /* 0x000fe60000000800 */
[C---:B------:R-:W-:Y:S01]  /*58d0*/  IMAD R10, R44.reuse, c[0x0][0x3a4], R10 ;  /* 0x0000e9002c0a7a24 */ /* 0x040fe200078e020a */
[----:B------:R-:W-:Y:S01]  /*58e0*/  STS [R55+0x5400], R20 ;  /* 0x0054001437007388 */ /* 0x000fe20000000800 */
[----:B------:R-:W-:Y:S01]  /*58f0*/  IMAD.WIDE.U32 R8, R44, c[0x0][0x3a0], R4 ;  /* 0x0000e8002c087a25 */ /* 0x000fe200078e0004 */
[----:B------:R-:W-:-:S02]  /*5900*/  IADD3 R0, R7, R0, RZ ;  /* 0x0000000007007210 */ /* 0x000fc40007ffe0ff */
[----:B------:R-:W-:Y:S01]  /*5910*/  STS [R56+0x6000], R19 ;  /* 0x0060001338007388 */ /* 0x000fe20000000800 */
[----:B------:R-:W-:Y:S02]  /*5920*/  LEA R2, P0, R6, c[0x0][0x348], 0x1 ;  /* 0x0000d20006027a11 */ /* 0x000fe400078008ff */
[----:B------:R-:W-:Y:S01]  /*5930*/  IADD3 R10, R9, R10, RZ ;  /* 0x0000000a090a7210 */ /* 0x000fe20007ffe0ff */
[----:B------:R-:W-:Y:S01]  /*5940*/  STS [R56+0x6400], R18 ;  /* 0x0064001238007388 */ /* 0x000fe20000000800 */
[----:B------:R-:W-:Y:S02]  /*5950*/  LEA R4, P1, R8, c[0x0][0x340], 0x1 ;  /* 0x0000d00008047a11 */ /* 0x000fe400078208ff */
[----:B------:R-:W-:Y:S01]  /*5960*/  MOV R7, c[0x0][0x3a0] ;  /* 0x0000e80000077a02 */ /* 0x000fe20000000f00 */
[----:B------:R-:W-:Y:S01]  /*5970*/  STS [R55+0x6000], R15 ;  /* 0x0060000f37007388 */ /* 0x000fe20000000800 */
[----:B------:R-:W-:Y:S02]  /*5980*/  LEA.HI.X R3, R6, c[0x0][0x34c], R0, 0x1, P0 ;  /* 0x0000d30006037a11 */ /* 0x000fe400000f0c00 */
[----:B------:R-:W-:Y:S01]  /*5990*/  MOV R0, c[0x0][0x3a8] ;  /* 0x0000ea0000007a02 */ /* 0x000fe20000000f00 */
[----:B------:R-:W-:Y:S01]  /*59a0*/  STS [R55+0x6400], R14 ;  /* 0x0064000e37007388 */ /* 0x000fe20000000800 */
[----:B------:R-:W-:-:S02]  /*59b0*/  LEA.HI.X R5, R8, c[0x0][0x344], R10, 0x1, P1 ;  /* 0x0000d10008057a11 */ /* 0x000fc400008f0c0a */
[----:B------:R-:W-:Y:S01]  /*59c0*/  MOV R9, c[0x0][0x3a4] ;  /* 0x0000e90000097a02 */ /* 0x000fe20000000f00 */
[----:B------:R-:W-:Y:S01]  /*59d0*/  STS [R56+0x7000], R17 ;  /* 0x0070001138007388 */ /* 0x000fe20000000800 */
[C---:B------:R-:W-:Y:S02]  /*59e0*/  LEA R8, P1, R7.reuse, R4, 0x6 ;  /* 0x0000000407087211 */ /* 0x040fe400078230ff */
[----:B------:R-:W-:Y:S01]  /*59f0*/  MOV R10, c[0x0][0x3ac] ;  /* 0x0000eb00000a7a02 */ /* 0x000fe20000000f00 */
[----:B------:R-:W-:Y:S01]  /*5a00*/  STS [R56+0x7400], R16 ;  /* 0x0074001038007388 */ /* 0x000fe20000000800 */
[C---:B------:R-:W-:Y:S02]  /*5a10*/  LEA R6, P0, R0.reuse, R2, 0x6 ;  /* 0x0000000200067211 */ /* 0x040fe400078030ff */
[----:B------:R-:W-:Y:S01]  /*5a20*/  LEA.HI.X R9, R7, R5, R9, 0x6, P1 ;  /* 0x0000000507097211 */ /* 0x000fe200008f3409 */
[----:B------:R-:W-:Y:S01]  /*5a30*/  STS [R55+0x7000], R13 ;  /* 0x0070000d37007388 */ /* 0x000fe20000000800 */
[----:B------:R-:W-:-:S03]  /*5a40*/  LEA.HI.X R7, R0, R3, R10, 0x6, P0 ;  /* 0x0000000300077211 */ /* 0x000fc600000f340a */
[----:B------:R-:W-:Y:S04]  /*5a50*/  STS [R55+0x7400], R12 ;  /* 0x0074000c37007388 */ /* 0x000fe80000000800 */
[----:B------:R-:W-:Y:S06]  /*5a60*/  BAR.SYNC.DEFER_BLOCKING 0x0 ;  /* 0x0000000000007b1d */ /* 0x000fec0000010000 */
[----:B------:R-:W1:Y:S04]  /*5a70*/  LDS.128 R40, [R213+0xc000] ;  /* 0x00c00000d5287984 */ /* 0x000e680000000c00 */
[----:B------:R-:W2:Y:S04]  /*5a80*/  LDS.128 R32, [R213+0xe000] ;  /* 0x00e00000d5207984 */ /* 0x000ea80000000c00 */
[----:B------:R-:W3:Y:S04]  /*5a90*/  LDS.128 R36, [R213+0xd000] ;  /* 0x00d00000d5247984 */ /* 0x000ee80000000c00 */
[----:B------:R-:W4:Y:S04]  /*5aa0*/  LDS.128 R28, [R213+0xf000] ;  /* 0x00f00000d51c7984 */ /* 0x000f280000000c00 */
[----:B------:R-:W4:Y:S04]  /*5ab0*/  LDS.128 R24, [R213+0x10000] ;  /* 0x01000000d5187984 */ /* 0x000f280000000c00 */
[----:B------:R-:W4:Y:S04]  /*5ac0*/  LDS.128 R16, [R213+0x12000] ;  /* 0x01200000d5107984 */ /* 0x000f280000000c00 */
[----:B------:R-:W4:Y:S04]  /*5ad0*/  LDS.128 R20, [R213+0x11000] ;  /* 0x01100000d5147984 */ /* 0x000f280000000c00 */
[----:B------:R-:W4:Y:S04]  /*5ae0*/  LDS.128 R12, [R213+0x13000] ;  /* 0x01300000d50c7984 */ /* 0x000f280000000c00 */
[----:B-1----:R1:W-:Y:S04]  /*5af0*/  STG.E.128 [R4.64], R40 ;  /* 0x0000002804007986 */ /* 0x0023e8000c101d12 */
[----:B--2---:R1:W-:Y:S04]  /*5b00*/  STG.E.128 [R4.64+0x80], R32 ;  /* 0x0000802004007986 */ /* 0x0043e8000c101d12 */
[----:B---3--:R1:W-:Y:S04]  /*5b10*/  STG.E.128 [R8.64], R36 ;  /* 0x0000002408007986 */ /* 0x0083e8000c101d12 */
[----:B----4-:R1:W-:Y:S04]  /*5b20*/  STG.E.128 [R8.64+0x80], R28 ;  /* 0x0000801c08007986 */ /* 0x0103e8000c101d12 */
[----:B------:R1:W-:Y:S04]  /*5b30*/  STG.E.128 [R2.64], R24 ;  /* 0x0000001802007986 */ /* 0x0003e8000c101d12 */
[----:B------:R1:W-:Y:S04]  /*5b40*/  STG.E.128 [R2.64+0x80], R16 ;  /* 0x0000801002007986 */ /* 0x0003e8000c101d12 */
[----:B------:R1:W-:Y:S04]  /*5b50*/  STG.E.128 [R6.64], R20 ;  /* 0x0000001406007986 */ /* 0x0003e8000c101d12 */
[----:B------:R1:W-:Y:S02]  /*5b60*/  STG.E.128 [R6.64+0x80], R12 ;  /* 0x0000800c06007986 */ /* 0x0003e4000c101d12 */
.L_x_437:
        /* <DEDUP_REMOVED lines=9> */
.L_x_444:
[----:B------:R-:W-:Y:S05]  /*5c00*/  EXIT ;  /* 0x000000000000794d */ /* 0x000fea0003800000 */
.L_x_446:
        /* <DEDUP_REMOVED lines=15> */
.L_x_1073:


//--------------------- .text._ZN5flash44flash_bwd_dq_dk_dv_loop_seqk_parallel_kernelI23Flash_bwd_kernel_traitsILi128ELi64ELi64ELi8ELi4ELi2ELi2ELb1ELb0EN7cutlass10bfloat16_tE19Flash_kernel_traitsILi128ELi64ELi64ELi8ES3_EELb0ELb1ELb0ELb0ELb1ELb1ELb1EEEvNS_16Flash_bwd_paramsE --------------------------
	.section	.text._ZN5flash44flash_bwd_dq_dk_dv_loop_seqk_parallel_kernelI23Flash_bwd_kernel_traitsILi128ELi64ELi64ELi8ELi4ELi2ELi2ELb1ELb0EN7cutlass10bfloat16_tE19Flash_kernel_traitsILi128ELi64ELi64ELi8ES3_EELb0ELb1ELb0ELb0ELb1ELb1ELb1EEEvNS_16Flash_bwd_paramsE,"ax",@progbits
	.sectioninfo	@"SHI_REGISTERS=255"
	.align	128
        .global         _ZN5flash44flash_bwd_dq_dk_dv_loop_seqk_parallel_kernelI23Flash_bwd_kernel_traitsILi128ELi64ELi64ELi8ELi4ELi2ELi2ELb1ELb0EN7cutlass10bfloat16_tE19Flash_kernel_traitsILi128ELi64ELi64ELi8ES3_EELb0ELb1ELb0ELb0ELb1ELb1ELb1EEEvNS_16Flash_bwd_paramsE
        .type           _ZN5flash44flash_bwd_dq_dk_dv_loop_seqk_parallel_kernelI23Flash_bwd_kernel_traitsILi128ELi64ELi64ELi8ELi4ELi2ELi2ELb1ELb0EN7cutlass10bfloat16_tE19Flash_kernel_traitsILi128ELi64ELi64ELi8ES3_EELb0ELb1ELb0ELb0ELb1ELb1ELb1EEEvNS_16Flash_bwd_paramsE,@function
        .size           _ZN5flash44flash_bwd_dq_dk_dv_loop_seqk_parallel_kernelI23Flash_bwd_kernel_traitsILi128ELi64ELi64ELi8ELi4ELi2ELi2ELb1ELb0EN7cutlass10bfloat16_tE19Flash_kernel_traitsILi128ELi64ELi64ELi8ES3_EELb0ELb1ELb0ELb0ELb1ELb1ELb1EEEvNS_16Flash_bwd_paramsE,(.L_x_1074 - _ZN5flash44flash_bwd_dq_dk_dv_loop_seqk_parallel_kernelI23Flash_bwd_kernel_traitsILi128ELi64ELi64ELi8ELi4ELi2ELi2ELb1ELb0EN7cutlass10bfloat16_tE19Flash_kernel_traitsILi128ELi64ELi64ELi8ES3_EELb0ELb1ELb0ELb0ELb1ELb1ELb1EEEvNS_16Flash_bwd_paramsE)
        .other          _ZN5flash44flash_bwd_dq_dk_dv_loop_seqk_parallel_kernelI23Flash_bwd_kernel_traitsILi128ELi64ELi64ELi8ELi4ELi2ELi2ELb1ELb0EN7cutlass10bfloat16_tE19Flash_kernel_traitsILi128ELi64ELi64ELi8ES3_EELb0ELb1ELb0ELb0ELb1ELb1ELb1EEEvNS_16Flash_bwd_paramsE,@"STO_CUDA_ENTRY STV_DEFAULT"
_ZN5flash44flash_bwd_dq_dk_dv_loop_seqk_parallel_kernelI23Flash_bwd_kernel_traitsILi128ELi64ELi64ELi8ELi4ELi2ELi2ELb1ELb0EN7cutlass10bfloat16_tE19Flash_kernel_traitsILi128ELi64ELi64ELi8ES3_EELb0ELb1ELb0ELb0ELb1ELb1ELb1EEEvNS_16Flash_bwd_paramsE:
.text._ZN5flash44flash_bwd_dq_dk_dv_loop_seqk_parallel_kernelI23Flash_bwd_kernel_traitsILi128ELi64ELi64ELi8ELi4ELi2ELi2ELb1ELb0EN7cutlass10bfloat16_tE19Flash_kernel_traitsILi128ELi64ELi64ELi8ES3_EELb0ELb1ELb0ELb0ELb1ELb1ELb1EEEvNS_16Flash_bwd_paramsE:
        /* <DEDUP_REMOVED lines=117> */
[C---:B------:R-:W-:Y:S01]  /*0750*/  IMAD R10, R203.reuse, 0x10, R5 ;  /* 0x00000010cb0a7824 */ /* 0x040fe200078e0205 */
[----:B------:R-:W-:Y:S01]  /*0760*/  LOP3.LUT R201, R2, R0, RZ, 0xfc, !PT ;  /* 0x0000000002c97212 */ /* 0x000fe200078efcff */
[--C-:B------:R-:W-:Y:S02]  /*0770*/  IMAD R203, R203, 0x400, R0.reuse ;  /* 0x00000400cbcb7824 */ /* 0x100fe400078e0200 */
[----:B------:R-:W-:Y:S01]  /*0780*/  IMAD R193, R193, 0x400, R0 ;  /* 0x00000400c1c17824 */ /* 0x000fe200078e0200 */
[----:B------:R1:W-:Y:S01]  /*0790*/  STL [R1+0x14], R10 ;  /* 0x0000140a01007387 */ /* 0x0003e20000100800 */
[----:B------:R-:W-:Y:S01]  /*07a0*/  IMAD.IADD R203, R203, 0x1, R3 ;  /* 0x00000001cbcb7824 */ /* 0x000fe200078e0203 */
[----:B------:R-:W-:Y:S01]  /*07b0*/  IADD3 R247, R10, -c[0x0][0x214], R247 ;  /* 0x800085000af77a10 */ /* 0x000fe20007ffe0f7 */
[----:B------:R-:W-:Y:S01]  /*07c0*/  IMAD.IADD R193, R3, 0x1, R193 ;  /* 0x0000000103c17824 */ /* 0x000fe200078e02c1 */
[----:B------:R-:W-:Y:S01]  /*07d0*/  SHF.R.S32.HI R3, RZ, 0x1f, R17 ;  /* 0x0000001fff037819 */ /* 0x000fe20000011411 */
[----:B------:R-:W-:Y:S01]  /*07e0*/  IMAD.MOV.U32 R0, RZ, RZ, 0x40 ;  /* 0x00000040ff007424 */ /* 0x000fe200078e00ff */
[----:B------:R-:W-:Y:S01]  /*07f0*/  SHF.R.S32.HI R238, RZ, 0x1f, R10 ;  /* 0x0000001fffee7819 */ /* 0x000fe2000001140a */
[----:B------:R-:W-:Y:S01]  /*0800*/  IMAD.IADD R4, R4, 0x1, R9 ;  /* 0x0000000104047824 */ /* 0x000fe200078e0209 */
[----:B------:R-:W-:Y:S01]  /*0810*/  LEA R193, R193, 0x10000, 0x1 ;  /* 0x00010000c1c17811 */ /* 0x000fe200078e08ff */
[----:B------:R1:W-:Y:S01]  /*0820*/  STL [R1+0x1c], R3 ;  /* 0x00001c0301007387 */ /* 0x0003e20000100800 */
[----:B------:R-:W-:Y:S01]  /*0830*/  IMAD.MOV.U32 R2, RZ, RZ, 0x20 ;  /* 0x00000020ff027424 */ /* 0x000fe200078e00ff */
[----:B------:R-:W-:-:S02]  /*0840*/  SEL R0, R0, 0xffffffc0, !P3 ;  /* 0xffffffc000007807 */ /* 0x000fc40005800000 */
[----:B------:R1:W-:Y:S01]  /*0850*/  STL.64 [R1+0x8], R18 ;  /* 0x0000081201007387 */ /* 0x0003e20000100a00 */
[----:B------:R-:W-:Y:S02]  /*0860*/  LEA R245, R4, 0xc000, 0x1 ;  /* 0x0000c00004f57811 */ /* 0x000fe400078e08ff */
[----:B------:R-:W-:Y:S01]  /*0870*/  SEL R2, R2, 0xffffffe0, !P4 ;  /* 0xffffffe002027807 */ /* 0x000fe20006000000 */
[--C-:B------:R-:W-:Y:S01]  /*0880*/  IMAD.IADD R189, R187, 0x1, R0.reuse ;  /* 0x00000001bbbd7824 */ /* 0x100fe200078e0200 */
[----:B------:R-:W-:Y:S01]  /*0890*/  IADD3 R246, R245, 0x40, RZ ;  /* 0x00000040f5f67810 */ /* 0x000fe20007ffe0ff */
[C---:B------:R-:W-:Y:S01]  /*08a0*/  IMAD R184, R185.reuse, 0x2, R0 ;  /* 0x00000002b9b87824 */ /* 0x040fe200078e0200 */
[--C-:B------:R-:W-:Y:S01]  /*08b0*/  IADD3 R190, R0, R187, R2.reuse ;  /* 0x000000bb00be7210 */ /* 0x100fe20007ffe002 */
[----:B------:R-:W-:Y:S01]  /*08c0*/  IMAD.SHL.U32 R185, R185, 0x2, RZ ;  /* 0x00000002b9b97824 */ /* 0x000fe200078e00ff */
[----:B------:R-:W-:Y:S01]  /*08d0*/  @P2 IADD3 R246, R245, -0x40, RZ ;  /* 0xffffffc0f5f62810 */ /* 0x000fe20007ffe0ff */
[----:B------:R-:W-:-:S02]  /*08e0*/  IMAD.IADD R188, R187, 0x1, R2 ;  /* 0x00000001bbbc7824 */ /* 0x000fc400078e0202 */
[----:B------:R-:W-:Y:S02]  /*08f0*/  IMAD.IADD R202, R2, 0x1, R189 ;  /* 0x0000000102ca7824 */ /* 0x000fe400078e02bd */
[----:B------:R-:W-:-:S05]  /*0900*/  SHF.L.U64.HI R238, R10, 0x2, R238 ;  /* 0x000000020aee7819 */ /* 0x000fca00000102ee */
.L_x_455:
[----:B------:R-:W-:Y:S01]  /*0910*/  ISETP.NE.U32.AND P1, PT, RZ, c[0x0][0x258], PT ;  /* 0x00009600ff007a0c */ /* 0x000fe20003f25070 */
[----:B--2---:R-:W-:Y:S01]  /*0920*/  IMAD.MOV.U32 R4, RZ, RZ, RZ ;  /* 0x000000ffff047224 */ /* 0x004fe200078e00ff */
[----:B------:R-:W-:Y:S02]  /*0930*/  ISETP.NE.U32.AND P0, PT, RZ, c[0x0][0x250], PT ;  /* 0x00009400ff007a0c */ /* 0x000fe40003f05070 */
[----:B------:R-:W-:Y:S02]  /*0940*/  ISETP.NE.AND.EX P1, PT, RZ, c[0x0][0x25c], PT, P1 ;  /* 0x00009700ff007a0c */ /* 0x000fe40003f25310 */
[----:B------:R-:W-:-:S11]  /*0950*/  ISETP.NE.AND.EX P0, PT, RZ, c[0x0][0x254], PT, P0 ;  /* 0x00009500ff007a0c */ /* 0x000fd60003f05300 */
[----:B-1----:R-:W1:Y:S01]  /*0960*/  @P1 S2R R3, SR_CTAID.Y ;  /* 0x0000000000031919 */ /* 0x002e620000002600 */
        /* <DEDUP_REMOVED lines=15> */
[----:B------:R-:W-:Y:S01]  /*0a60*/  IABS R5, c[0x0][0x1c8] ;  /* 0x0000720000057a13 */ /* 0x000fe20000000000 */
[----:B------:R-:W1:Y:S01]  /*0a70*/  S2R R26, SR_CTAID.Z ;  /* 0x00000000001a7919 */ /* 0x000e620000002700 */
[----:B------:R-:W-:Y:S01]  /*0a80*/  ULDC UR4, c[0x0][0x214] ;  /* 0x0000850000047ab9 */ /* 0x000fe20000000800 */
[----:B------:R-:W-:Y:S01]  /*0a90*/  ISETP.NE.U32.AND P1, PT, RZ, c[0x0][0x240], PT ;  /* 0x00009000ff007a0c */ /* 0x000fe20003f25070 */
[----:B------:R-:W2:Y:S01]  /*0aa0*/  I2F.RP R2, R5 ;  /* 0x0000000500027306 */ /* 0x000ea20000209400 */
[----:B------:R-:W3:Y:S01]  /*0ab0*/  S2R R24, SR_CTAID.Y ;  /* 0x0000000000187919 */ /* 0x000ee20000002600 */
[----:B------:R-:W-:Y:S01]  /*0ac0*/  UIADD3 UR4, UR4, 0x3f, URZ ;  /* 0x0000003f04047890 */ /* 0x000fe2000fffe03f */
[----:B------:R-:W-:Y:S01]  /*0ad0*/  ISETP.NE.AND.EX P1, PT, RZ, c[0x0][0x244], PT, P1 ;  /* 0x00009100ff007a0c */ /* 0x000fe20003f25310 */
[----:B------:R-:W-:Y:S01]  /*0ae0*/  ULDC.U8 UR5, c[0x0][0x3d0] ;  /* 0x0000f40000057ab9 */ /* 0x000fe20000000000 */
[----:B------:R-:W4:Y:S01]  /*0af0*/  S2R R8, SR_CTAID.X ;  /* 0x0000000000087919 */ /* 0x000f220000002500 */
[----:B------:R-:W-:Y:S01]  /*0b00*/  USHF.R.S32.HI UR11, URZ, 0x1f, UR4 ;  /* 0x0000001f3f0b7899 */ /* 0x000fe20008011404 */
[----:B------:R-:W-:Y:S01]  /*0b10*/  ISETP.NE.AND P5, PT, RZ, UR5, PT ;  /* 0x00000005ff007c0c */ /* 0x000fe2000bfa5270 */
[----:B------:R-:W-:Y:S01]  /*0b20*/  ULDC UR7, c[0x0][0x1c0] ;  /* 0x0000700000077ab9 */ /* 0x000fe20000000800 */
[----:B------:R-:W-:Y:S01]  /*0b30*/  SHF.R.S32.HI R9, RZ, 0x1f, R4 ;  /* 0x0000001fff097819 */ /* 0x000fe20000011404 */
[----:B------:R-:W-:-:S02]  /*0b40*/  ULEA.HI UR11, UR11, UR4, URZ, 0x6 ;  /* 0x000000040b0b7291 */ /* 0x000fc4000f8f303f */
[----:B------:R-:W-:Y:S02]  /*0b50*/  USHF.R.S32.HI UR7, URZ, 0x1f, UR7 ;  /* 0x0000001f3f077899 */ /* 0x000fe40008011407 */
[----:B------:R-:W-:Y:S01]  /*0b60*/  ULOP3.LUT UR10, UR11, 0xffffffc0, URZ, 0xc0, !UPT ;  /* 0xffffffc00b0a7892 */ /* 0x000fe2000f8ec03f */
[----:B--2---:R-:W2:Y:S01]  /*0b70*/  MUFU.RCP R2, R2 ;  /* 0x0000000200027308 */ /* 0x004ea20000001000 */
[----:B------:R-:W-:Y:S02]  /*0b80*/  USHF.R.S32.HI UR11, URZ, 0x6, UR11 ;  /* 0x000000063f0b7899 */ /* 0x000fe4000801140b */
[----:B------:R-:W-:Y:S01]  /*0b90*/  UIADD3 UR10, UR10, -0x40, URZ ;  /* 0xffffffc00a0a7890 */ /* 0x000fe2000fffe03f */
[----:B-1----:R-:W-:Y:S01]  /*0ba0*/  IABS R6, R26 ;  /* 0x0000001a00067213 */ /* 0x002fe20000000000 */
[----:B------:R-:W-:Y:S02]  /*0bb0*/  IMAD R29, R26, c[0x0][0x22c], RZ ;  /* 0x00008b001a1d7a24 */ /* 0x000fe400078e02ff */
[----:B------:R-:W-:Y:S01]  /*0bc0*/  USHF.R.S32.HI UR4, URZ, 0x1f, UR10 ;  /* 0x0000001f3f047899 */ /* 0x000fe2000801140a */
[----:B------:R-:W-:Y:S01]  /*0bd0*/  SHF.R.S32.HI R28, RZ, 0x1f, R26 ;  /* 0x0000001fff1c7819 */ /* 0x000fe2000001141a */
[----:B------:R-:W-:Y:S01]  /*0be0*/  IMAD.U32 R18, RZ, RZ, UR10 ;  /* 0x0000000aff127e24 */ /* 0x000fe2000f8e00ff */
[----:B---3--:R-:W-:-:S02]  /*0bf0*/  SHF.R.S32.HI R27, RZ, 0x1f, R24 ;  /* 0x0000001fff1b7819 */ /* 0x008fc40000011418 */
[----:B------:R-:W-:Y:S01]  /*0c00*/  SHF.R.S32.HI R30, RZ, 0x1f, R29 ;  /* 0x0000001fff1e7819 */ /* 0x000fe2000001141d */
[----:B------:R-:W-:Y:S01]  /*0c10*/  IMAD.U32 R19, RZ, RZ, UR4 ;  /* 0x00000004ff137e24 */ /* 0x000fe2000f8e00ff */
[----:B--2---:R-:W-:-:S04]  /*0c20*/  IADD3 R2, R2, 0xffffffe, RZ ;  /* 0x0ffffffe02027810 */ /* 0x004fc80007ffe0ff */
[----:B------:R-:W1:Y:S02]  /*0c30*/  F2I.FTZ.U32.TRUNC.NTZ R3, R2 ;  /* 0x0000000200037305 */ /* 0x000e64000021f000 */
[----:B-1----:R-:W-:Y:S02]  /*0c40*/  IMAD.MOV R0, RZ, RZ, -R3 ;  /* 0x000000ffff007224 */ /* 0x002fe400078e0a03 */
[----:B------:R-:W-:Y:S02]  /*0c50*/  IMAD.MOV.U32 R2, RZ, RZ, RZ ;  /* 0x000000ffff027224 */ /* 0x000fe400078e00ff */
[----:B------:R-:W-:-:S04]  /*0c60*/  IMAD R0, R0, R5, RZ ;  /* 0x0000000500007224 */ /* 0x000fc800078e02ff */
[----:B------:R-:W-:-:S04]  /*0c70*/  IMAD.HI.U32 R0, R3, R0, R2 ;  /* 0x0000000003007227 */ /* 0x000fc800078e0002 */
[----:B------:R-:W-:Y:S02]  /*0c80*/  IMAD.MOV.U32 R3, RZ, RZ, R6 ;  /* 0x000000ffff037224 */ /* 0x000fe400078e0006 */
[----:B------:R-:W1:Y:S02]  /*0c90*/  LDC.U8 R6, c[0x0][0x328] ;  /* 0x0000ca00ff067b82 */ /* 0x000e640000000000 */
[----:B------:R-:W-:-:S04]  /*0ca0*/  IMAD.HI.U32 R0, R0, R3, RZ ;  /* 0x0000000300007227 */ /* 0x000fc800078e00ff */
[----:B------:R-:W-:-:S04]  /*0cb0*/  IMAD.MOV R2, RZ, RZ, -R0 ;  /* 0x000000ffff027224 */ /* 0x000fc800078e0a00 */
[----:B------:R-:W-:Y:S01]  /*0cc0*/  IMAD R2, R5, R2, R3 ;  /* 0x0000000205027224 */ /* 0x000fe200078e0203 */
[----:B------:R-:W-:-:S04]  /*0cd0*/  LOP3.LUT R3, R26, c[0x0][0x1c8], RZ, 0x3c, !PT ;  /* 0x000072001a037a12 */ /* 0x000fc800078e3cff */
[----:B------:R-:W-:Y:S02]  /*0ce0*/  ISETP.GT.U32.AND P2, PT, R5, R2, PT ;  /* 0x000000020500720c */ /* 0x000fe40003f44070 */
[----:B-1----:R-:W-:Y:S01]  /*0cf0*/  ISETP.NE.AND P0, PT, R6, RZ, PT ;  /* 0x000000ff0600720c */ /* 0x002fe20003f05270 */
[----:B------:R-:W-:-:S10]  /*0d00*/  IMAD.WIDE R6, R24, 0x80, RZ ;  /* 0x0000008018067825 */ /* 0x000fd400078e02ff */
[----:B------:R-:W-:Y:S01]  /*0d10*/  @!P2 IADD3 R0, R0, 0x1, RZ ;  /* 0x000000010000a810 */ /* 0x000fe20007ffe0ff */
[----:B------:R-:W-:Y:S01]  /*0d20*/  @!P2 IMAD.IADD R2, R2, 0x1, -R5 ;  /* 0x000000010202a824 */ /* 0x000fe200078e0a05 */
[----:B------:R-:W-:Y:S02]  /*0d30*/  SEL R22, R6, RZ, P1 ;  /* 0x000000ff06167207 */ /* 0x000fe40000800000 */
[----:B------:R-:W-:Y:S01]  /*0d40*/  SEL R23, R7, RZ, P1 ;  /* 0x000000ff07177207 */ /* 0x000fe20000800000 */
[----:B----4-:R-:W-:Y:S01]  /*0d50*/  IMAD.WIDE.U32 R6, R8, c[0x0][0x3d8], RZ ;  /* 0x0000f60008067a25 */ /* 0x010fe200078e00ff */
[----:B------:R-:W-:Y:S02]  /*0d60*/  ISETP.GE.U32.AND P3, PT, R2, R5, PT ;  /* 0x000000050200720c */ /* 0x000fe40003f66070 */
[----:B------:R-:W-:Y:S01]  /*0d70*/  ISETP.GE.AND P1, PT, R3, RZ, PT ;  /* 0x000000ff0300720c */ /* 0x000fe20003f26270 */
[----:B------:R-:W-:Y:S01]  /*0d80*/  @P0 IMAD R2, R24, c[0x0][0x214], RZ ;  /* 0x0000850018020a24 */ /* 0x000fe200078e02ff */
[----:B------:R-:W-:Y:S01]  /*0d90*/  ISETP.NE.AND P2, PT, RZ, c[0x0][0x1c8], PT ;  /* 0x00007200ff007a0c */ /* 0x000fe20003f45270 */
[----:B------:R-:W-:Y:S01]  /*0da0*/  IMAD R3, R8, c[0x0][0x3dc], R7 ;  /* 0x0000f70008037a24 */ /* 0x000fe200078e0207 */
[----:B------:R-:W-:Y:S01]  /*0db0*/  SEL R25, R6, RZ, P5 ;  /* 0x000000ff06197207 */ /* 0x000fe20002800000 */
[----:B------:R-:W-:Y:S01]  /*0dc0*/  @!P0 IMAD R5, R24, c[0x0][0x1c0], R26 ;  /* 0x0000700018058a24 */ /* 0x000fe200078e021a */
[----:B------:R-:W-:Y:S01]  /*0dd0*/  SHF.R.S32.HI R8, RZ, 0x1f, R17 ;  /* 0x0000001fff087819 */ /* 0x000fe20000011411 */
[----:B------:R-:W-:Y:S01]  /*0de0*/  @P0 IMAD R2, R26, c[0x0][0x234], R2 ;  /* 0x00008d001a020a24 */ /* 0x000fe200078e0202 */
[----:B------:R-:W-:Y:S01]  /*0df0*/  SEL R21, R3, RZ, P5 ;  /* 0x000000ff03157207 */ /* 0x000fe20002800000 */
[----:B------:R-:W-:-:S02]  /*0e00*/  @!P0 IMAD R2, R5, c[0x0][0x214], RZ ;  /* 0x0000850005028a24 */ /* 0x000fc400078e02ff */
[----:B------:R-:W-:-:S05]  /*0e10*/  @P3 IADD3 R0, R0, 0x1, RZ ;  /* 0x0000000100003810 */ /* 0x000fca0007ffe0ff */
[----:B------:R-:W-:Y:S01]  /*0e20*/  @!P1 IMAD.MOV R0, RZ, RZ, -R0 ;  /* 0x000000ffff009224 */ /* 0x000fe200078e0a00 */
[----:B------:R-:W-:-:S04]  /*0e30*/  @!P2 LOP3.LUT R0, RZ, c[0x0][0x1c8], RZ, 0x33, !PT ;  /* 0x00007200ff00aa12 */ /* 0x000fc800078e33ff */
[----:B------:R-:W-:Y:S01]  /*0e40*/  SHF.R.S32.HI R16, RZ, 0x1f, R0 ;  /* 0x0000001fff107819 */ /* 0x000fe20000011400 */
        /* <DEDUP_REMOVED lines=8> */
.L_x_448:
[----:B------:R-:W-:-:S04]  /*0ed0*/  IMAD R3, R24, c[0x0][0x1c0], R26 ;  /* 0x0000700018037a24 */ /* 0x000fc800078e021a */
[----:B------:R-:W-:Y:S02]  /*0ee0*/  IMAD R20, R3, c[0x0][0x224], RZ ;  /* 0x0000890003147a24 */ /* 0x000fe400078e02ff */
.L_x_449:
[----:B------:R-:W2:Y:S04]  /*0ef0*/  LDL.64 R10, [R1+0x8] ;  /* 0x00000800010a7983 */ /* 0x000ea80000100a00 */
[----:B------:R-:W3:Y:S01]  /*0f00*/  LDL R33, [R1+0x1c] ;  /* 0x00001c0001217983 */ /* 0x000ee20000100800 */
[----:B------:R-:W-:Y:S01]  /*0f10*/  IMAD R3, R27, c[0x0][0x368], RZ ;  /* 0x0000da001b037a24 */ /* 0x000fe200078e02ff */
[----:B------:R-:W-:Y:S02]  /*0f20*/  IADD3 R5, R2, UR10, RZ ;  /* 0x0000000a02057c10 */ /* 0x000fe4000fffe0ff */
[----:B------:R-:W1:Y:S01]  /*0f30*/  S2R R31, SR_TID.X ;  /* 0x00000000001f7919 */ /* 0x000e620000002100 */
[----:B------:R-:W-:Y:S01]  /*0f40*/  MOV R52, 0x4 ;  /* 0x0000000400347802 */ /* 0x000fe20000000f00 */
[----:B------:R-:W-:Y:S01]  /*0f50*/  IMAD R3, R24, c[0x0][0x36c], R3 ;  /* 0x0000db0018037a24 */ /* 0x000fe200078e0203 */
[----:B------:R-:W-:Y:S01]  /*0f60*/  IADD3 R252, P0, R17, R4, RZ ;  /* 0x0000000411fc7210 */ /* 0x000fe20007f1e0ff */
[----:B------:R-:W4:Y:S02]  /*0f70*/  S2R R32, SR_TID.X ;  /* 0x0000000000207919 */ /* 0x000f240000002100 */
[----:B------:R-:W-:Y:S01]  /*0f80*/  IMAD.WIDE R4, R5, R52, c[0x0][0x200] ;  /* 0x0000800005047625 */ /* 0x000fe200078e0234 */
[----:B------:R-:W-:-:S03]  /*0f90*/  IADD3.X R13, R9, R8, RZ, P0, !PT ;  /* 0x00000008090d7210 */ /* 0x000fc600007fe4ff */
[----:B------:R-:W-:Y:S01]  /*0fa0*/  IMAD.MOV.U32 R226, RZ, RZ, R4 ;  /* 0x000000ffffe27224 */ /* 0x000fe200078e0004 */
[----:B------:R-:W-:Y:S01]  /*0fb0*/  MOV R225, R5 ;  /* 0x0000000500e17202 */ /* 0x000fe20000000f00 */
[----:B------:R4:W-:Y:S01]  /*0fc0*/  STL [R1], R13 ;  /* 0x0000000d01007387 */ /* 0x0009e20000100800 */
[----:B------:R-:W-:-:S04]  /*0fd0*/  IMAD R14, R13, c[0x0][0x1a0], RZ ;  /* 0x000068000d0e7a24 */ /* 0x000fc800078e02ff */
[----:B------:R-:W-:Y:S01]  /*0fe0*/  IMAD R14, R252, c[0x0][0x1a4], R14 ;  /* 0x00006900fc0e7a24 */ /* 0x000fe200078e020e */
[----:B-1----:R-:W-:-:S04]  /*0ff0*/  SHF.R.S32.HI R31, RZ, 0x1f, R31 ;  /* 0x0000001fff1f7819 */ /* 0x002fc8000001141f */
[----:B----4-:R-:W-:-:S04]  /*1000*/  LEA.HI R31, R31, R32, RZ, 0x3 ;  /* 0x000000201f1f7211 */ /* 0x010fc800078f18ff */
[----:B------:R-:W-:-:S04]  /*1010*/  SHF.R.S32.HI R31, RZ, 0x3, R31 ;  /* 0x00000003ff1f7819 */ /* 0x000fc8000001141f */
[----:B------:R-:W-:Y:S01]  /*1020*/  IADD3 R2, P1, R31, UR10, RZ ;  /* 0x0000000a1f027c10 */ /* 0x000fe2000ff3e0ff */
[----:B------:R-:W-:-:S04]  /*1030*/  IMAD R13, R13, c[0x0][0x198], RZ ;  /* 0x000066000d0d7a24 */ /* 0x000fc800078e02ff */
[----:B------:R-:W-:Y:S01]  /*1040*/  IMAD R13, R252, c[0x0][0x19c], R13 ;  /* 0x00006700fc0d7a24 */ /* 0x000fe200078e020d */
[----:B------:R-:W-:Y:S01]  /*1050*/  @P5 BAR.SYNC.DEFER_BLOCKING 0x0 ;  /* 0x0000000000005b1d */ /* 0x000fe20000010000 */
[----:B--2---:R-:W-:-:S04]  /*1060*/  IMAD.WIDE.U32 R6, R24, c[0x0][0x368], R10 ;  /* 0x0000da0018067a25 */ /* 0x004fc800078e000a */
[----:B------:R-:W-:Y:S01]  /*1070*/  IMAD.IADD R7, R7, 0x1, R3 ;  /* 0x0000000107077824 */ /* 0x000fe200078e0203 */
[----:B---3--:R-:W-:Y:S01]  /*1080*/  IADD3.X R3, R33, UR4, RZ, P1, !PT ;  /* 0x0000000421037c10 */ /* 0x008fe20008ffe4ff */
[----:B------:R-:W-:Y:S01]  /*1090*/  UIADD3 UR4, UR11, -0x1, URZ ;  /* 0xffffffff0b047890 */ /* 0x000fe2000fffe03f */
[----:B------:R-:W-:-:S04]  /*10a0*/  IMAD.WIDE.U32 R8, R2, c[0x0][0x190], R10 ;  /* 0x0000640002087a25 */ /* 0x000fc800078e000a */
[----:B------:R-:W-:-:S04]  /*10b0*/  IMAD.WIDE.U32 R4, R252, c[0x0][0x1a0], R10 ;  /* 0x00006800fc047a25 */ /* 0x000fc800078e000a */
[----:B------:R-:W-:Y:S01]  /*10c0*/  IMAD R12, R3, c[0x0][0x190], RZ ;  /* 0x00006400030c7a24 */ /* 0x000fe200078e02ff */
[----:B------:R-:W-:Y:S01]  /*10d0*/  IADD3 R5, R5, R14, RZ ;  /* 0x0000000e05057210 */ /* 0x000fe20007ffe0ff */
[----:B------:R-:W-:-:S04]  /*10e0*/  IMAD.WIDE.U32 R10, R252, c[0x0][0x198], R10 ;  /* 0x00006600fc0a7a25 */ /* 0x000fc800078e000a */
[----:B------:R-:W-:Y:S02]  /*10f0*/  IMAD R15, R3, c[0x0][0x370], RZ ;  /* 0x0000dc00030f7a24 */ /* 0x000fe400078e02ff */
[----:B------:R-:W-:Y:S02]  /*1100*/  IMAD.U32 R210, RZ, RZ, UR4 ;  /* 0x00000004ffd27e24 */ /* 0x000fe4000f8e00ff */
[C---:B------:R-:W-:Y:S02]  /*1110*/  IMAD R12, R2.reuse, c[0x0][0x194], R12 ;  /* 0x00006500020c7a24 */ /* 0x040fe400078e020c */
[C---:B------:R-:W-:Y:S02]  /*1120*/  IMAD R15, R2.reuse, c[0x0][0x374], R15 ;  /* 0x0000dd00020f7a24 */ /* 0x040fe400078e020f */
[----:B------:R-:W-:Y:S01]  /*1130*/  IMAD.WIDE.U32 R6, R2, c[0x0][0x370], R6 ;  /* 0x0000dc0002067a25 */ /* 0x000fe200078e0006 */
[----:B------:R-:W-:Y:S02]  /*1140*/  MOV R2, R10 ;  /* 0x0000000a00027202 */ /* 0x000fe40000000f00 */
[----:B------:R-:W-:Y:S01]  /*1150*/  LEA.HI R10, R210, R210, RZ, 0x1 ;  /* 0x000000d2d20a7211 */ /* 0x000fe200078f08ff */
[----:B------:R-:W-:-:S02]  /*1160*/  IMAD.IADD R3, R11, 0x1, R13 ;  /* 0x000000010b037824 */ /* 0x000fc400078e020d */
[----:B------:R-:W-:Y:S01]  /*1170*/  IMAD R13, R27, c[0x0][0x180], RZ ;  /* 0x000060001b0d7a24 */ /* 0x000fe200078e02ff */
[----:B------:R-:W-:Y:S01]  /*1180*/  LOP3.LUT R10, R10, 0xfffffffe, RZ, 0xc0, !PT ;  /* 0xfffffffe0a0a7812 */ /* 0x000fe200078ec0ff */
[----:B------:R-:W-:Y:S02]  /*1190*/  IMAD.IADD R9, R9, 0x1, R12 ;  /* 0x0000000109097824 */ /* 0x000fe400078e020c */
[C---:B------:R-:W-:Y:S01]  /*11a0*/  IMAD R11, R27.reuse, c[0x0][0x178], RZ ;  /* 0x00005e001b0b7a24 */ /* 0x040fe200078e02ff */
[----:B------:R-:W-:Y:S01]  /*11b0*/  IADD3 R10, R210, -R10, RZ ;  /* 0x8000000ad20a7210 */ /* 0x000fe20007ffe0ff */
[----:B------:R-:W-:Y:S02]  /*11c0*/  IMAD R12, R27, c[0x0][0x188], RZ ;  /* 0x000062001b0c7a24 */ /* 0x000fe400078e02ff */
[----:B------:R-:W-:Y:S01]  /*11d0*/  IMAD R13, R24, c[0x0][0x184], R13 ;  /* 0x00006100180d7a24 */ /* 0x000fe200078e020d */
[----:B------:R-:W-:Y:S01]  /*11e0*/  ISETP.NE.AND P0, PT, R10, 0x1, PT ;  /* 0x000000010a00780c */ /* 0x000fe20003f05270 */
[C---:B------:R-:W-:Y:S01]  /*11f0*/  IMAD.WIDE.U32 R2, R24.reuse, c[0x0][0x180], R2 ;  /* 0x0000600018027a25 */ /* 0x040fe200078e0002 */
[----:B------:R-:W2:Y:S03]  /*1200*/  LDL R27, [R1+0x14] ;  /* 0x00001400011b7983 */ /* 0x000ea60000100800 */
[C---:B------:R-:W-:Y:S01]  /*1210*/  IMAD R11, R24.reuse, c[0x0][0x17c], R11 ;  /* 0x00005f00180b7a24 */ /* 0x040fe200078e020b */
[----:B------:R-:W-:Y:S01]  /*1220*/  IADD3 R3, R3, R13, RZ ;  /* 0x0000000d03037210 */ /* 0x000fe20007ffe0ff */
[----:B------:R-:W-:-:S04]  /*1230*/  IMAD.WIDE.U32 R8, R24, c[0x0][0x178], R8 ;  /* 0x00005e0018087a25 */ /* 0x000fc800078e0008 */
[C---:B------:R-:W-:Y:S01]  /*1240*/  IMAD R12, R24.reuse, c[0x0][0x18c], R12 ;  /* 0x00006300180c7a24 */ /* 0x040fe200078e020c */
[----:B------:R-:W-:Y:S01]  /*1250*/  IADD3 R9, R9, R11, RZ ;  /* 0x0000000b09097210 */ /* 0x000fe20007ffe0ff */
[----:B------:R-:W-:-:S04]  /*1260*/  IMAD.WIDE.U32 R4, R24, c[0x0][0x188], R4 ;  /* 0x0000620018047a25 */ /* 0x000fc800078e0004 */
[C---:B------:R-:W-:Y:S02]  /*1270*/  IMAD R10, R16.reuse, c[0x0][0x1b0], RZ ;  /* 0x00006c00100a7a24 */ /* 0x040fe400078e02ff */
[----:B------:R-:W-:Y:S02]  /*1280*/  IMAD.IADD R5, R5, 0x1, R12 ;  /* 0x0000000105057824 */ /* 0x000fe400078e020c */
[----:B------:R-:W-:Y:S02]  /*1290*/  IMAD R11, R16, c[0x0][0x1b8], RZ ;  /* 0x00006e00100b7a24 */ /* 0x000fe400078e02ff */
[C---:B------:R-:W-:Y:S02]  /*12a0*/  IMAD R10, R0.reuse, c[0x0][0x1b4], R10 ;  /* 0x00006d00000a7a24 */ /* 0x040fe400078e020a */
[----:B------:R-:W-:-:S04]  /*12b0*/  IMAD.WIDE.U32 R2, R0, c[0x0][0x1b0], R2 ;  /* 0x00006c0000027a25 */ /* 0x000fc800078e0002 */
[----:B------:R-:W-:Y:S01]  /*12c0*/  IMAD.IADD R7, R7, 0x1, R15 ;  /* 0x0000000107077824 */ /* 0x000fe200078e020f */
[----:B------:R-:W-:Y:S01]  /*12d0*/  IADD3 R3, R3, R10, RZ ;  /* 0x0000000a03037210 */ /* 0x000fe20007ffe0ff */
[C---:B------:R-:W-:Y:S02]  /*12e0*/  IMAD R11, R0.reuse, c[0x0][0x1bc], R11 ;  /* 0x00006f00000b7a24 */ /* 0x040fe400078e020b */
[----:B------:R-:W-:-:S04]  /*12f0*/  IMAD.WIDE.U32 R4, R0, c[0x0][0x1b8], R4 ;  /* 0x00006e0000047a25 */ /* 0x000fc800078e0004 */
[C---:B------:R-:W-:Y:S02]  /*1300*/  IMAD R16, R28.reuse, c[0x0][0x1a8], RZ ;  /* 0x00006a001c107a24 */ /* 0x040fe400078e02ff */
[----:B------:R-:W-:Y:S02]  /*1310*/  IMAD R15, R28, c[0x0][0x378], RZ ;  /* 0x0000de001c0f7a24 */ /* 0x000fe400078e02ff */
[----:B------:R-:W-:Y:S02]  /*1320*/  IMAD.IADD R5, R5, 0x1, R11 ;  /* 0x0000000105057824 */ /* 0x000fe400078e020b */
[C---:B------:R-:W-:Y:S02]  /*1330*/  IMAD R16, R26.reuse, c[0x0][0x1ac], R16 ;  /* 0x00006b001a107a24 */ /* 0x040fe400078e0210 */
[C---:B------:R-:W-:Y:S02]  /*1340*/  IMAD R15, R26.reuse, c[0x0][0x37c], R15 ;  /* 0x0000df001a0f7a24 */ /* 0x040fe400078e020f */
[----:B------:R-:W-:-:S04]  /*1350*/  IMAD.WIDE.U32 R12, R26, c[0x0][0x378], R6 ;  /* 0x0000de001a0c7a25 */ /* 0x000fc800078e0006 */
[----:B------:R-:W-:Y:S02]  /*1360*/  IMAD.WIDE.U32 R10, R26, c[0x0][0x1a8], R8 ;  /* 0x00006a001a0a7a25 */ /* 0x000fe400078e0008 */
[----:B------:R-:W3:Y:S02]  /*1370*/  LDL R26, [R1+0x10] ;  /* 0x00001000011a7983 */ /* 0x000ee40000100800 */
[----:B------:R-:W-:Y:S02]  /*1380*/  IMAD R14, R33, c[0x0][0x1a0], RZ ;  /* 0x00006800210e7a24 */ /* 0x000fe400078e02ff */
[----:B------:R-:W-:-:S04]  /*1390*/  IMAD.WIDE.U32 R8, R31, c[0x0][0x1a0], R4 ;  /* 0x000068001f087a25 */ /* 0x000fc800078e0004 */
[----:B------:R-:W-:Y:S01]  /*13a0*/  IMAD R14, R31, c[0x0][0x1a4], R14 ;  /* 0x000069001f0e7a24 */ /* 0x000fe200078e020e */
[----:B------:R-:W-:Y:S01]  /*13b0*/  LEA R206, P3, R12, c[0x0][0x330], 0x1 ;  /* 0x0000cc000cce7a11 */ /* 0x000fe200078608ff */
[----:B------:R-:W-:Y:S01]  /*13c0*/  IMAD.IADD R15, R13, 0x1, R15 ;  /* 0x000000010d0f7824 */ /* 0x000fe200078e020f */
[----:B------:R-:W-:Y:S01]  /*13d0*/  LEA R208, P4, R10, c[0x0][0x160], 0x1 ;  /* 0x000058000ad07a11 */ /* 0x000fe200078808ff */
[----:B------:R-:W-:Y:S01]  /*13e0*/  IMAD.WIDE.U32 R6, R31, c[0x0][0x198], R2 ;  /* 0x000066001f067a25 */ /* 0x000fe200078e0002 */
[----:B------:R-:W-:Y:S02]  /*13f0*/  IADD3 R3, R11, R16, RZ ;  /* 0x000000100b037210 */ /* 0x000fe40007ffe0ff */
[----:B------:R-:W-:Y:S01]  /*1400*/  LEA R4, P2, R8, c[0x0][0x170], 0x1 ;  /* 0x00005c0008047a11 */ /* 0x000fe200078408ff */
[----:B------:R-:W-:Y:S02]  /*1410*/  IMAD.IADD R14, R9, 0x1, R14 ;  /* 0x00000001090e7824 */ /* 0x000fe400078e020e */
[----:B------:R-:W-:Y:S01]  /*1420*/  IMAD.MOV.U32 R13, RZ, RZ, c[0x0][0x1a0] ;  /* 0x00006800ff0d7624 */ /* 0x000fe200078e00ff */
[----:B------:R-:W-:Y:S01]  /*1430*/  LEA.HI.X R207, R12, c[0x0][0x334], R15, 0x1, P3 ;  /* 0x0000cd000ccf7a11 */ /* 0x000fe200018f0c0f */
[----:B------:R-:W-:Y:S01]  /*1440*/  IMAD R0, R33, c[0x0][0x198], RZ ;  /* 0x0000660021007a24 */ /* 0x000fe200078e02ff */
[----:B------:R-:W-:-:S02]  /*1450*/  LEA.HI.X R209, R10, c[0x0][0x164], R3, 0x1, P4 ;  /* 0x000059000ad17a11 */ /* 0x000fc400020f0c03 */
[----:B------:R-:W-:Y:S02]  /*1460*/  MOV R16, c[0x0][0x1a4] ;  /* 0x0000690000107a02 */ /* 0x000fe40000000f00 */
[----:B------:R-:W-:Y:S02]  /*1470*/  LEA.HI.X R5, R8, c[0x0][0x174], R14, 0x1, P2 ;  /* 0x00005d0008057a11 */ /* 0x000fe400010f0c0e */
[----:B------:R-:W-:-:S04]  /*1480*/  LEA R12, P4, R13, R4, 0x6 ;  /* 0x000000040d0c7211 */ /* 0x000fc800078830ff */
[----:B------:R-:W-:Y:S02]  /*1490*/  LEA.HI.X R13, R13, R5, R16, 0x6, P4 ;  /* 0x000000050d0d7211 */ /* 0x000fe400020f3410 */
[----:B------:R-:W4:Y:S01]  /*14a0*/  LDL R16, [R1+0x18] ;  /* 0x0000180001107983 */ /* 0x000f220000100800 */
[----:B------:R-:W-:Y:S01]  /*14b0*/  IMAD R0, R31, c[0x0][0x19c], R0 ;  /* 0x000067001f007a24 */ /* 0x000fe200078e0200 */
[----:B------:R-:W-:Y:S01]  /*14c0*/  LEA R2, P1, R6, c[0x0][0x168], 0x1 ;  /* 0x00005a0006027a11 */ /* 0x000fe200078208ff */
[----:B------:R-:W-:-:S03]  /*14d0*/  IMAD.MOV.U32 R9, RZ, RZ, c[0x0][0x370] ;  /* 0x0000dc00ff097624 */ /* 0x000fc600078e00ff */
[----:B------:R-:W-:Y:S01]  /*14e0*/  IADD3 R0, R7, R0, RZ ;  /* 0x0000000007007210 */ /* 0x000fe20007ffe0ff */
[----:B------:R-:W-:-:S03]  /*14f0*/  IMAD.MOV.U32 R7, RZ, RZ, c[0x0][0x190] ;  /* 0x00006400ff077624 */ /* 0x000fc600078e00ff */
[----:B------:R-:W-:Y:S01]  /*1500*/  LEA.HI.X R3, R6, c[0x0][0x16c], R0, 0x1, P1 ;  /* 0x00005b0006037a11 */ /* 0x000fe200008f0c00 */
[----:B------:R-:W-:Y:S01]  /*1510*/  IMAD.MOV.U32 R0, RZ, RZ, c[0x0][0x198] ;  /* 0x00006600ff007624 */ /* 0x000fe200078e00ff */
[----:B------:R-:W-:Y:S02]  /*1520*/  MOV R11, c[0x0][0x374] ;  /* 0x0000dd00000b7a02 */ /* 0x000fe40000000f00 */
[----:B------:R-:W-:Y:S02]  /*1530*/  LEA R10, P3, R9, R206, 0x6 ;  /* 0x000000ce090a7211 */ /* 0x000fe400078630ff */
[----:B------:R-:W-:Y:S02]  /*1540*/  MOV R15, c[0x0][0x194] ;  /* 0x00006500000f7a02 */ /* 0x000fe40000000f00 */
[----:B------:R-:W-:Y:S02]  /*1550*/  MOV R14, c[0x0][0x19c] ;  /* 0x00006700000e7a02 */ /* 0x000fe40000000f00 */
[----:B------:R-:W-:-:S02]  /*1560*/  LEA R8, P2, R7, R208, 0x6 ;  /* 0x000000d007087211 */ /* 0x000fc400078430ff */
[C---:B------:R-:W-:Y:S02]  /*1570*/  LEA R6, P1, R0.reuse, R2, 0x6 ;  /* 0x0000000200067211 */ /* 0x040fe400078230ff */
[----:B------:R-:W-:Y:S02]  /*1580*/  LEA.HI.X R11, R9, R207, R11, 0x6, P3 ;  /* 0x000000cf090b7211 */ /* 0x000fe400018f340b */
[----:B------:R-:W-:Y:S02]  /*1590*/  LEA.HI.X R9, R7, R209, R15, 0x6, P2 ;  /* 0x000000d107097211 */ /* 0x000fe400010f340f */
[----:B------:R-:W-:Y:S02]  /*15a0*/  LEA.HI.X R7, R0, R3, R14, 0x6, P1 ;  /* 0x0000000300077211 */ /* 0x000fe400008f340e */
[----:B------:R-:W1:Y:S04]  /*15b0*/  S2R R14, SR_TID.X ;  /* 0x00000000000e7919 */ /* 0x000e680000002100 */
[----:B------:R-:W1:Y:S01]  /*15c0*/  S2R R15, SR_TID.X ;  /* 0x00000000000f7919 */ /* 0x000e620000002100 */
[----:B------:R-:W-:-:S02]  /*15d0*/  ULDC UR5, c[0x0][0x22c] ;  /* 0x00008b0000057ab9 */ /* 0x000fc40000000800 */
[----:B------:R-:W-:Y:S02]  /*15e0*/  ULDC UR4, c[0x0][0x1c0] ;  /* 0x0000700000047ab9 */ /* 0x000fe40000000800 */
[----:B------:R-:W-:Y:S02]  /*15f0*/  UIMAD UR9, UR5, UR4, URZ ;  /* 0x00000004050972a4 */ /* 0x000fe4000f8e023f */
        /* <DEDUP_REMOVED lines=37> */
[C---:B---3--:R-:W-:Y:S01]  /*1850*/  IMAD.SHL.U32 R212, R26.reuse, 0x2, RZ ;  /* 0x000000021ad47824 */ /* 0x048fe200078e00ff */
[----:B------:R-:W-:-:S04]  /*1860*/  IADD3 R0, R26, 0x2000, RZ ;  /* 0x000020001a007810 */ /* 0x000fc80007ffe0ff */
[----:B------:R-:W-:Y:S01]  /*1870*/  @!PT LDS RZ, [RZ] ;  /* 0x00000000fffff984 */ /* 0x000fe20000000800 */
[----:B------:R-:W-:Y:S01]  /*1880*/  @!PT LDS RZ, [RZ] ;  /* 0x00000000fffff984 */ /* 0x000fe20000000800 */
[----:B------:R-:W-:Y:S01]  /*1890*/  @!PT LDS RZ, [RZ] ;  /* 0x00000000fffff984 */ /* 0x000fe20000000800 */
[----:B------:R1:W-:Y:S01]  /*18a0*/  LDGSTS.E.BYPASS.LTC128B.128 [R212+0x10000], [R4.64] ;  /* 0x1000000004d47fae */ /* 0x0003e2000b901d4e */
[----:B------:R-:W-:-:S03]  /*18b0*/  SEL R0, R0, R26, !P0 ;  /* 0x0000001a00007207 */ /* 0x000fc60004000000 */
[----:B------:R1:W-:Y:S01]  /*18c0*/  LDGSTS.E.BYPASS.LTC128B.128 [R212+0x12000], [R4.64+0x80] ;  /* 0x1200008004d47fae */ /* 0x0003e2000b901d4e */
[----:B------:R-:W-:-:S03]  /*18d0*/  SHF.L.U32 R211, R0, 0x1, RZ ;  /* 0x0000000100d37819 */ /* 0x000fc600000006ff */
[----:B------:R2:W-:Y:S04]  /*18e0*/  LDGSTS.E.BYPASS.LTC128B.128 [R212+0x11000], [R12.64] ;  /* 0x110000000cd47fae */ /* 0x0005e8000b901d4e */
[----:B------:R2:W-:Y:S04]  /*18f0*/  LDGSTS.E.BYPASS.LTC128B.128 [R212+0x13000], [R12.64+0x80] ;  /* 0x130000800cd47fae */ /* 0x0005e8000b901d4e */
[----:B------:R-:W0:Y:S04]  /*1900*/  LDGDEPBAR ;  /* 0x00000000000079af */ /* 0x000e280000000000 */
[----:B------:R2:W-:Y:S04]  /*1910*/  LDGSTS.E.BYPASS.LTC128B.128 [R212+0x8000], [R206.64] ;  /* 0x08000000ced47fae */ /* 0x0005e8000b901d4e */
[----:B------:R2:W-:Y:S04]  /*1920*/  LDGSTS.E.BYPASS.LTC128B.128 [R212+0xa000], [R206.64+0x80] ;  /* 0x0a000080ced47fae */ /* 0x0005e8000b901d4e */
[----:B------:R2:W-:Y:S04]  /*1930*/  LDGSTS.E.BYPASS.LTC128B.128 [R212+0x9000], [R10.64] ;  /* 0x090000000ad47fae */ /* 0x0005e8000b901d4e */
[----:B------:R2:W-:Y:S01]  /*1940*/  LDGSTS.E.BYPASS.LTC128B.128 [R212+0xb000], [R10.64+0x80] ;  /* 0x0b0000800ad47fae */ /* 0x0005e2000b901d4e */
[----:B-1----:R-:W-:-:S03]  /*1950*/  IADD3 R4, P1, R234, R226, RZ ;  /* 0x000000e2ea047210 */ /* 0x002fc60007f3e0ff */
[----:B------:R2:W-:Y:S01]  /*1960*/  LDGSTS.E.BYPASS.LTC128B.128 [R211], [R208.64] ;  /* 0x00000000d0d37fae */ /* 0x0005e2000b901d4e */
[----:B----4-:R-:W-:-:S03]  /*1970*/  IMAD R0, R14, UR9, R16 ;  /* 0x000000090e007c24 */ /* 0x010fc6000f8e0210 */
[----:B------:R2:W-:Y:S04]  /*1980*/  LDGSTS.E.BYPASS.LTC128B.128 [R211+0x2000], [R208.64+0x80] ;  /* 0x02000080d0d37fae */ /* 0x0005e8000b901d4e */
[----:B------:R2:W-:Y:S04]  /*1990*/  LDGSTS.E.BYPASS.LTC128B.128 [R211+0x1000], [R8.64] ;  /* 0x0100000008d37fae */ /* 0x0005e8000b901d4e */
[----:B------:R2:W-:Y:S04]  /*19a0*/  LDGSTS.E.BYPASS.LTC128B.128 [R211+0x3000], [R8.64+0x80] ;  /* 0x0300008008d37fae */ /* 0x0005e8000b901d4e */
[----:B------:R1:W-:Y:S01]  /*19b0*/  LDGSTS.E.BYPASS.LTC128B.128 [R212+0xc000], [R2.64] ;  /* 0x0c00000002d47fae */ /* 0x0003e2000b901d4e */
[----:B------:R-:W-:-:S03]  /*19c0*/  IMAD.X R5, R238, 0x1, R225, P1 ;  /* 0x00000001ee057824 */ /* 0x000fc600008e06e1 */
[----:B------:R1:W-:Y:S04]  /*19d0*/  LDGSTS.E.BYPASS.LTC128B.128 [R212+0xe000], [R2.64+0x80] ;  /* 0x0e00008002d47fae */ /* 0x0003e8000b901d4e */
[----:B------:R3:W-:Y:S04]  /*19e0*/  LDGSTS.E.BYPASS.LTC128B.128 [R212+0xd000], [R6.64] ;  /* 0x0d00000006d47fae */ /* 0x0007e8000b901d4e */
[----:B------:R3:W-:Y:S04]  /*19f0*/  LDGSTS.E.BYPASS.LTC128B.128 [R212+0xf000], [R6.64+0x80] ;  /* 0x0f00008006d47fae */ /* 0x0007e8000b901d4e */
[----:B------:R-:W0:Y:S04]  /*1a00*/  LDGDEPBAR ;  /* 0x00000000000079af */ /* 0x000e280000000000 */
[----:B------:R4:W5:Y:S04]  /*1a10*/  LDG.E R221, [R4.64] ;  /* 0x0000000e04dd7981 */ /* 0x000968000c1e1900 */
[----:B------:R4:W5:Y:S01]  /*1a20*/  LDG.E R220, [R4.64+0x20] ;  /* 0x0000200e04dc7981 */ /* 0x000962000c1e1900 */
[----:B-1----:R-:W-:-:S02]  /*1a30*/  IADD3 R2, P2, P1, R0, UR8, R29 ;  /* 0x0000000800027c10 */ /* 0x002fc4000f95e01d */
[----:B------:R-:W-:-:S04]  /*1a40*/  SHF.R.S32.HI R0, RZ, 0x1f, R0 ;  /* 0x0000001fff007819 */ /* 0x000fc80000011400 */
[----:B------:R-:W-:Y:S02]  /*1a50*/  IADD3.X R3, R0, UR4, R30, P2, P1 ;  /* 0x0000000400037c10 */ /* 0x000fe400097e241e */
[----:B------:R-:W-:Y:S01]  /*1a60*/  IADD3 R2, P1, R2, R25, RZ ;  /* 0x0000001902027210 */ /* 0x000fe20007f3e0ff */
[----:B------:R-:W-:-:S04]  /*1a70*/  DEPBAR.LE SB0, 0x1 ;  /* 0x000080400000791a */ /* 0x000fc80000000000 */
[----:B------:R-:W-:Y:S01]  /*1a80*/  IADD3.X R3, R3, R21, RZ, P1, !PT ;  /* 0x0000001503037210 */ /* 0x000fe20000ffe4ff */
[----:B------:R-:W-:Y:S01]  /*1a90*/  BAR.SYNC.DEFER_BLOCKING 0x0 ;  /* 0x0000000000007b1d */ /* 0x000fe20000010000 */
[----:B----4-:R-:W-:Y:S01]  /*1aa0*/  IMAD.WIDE R4, R24, c[0x0][0x224], R18 ;  /* 0x0000890018047a25 */ /* 0x010fe200078e0212 */
[----:B---3--:R-:W-:-:S04]  /*1ab0*/  IADD3 R6, -R224, c[0x0][0x214], R17 ;  /* 0x00008500e0067a10 */ /* 0x008fc80007ffe111 */
[----:B------:R-:W-:-:S05]  /*1ac0*/  IADD3 R0, P2, R4, R22, RZ ;  /* 0x0000001604007210 */ /* 0x000fca0007f5e0ff */
[----:B------:R-:W-:Y:S02]  /*1ad0*/  IMAD.X R5, R5, 0x1, R23, P2 ;  /* 0x0000000105057824 */ /* 0x000fe400010e0617 */
[C---:B------:R-:W-:Y:S02]  /*1ae0*/  IMAD R4, R0.reuse, UR6, RZ ;  /* 0x0000000600047c24 */ /* 0x040fe4000f8e02ff */
[----:B------:R-:W-:Y:S01]  /*1af0*/  IMAD.WIDE.U32 R2, R0, UR12, R2 ;  /* 0x0000000c00027c25 */ /* 0x000fe2000f8e0002 */
[----:B------:R-:W-:-:S03]  /*1b00*/  IADD3 R0, R6, -c[0x0][0x2e8], RZ ;  /* 0x8000ba0006007a10 */ /* 0x000fc60007ffe0ff */
[----:B------:R-:W-:Y:S01]  /*1b10*/  IMAD R5, R5, UR12, R4 ;  /* 0x0000000c05057c24 */ /* 0x000fe2000f8e0204 */
[----:B------:R-:W-:Y:S01]  /*1b20*/  SHF.R.S32.HI R4, RZ, 0x1f, R0 ;  /* 0x0000001fff047819 */ /* 0x000fe20000011400 */
[----:B------:R2:W1:Y:S03]  /*1b30*/  LDSM.16.M88.4 R116, [R187+0x10000] ;  /* 0x01000000bb74783b */ /* 0x0004660000000200 */
[----:B------:R-:W-:Y:S01]  /*1b40*/  LEA.HI R4, R4, R0, RZ, 0x6 ;  /* 0x0000000004047211 */ /* 0x000fe200078f30ff */
[----:B------:R2:W3:Y:S03]  /*1b50*/  LDSM.16.M88.4 R120, [R187+0x10800] ;  /* 0x01080000bb78783b */ /* 0x0004e60000000200 */
[----:B------:R-:W-:Y:S01]  /*1b60*/  SHF.R.S32.HI R233, RZ, 0x6, R4 ;  /* 0x00000006ffe97819 */ /* 0x000fe20000011404 */
[----:B------:R2:W4:Y:S01]  /*1b70*/  LDSM.16.M88.4 R124, [R188+0x10000] ;  /* 0x01000000bc7c783b */ /* 0x0005220000000200 */
[----:B------:R-:W-:-:S02]  /*1b80*/  IADD3 R3, R3, R5, RZ ;  /* 0x0000000503037210 */ /* 0x000fc40007ffe0ff */
[C---:B------:R-:W-:Y:S01]  /*1b90*/  LEA R204, P1, R2.reuse, c[0x0][0x350], 0x2 ;  /* 0x0000d40002cc7a11 */ /* 0x040fe200078210ff */
[----:B------:R2:W1:Y:S01]  /*1ba0*/  LDSM.16.M88.4 R128, [R188+0x10800] ;  /* 0x01080000bc80783b */ /* 0x0004620000000200 */
[----:B------:R-:W-:Y:S02]  /*1bb0*/  IMNMX R233, RZ, R233, !PT ;  /* 0x000000e9ffe97217 */ /* 0x000fe40007800200 */
[----:B------:R-:W-:Y:S01]  /*1bc0*/  LEA.HI.X R205, R2, c[0x0][0x354], R3, 0x2, P1 ;  /* 0x0000d50002cd7a11 */ /* 0x000fe200008f1403 */
[----:B------:R2:W1:Y:S01]  /*1bd0*/  LDSM.16.M88.4 R132, [R189+0x10000] ;  /* 0x01000000bd84783b */ /* 0x0004620000000200 */
[----:B------:R-:W-:Y:S02]  /*1be0*/  ISETP.LT.AND P1, PT, R233, UR11, PT ;  /* 0x0000000be9007c0c */ /* 0x000fe4000bf21270 */
[----:B------:R-:W-:Y:S01]  /*1bf0*/  IADD3 R0, R20, UR10, RZ ;  /* 0x0000000a14007c10 */ /* 0x000fe2000fffe0ff */
        /* <DEDUP_REMOVED lines=41> */
[C---:B------:R-:W-:Y:S01]  /*1e90*/  IADD3 R197, R191.reuse, R192, RZ ;  /* 0x000000c0bfc57210 */ /* 0x040fe20007ffe0ff */
        /* <DEDUP_REMOVED lines=23> */
.L_x_453:
[----:B------:R-:W0:Y:S01]  /*2010*/  LDGDEPBAR ;  /* 0x00000000000079af */ /* 0x000e220000000000 */
[C---:B------:R-:W-:Y:S02]  /*2020*/  IADD3 R0, R186.reuse, R200, RZ ;  /* 0x000000c8ba007210 */ /* 0x040fe40007ffe0ff */
[-C--:B------:R-:W-:Y:S02]  /*2030*/  IADD3 R2, R186, R191.reuse, RZ ;  /* 0x000000bfba027210 */ /* 0x080fe40007ffe0ff */
[----:B------:R-:W-:Y:S02]  /*2040*/  IADD3 R180, R0, R191, RZ ;  /* 0x000000bf00b47210 */ /* 0x000fe40007ffe0ff */
[----:B-----5:R-:W-:Y:S02]  /*2050*/  FSETP.NEU.FTZ.AND P0, PT, R221, -INF , PT ;  /* 0xff800000dd00780b */ /* 0x020fe40003f1d000 */
[C---:B------:R-:W-:Y:S01]  /*2060*/  ISETP.GT.AND P4, PT, R210.reuse, R233, PT ;  /* 0x000000e9d200720c */ /* 0x040fe20003f84270 */
[----:B------:R-:W-:Y:S04]  /*2070*/  DEPBAR.LE SB0, 0x0 ;  /* 0x000080000000791a */ /* 0x000fe80000000000 */
[----:B------:R-:W-:Y:S08]  /*2080*/  BAR.SYNC.DEFER_BLOCKING 0x0 ;  /* 0x0000000000007b1d */ /* 0x000ff00000010000 */
[----:B------:R-:W-:Y:S08]  /*2090*/  LDSM.16.M88.4 R16, [R186] ;  /* 0x00000000ba10783b */ /* 0x000ff00000000200 */
[----:B--2---:R-:W2:Y:S08]  /*20a0*/  LDSM.16.M88.4 R8, [R187+0xc000] ;  /* 0x00c00000bb08783b */ /* 0x004eb00000000200 */
[----:B------:R-:W3:Y:S08]  /*20b0*/  LDSM.16.M88.4 R52, [R187+0xc800] ;  /* 0x00c80000bb34783b */ /* 0x000ef00000000200 */
[----:B------:R-:W-:Y:S08]  /*20c0*/  LDSM.16.M88.4 R56, [R0] ;  /* 0x000000000038783b */ /* 0x000ff00000000200 */
[----:B------:R-:W4:Y:S08]  /*20d0*/  LDSM.16.M88.4 R60, [R188+0xc000] ;  /* 0x00c00000bc3c783b */ /* 0x000f300000000200 */
[----:B------:R-:W1:Y:S01]  /*20e0*/  LDSM.16.M88.4 R64, [R188+0xc800] ;  /* 0x00c80000bc40783b */ /* 0x000e620000000200 */
[C---:B--2---:R-:W-:Y:S07]  /*20f0*/  HMMA.16816.F32.BF16 R4, R16.reuse, R8, RZ ;  /* 0x000000081004723c */ /* 0x044fee00000418ff */
[----:B------:R-:W-:Y:S01]  /*2100*/  LDSM.16.M88.4 R100, [R2] ;  /* 0x000000000264783b */ /* 0x000fe20000000200 */
[C---:B------:R-:W-:Y:S07]  /*2110*/  HMMA.16816.F32.BF16 R8, R16.reuse, R10, RZ ;  /* 0x0000000a1008723c */ /* 0x040fee00000418ff */
[----:B------:R-:W2:Y:S01]  /*2120*/  LDSM.16.M88.4 R104, [R189+0xc000] ;  /* 0x00c00000bd68783b */ /* 0x000ea20000000200 */
[C---:B---3--:R-:W-:Y:S07]  /*2130*/  HMMA.16816.F32.BF16 R12, R16.reuse, R52, RZ ;  /* 0x00000034100c723c */ /* 0x048fee00000418ff */
[----:B------:R-:W-:Y:S01]  /*2140*/  LDSM.16.M88.4 R108, [R180] ;  /* 0x00000000b46c783b */ /* 0x000fe20000000200 */
[----:B------:R-:W-:Y:S07]  /*2150*/  HMMA.16816.F32.BF16 R16, R16, R54, RZ ;  /* 0x000000361010723c */ /* 0x000fee00000418ff */
[----:B------:R-:W3:Y:S01]  /*2160*/  LDSM.16.M88.4 R52, [R189+0xc800] ;  /* 0x00c80000bd34783b */ /* 0x000ee20000000200 */
[C---:B----4-:R-:W-:Y:S07]  /*2170*/  HMMA.16816.F32.BF16 R4, R56.reuse, R60, R4 ;  /* 0x0000003c3804723c */ /* 0x050fee0000041804 */
[----:B------:R-:W4:Y:S01]  /*2180*/  LDSM.16.M88.4 R112, [R190+0xc000] ;  /* 0x00c00000be70783b */ /* 0x000f220000000200 */
[C---:B------:R-:W-:Y:S07]  /*2190*/  HMMA.16816.F32.BF16 R8, R56.reuse, R62, R8 ;  /* 0x0000003e3808723c */ /* 0x040fee0000041808 */
[----:B------:R-:W-:Y:S01]  /*21a0*/  LDSM.16.M88.4 R60, [R186+0x2000] ;  /* 0x00200000ba3c783b */ /* 0x000fe20000000200 */
[C---:B-1----:R-:W-:Y:S08]  /*21b0*/  HMMA.16816.F32.BF16 R12, R56.reuse, R64, R12 ;  /* 0x00000040380c723c */ /* 0x042ff0000004180c */
[----:B------:R-:W-:Y:S01]  /*21c0*/  HMMA.16816.F32.BF16 R16, R56, R66, R16 ;  /* 0x000000423810723c */ /* 0x000fe20000041810 */
[----:B------:R-:W1:Y:S07]  /*21d0*/  LDSM.16.M88.4 R56, [R190+0xc800] ;  /* 0x00c80000be38783b */ /* 0x000e6e0000000200 */
[C---:B--2---:R-:W-:Y:S01]  /*21e0*/  HMMA.16816.F32.BF16 R4, R100.reuse, R104, R4 ;  /* 0x000000686404723c */ /* 0x044fe20000041804 */
[----:B------:R-:W2:Y:S07]  /*21f0*/  LDSM.16.M88.4 R64, [R187+0xe000] ;  /* 0x00e00000bb40783b */ /* 0x000eae0000000200 */
[C---:B------:R-:W-:Y:S01]  /*2200*/  HMMA.16816.F32.BF16 R8, R100.reuse, R106, R8 ;  /* 0x0000006a6408723c */ /* 0x040fe20000041808 */
[----:B------:R-:W-:Y:S07]  /*2210*/  LDSM.16.M88.4 R104, [R188+0xe000] ;  /* 0x00e00000bc68783b */ /* 0x000fee0000000200 */
[C---:B---3--:R-:W-:Y:S08]  /*2220*/  HMMA.16816.F32.BF16 R12, R100.reuse, R52, R12 ;  /* 0x00000034640c723c */ /* 0x048ff0000004180c */
[----:B------:R-:W-:Y:S01]  /*2230*/  HMMA.16816.F32.BF16 R16, R100, R54, R16 ;  /* 0x000000366410723c */ /* 0x000fe20000041810 */
[----:B------:R-:W3:Y:S07]  /*2240*/  LDSM.16.M88.4 R52, [R187+0xe800] ;  /* 0x00e80000bb34783b */ /* 0x000eee0000000200 */
[C---:B----4-:R-:W-:Y:S01]  /*2250*/  HMMA.16816.F32.BF16 R4, R108.reuse, R112, R4 ;  /* 0x000000706c04723c */ /* 0x050fe20000041804 */
[----:B------:R4:W3:Y:S07]  /*2260*/  LDSM.16.M88.4 R100, [R0+0x2000] ;  /* 0x002000000064783b */ /* 0x0008ee0000000200 */
[C---:B------:R-:W-:Y:S01]  /*2270*/  HMMA.16816.F32.BF16 R8, R108.reuse, R114, R8 ;  /* 0x000000726c08723c */ /* 0x040fe20000041808 */
[----:B------:R-:W-:Y:S07]  /*2280*/  LDSM.16.M88.4 R112, [R189+0xe000] ;  /* 0x00e00000bd70783b */ /* 0x000fee0000000200 */
[C---:B-1----:R-:W-:Y:S08]  /*2290*/  HMMA.16816.F32.BF16 R12, R108.reuse, R56, R12 ;  /* 0x000000386c0c723c */ /* 0x042ff0000004180c */
[----:B------:R-:W-:Y:S01]  /*22a0*/  HMMA.16816.F32.BF16 R16, R108, R58, R16 ;  /* 0x0000003a6c10723c */ /* 0x000fe20000041810 */
[----:B------:R-:W1:Y:S03]  /*22b0*/  LDSM.16.M88.4 R56, [R188+0xe800] ;  /* 0x00e80000bc38783b */ /* 0x000e660000000200 */
[----:B----4-:R-:W-:Y:S04]  /*22c0*/  SHF.L.U32 R0, R210, 0x6, RZ ;  /* 0x00000006d2007819 */ /* 0x010fe800000006ff */
[C---:B--2---:R-:W-:Y:S01]  /*22d0*/  HMMA.16816.F32.BF16 R4, R60.reuse, R64, R4 ;  /* 0x000000403c04723c */ /* 0x044fe20000041804 */
[----:B------:R-:W2:Y:S04]  /*22e0*/  LDSM.16.M88.4 R108, [R2+0x2000] ;  /* 0x00200000026c783b */ /* 0x000ea80000000200 */
[----:B------:R-:W-:Y:S03]  /*22f0*/  ISETP.GE.AND P2, PT, R0, R240, PT ;  /* 0x000000f00000720c */ /* 0x000fe60003f46270 */
[C---:B------:R-:W-:Y:S01]  /*2300*/  HMMA.16816.F32.BF16 R8, R60.reuse, R66, R8 ;  /* 0x000000423c08723c */ /* 0x040fe20000041808 */
[----:B------:R-:W-:Y:S07]  /*2310*/  LDSM.16.M88.4 R64, [R190+0xe000] ;  /* 0x00e00000be40783b */ /* 0x000fee0000000200 */
[C---:B---3--:R-:W-:Y:S08]  /*2320*/  HMMA.16816.F32.BF16 R12, R60.reuse, R52, R12 ;  /* 0x000000343c0c723c */ /* 0x048ff0000004180c */
[----:B------:R-:W-:Y:S01]  /*2330*/  HMMA.16816.F32.BF16 R16, R60, R54, R16 ;  /* 0x000000363c10723c */ /* 0x000fe20000041810 */
[----:B------:R-:W3:Y:S07]  /*2340*/  LDSM.16.M88.4 R52, [R189+0xe800] ;  /* 0x00e80000bd34783b */ /* 0x000eee0000000200 */
[C---:B------:R-:W-:Y:S01]  /*2350*/  HMMA.16816.F32.BF16 R4, R100.reuse, R104, R4 ;  /* 0x000000686404723c */ /* 0x040fe20000041804 */
[----:B------:R-:W4:Y:S07]  /*2360*/  LDSM.16.M88.4 R60, [R180+0x2000] ;  /* 0x00200000b43c783b */ /* 0x000f2e0000000200 */
[C---:B------:R-:W-:Y:S08]  /*2370*/  HMMA.16816.F32.BF16 R8, R100.reuse, R106, R8 ;  /* 0x0000006a6408723c */ /* 0x040ff00000041808 */
[C---:B-1----:R-:W-:Y:S08]  /*2380*/  HMMA.16816.F32.BF16 R12, R100.reuse, R56, R12 ;  /* 0x00000038640c723c */ /* 0x042ff0000004180c */
[----:B------:R-:W-:Y:S08]  /*2390*/  HMMA.16816.F32.BF16 R16, R100, R58, R16 ;  /* 0x0000003a6410723c */ /* 0x000ff00000041810 */
[C---:B--2---:R-:W-:Y:S08]  /*23a0*/  HMMA.16816.F32.BF16 R4, R108.reuse, R112, R4 ;  /* 0x000000706c04723c */ /* 0x044ff00000041804 */
[C---:B------:R-:W-:Y:S08]  /*23b0*/  HMMA.16816.F32.BF16 R8, R108.reuse, R114, R8 ;  /* 0x000000726c08723c */ /* 0x040ff00000041808 */
[C---:B---3--:R-:W-:Y:S08]  /*23c0*/  HMMA.16816.F32.BF16 R12, R108.reuse, R52, R12 ;  /* 0x000000346c0c723c */ /* 0x048ff0000004180c */
[----:B------:R-:W-:Y:S01]  /*23d0*/  HMMA.16816.F32.BF16 R16, R108, R54, R16 ;  /* 0x000000366c10723c */ /* 0x000fe20000041810 */
[----:B------:R-:W1:Y:S07]  /*23e0*/  LDSM.16.M88.4 R52, [R190+0xe800] ;  /* 0x00e80000be34783b */ /* 0x000e6e0000000200 */
[C---:B----4-:R-:W-:Y:S08]  /*23f0*/  HMMA.16816.F32.BF16 R4, R60.reuse, R64, R4 ;  /* 0x000000403c04723c */ /* 0x050ff00000041804 */
[C---:B------:R-:W-:Y:S11]  /*2400*/  HMMA.16816.F32.BF16 R8, R60.reuse, R66, R8 ;  /* 0x000000423c08723c */ /* 0x040ff60000041808 */
[----:B------:R-:W-:Y:S05]  /*2410*/  @!UPT UIADD3 URZ, URZ, URZ, URZ ;  /* 0x0000003f3f3ff290 */ /* 0x000fea000fffe03f */
[----:B------:R-:W-:Y:S02]  /*2420*/  FMUL.FTZ R5, R5, c[0x0][0x2ec] ;  /* 0x0000bb0005057a20 */ /* 0x000fe40000410000 */
[----:B------:R-:W-:Y:S02]  /*2430*/  FMUL.FTZ R6, R6, c[0x0][0x2ec] ;  /* 0x0000bb0006067a20 */ /* 0x000fe40000410000 */
[----:B------:R2:W-:Y:S01]  /*2440*/  MUFU.TANH R66, R5 ;  /* 0x0000000500427308 */ /* 0x0005e20000002400 */
[----:B------:R-:W-:Y:S02]  /*2450*/  FMUL.FTZ R4, R4, c[0x0][0x2ec] ;  /* 0x0000bb0004047a20 */ /* 0x000fe40000410000 */
[----:B------:R-:W-:Y:S01]  /*2460*/  FMUL.FTZ R7, R7, c[0x0][0x2ec] ;  /* 0x0000bb0007077a20 */ /* 0x000fe20000410000 */
[C---:B-1----:R-:W-:Y:S03]  /*2470*/  HMMA.16816.F32.BF16 R12, R60.reuse, R52, R12 ;  /* 0x000000343c0c723c */ /* 0x042fe6000004180c */
[----:B------:R-:W-:Y:S03]  /*2480*/  FMUL.FTZ R11, R11, c[0x0][0x2ec] ;  /* 0x0000bb000b0b7a20 */ /* 0x000fe60000410000 */
[----:B------:R-:W1:Y:S01]  /*2490*/  MUFU.TANH R100, R4 ;  /* 0x0000000400647308 */ /* 0x000e620000002400 */
[----:B------:R-:W-:Y:S01]  /*24a0*/  FMUL.FTZ R10, R10, c[0x0][0x2ec] ;  /* 0x0000bb000a0a7a20 */ /* 0x000fe20000410000 */
[----:B------:R-:W-:Y:S04]  /*24b0*/  HMMA.16816.F32.BF16 R16, R60, R54, R16 ;  /* 0x000000363c10723c */ /* 0x000fe80000041810 */
[----:B------:R-:W-:Y:S02]  /*24c0*/  FMUL.FTZ R8, R8, c[0x0][0x2ec] ;  /* 0x0000bb0008087a20 */ /* 0x000fe40000410000 */
[----:B------:R-:W-:Y:S02]  /*24d0*/  FMUL.FTZ R9, R9, c[0x0][0x2ec] ;  /* 0x0000bb0009097a20 */ /* 0x000fe40000410000 */
[----:B------:R3:W4:Y:S01]  /*24e0*/  MUFU.TANH R105, R6 ;  /* 0x0000000600697308 */ /* 0x0007220000002400 */
[----:B--2---:R-:W-:Y:S03]  /*24f0*/  @!P2 IADD3 R5, R0, R247, R224 ;  /* 0x000000f70005a210 */ /* 0x004fe60007ffe0e0 */
[----:B------:R-:W-:Y:S04]  /*2500*/  @!P2 LEA R0, R239, R248, 0x6 ;  /* 0x000000f8ef00a211 */ /* 0x000fe800078e30ff */
[----:B------:R-:W-:Y:S02]  /*2510*/  FMUL.FTZ R12, R12, c[0x0][0x2ec] ;  /* 0x0000bb000c0c7a20 */ /* 0x000fe40000410000 */
[----:B------:R2:W-:Y:S01]  /*2520*/  MUFU.TANH R65, R8 ;  /* 0x0000000800417308 */ /* 0x0005e20000002400 */
[----:B------:R-:W-:Y:S02]  /*2530*/  FMUL.FTZ R13, R13, c[0x0][0x2ec] ;  /* 0x0000bb000d0d7a20 */ /* 0x000fe40000410000 */
[----:B------:R-:W-:Y:S01]  /*2540*/  FMUL.FTZ R14, R14, c[0x0][0x2ec] ;  /* 0x0000bb000e0e7a20 */ /* 0x000fe20000410000 */
[----:B-1----:R-:W-:Y:S01]  /*2550*/  MOV R2, R100 ;  /* 0x0000006400027202 */ /* 0x002fe20000000f00 */
[----:B------:R-:W-:Y:S02]  /*2560*/  FMUL.FTZ R15, R15, c[0x0][0x2ec] ;  /* 0x0000bb000f0f7a20 */ /* 0x000fe40000410000 */
[----:B------:R-:W-:Y:S02]  /*2570*/  FMUL.FTZ R16, R16, c[0x0][0x2ec] ;  /* 0x0000bb0010107a20 */ /* 0x000fe40000410000 */
[----:B------:R-:W-:Y:S01]  /*2580*/  FMUL.FTZ R17, R17, c[0x0][0x2ec] ;  /* 0x0000bb0011117a20 */ /* 0x000fe20000410000 */
[----:B------:R1:W1:Y:S01]  /*2590*/  MUFU.TANH R104, R7 ;  /* 0x0000000700687308 */ /* 0x0002620000002400 */
[----:B------:R-:W-:Y:S02]  /*25a0*/  FMUL.FTZ R18, R18, c[0x0][0x2ec] ;  /* 0x0000bb0012127a20 */ /* 0x000fe40000410000 */
[----:B------:R-:W-:Y:S01]  /*25b0*/  FMUL.FTZ R19, R19, c[0x0][0x2ec] ;  /* 0x0000bb0013137a20 */ /* 0x000fe20000410000 */
[----:B---3--:R-:W-:Y:S01]  /*25c0*/  @!P2 IMNMX R6, R5, R224, PT ;  /* 0x000000e00506a217 */ /* 0x008fe20003800200 */
[----:B------:R-:W-:Y:S01]  /*25d0*/  FMUL.FTZ R4, R221, 1.4426950216293334961 ;  /* 0x3fb8aa3bdd047820 */ /* 0x000fe20000410000 */
[----:B------:R-:W-:Y:S02]  /*25e0*/  @!P2 IADD3 R5, R5, 0x8, RZ ;  /* 0x000000080505a810 */ /* 0x000fe40007ffe0ff */
[----:B------:R-:W-:Y:S02]  /*25f0*/  @!P2 ISETP.GE.AND P1, PT, R0, R6, PT ;  /* 0x000000060000a20c */ /* 0x000fe40003f26270 */
[----:B------:R3:W3:Y:S01]  /*2600*/  MUFU.TANH R64, R9 ;  /* 0x0000000900407308 */ /* 0x0006e20000002400 */
[----:B------:R-:W-:Y:S02]  /*2610*/  @!P2 IMNMX R5, R5, R224, PT ;  /* 0x000000e00505a217 */ /* 0x000fe40003800200 */
[----:B------:R-:W-:Y:S02]  /*2620*/  @!P2 FSEL R2, R100, -INF , !P1 ;  /* 0xff8000006402a808 */ /* 0x000fe40004800000 */
[-C--:B------:R-:W-:Y:S02]  /*2630*/  @!P2 ISETP.GE.AND P1, PT, R0, R5.reuse, PT ;  /* 0x000000050000a20c */ /* 0x080fe40003f26270 */
[----:B------:R-:W-:Y:S02]  /*2640*/  FSEL R4, R4, RZ, P0 ;  /* 0x000000ff04047208 */ /* 0x000fe40000000000 */
[----:B--2---:R-:W-:Y:S01]  /*2650*/  @!P2 IADD3 R8, R0, 0x1, RZ ;  /* 0x000000010008a810 */ /* 0x004fe20007ffe0ff */
[----:B------:R2:W2:Y:S03]  /*2660*/  MUFU.TANH R103, R10 ;  /* 0x0000000a00677308 */ /* 0x0004a60000002400 */
[----:B------:R-:W-:Y:S01]  /*2670*/  @!P2 ISETP.GE.AND P0, PT, R8, R6, PT ;  /* 0x000000060800a20c */ /* 0x000fe20003f06270 */
[--C-:B-1----:R-:W-:Y:S01]  /*2680*/  FFMA.FTZ R7, R2, c[0x0][0x23c], -R4.reuse ;  /* 0x00008f0002077a23 */ /* 0x102fe20000010804 */
[----:B------:R-:W-:Y:S02]  /*2690*/  MOV R2, R66 ;  /* 0x0000004200027202 */ /* 0x000fe40000000f00 */
[----:B------:R-:W-:Y:S02]  /*26a0*/  @!P2 FSEL R2, R66, -INF , !P0 ;  /* 0xff8000004202a808 */ /* 0x000fe40004000000 */
[C---:B------:R-:W-:Y:S01]  /*26b0*/  FSETP.NEU.FTZ.AND P0, PT, R220.reuse, -INF , PT ;  /* 0xff800000dc00780b */ /* 0x040fe20003f1d000 */
[----:B------:R4:W-:Y:S01]  /*26c0*/  MUFU.EX2 R113, R7 ;  /* 0x0000000700717308 */ /* 0x0009e20000000800 */
[----:B---3--:R-:W-:Y:S09]  /*26d0*/  FMUL.FTZ R9, R220, 1.4426950216293334961 ;  /* 0x3fb8aa3bdc097820 */ /* 0x008ff20000410000 */
        /* <DEDUP_REMOVED lines=33> */
[----:B-1----:R-:W-:Y:S02]  /*28f0*/  MOV R7, R102 ;  /* 0x0000006600077202 */ /* 0x002fe40000000f00 */
[----:B------:R-:W-:Y:S06]  /*2900*/  @!P2 FSEL R7, R102, -INF , !P0 ;  /* 0xff8000006607a808 */ /* 0x000fec0004000000 */
[----:B------:R1:W-:Y:S01]  /*2910*/  MUFU.EX2 R182, R8 ;  /* 0x0000000800b67308 */ /* 0x0003e20000000800 */
[----:B--2---:R-:W-:Y:S01]  /*2920*/  FFMA.FTZ R10, R7, c[0x0][0x23c], -R2 ;  /* 0x00008f00070a7a23 */ /* 0x004fe20000010802 */
[----:B---3--:R-:W-:Y:S08]  /*2930*/  MOV R7, R67 ;  /* 0x0000004300077202 */ /* 0x008ff00000000f00 */
[----:B------:R2:W-:Y:S01]  /*2940*/  MUFU.EX2 R180, R10 ;  /* 0x0000000a00b47308 */ /* 0x0005e20000000800 */
[C---:B----4-:R-:W-:Y:S04]  /*2950*/  @!P2 IADD3 R9, R0.reuse, 0x10, RZ ;  /* 0x000000100009a810 */ /* 0x050fe80007ffe0ff */
[-C--:B------:R-:W-:Y:S05]  /*2960*/  @!P2 ISETP.GE.AND P0, PT, R9, R6.reuse, PT ;  /* 0x000000060900a20c */ /* 0x080fea0003f06270 */
[----:B------:R-:W3:Y:S01]  /*2970*/  MUFU.TANH R63, R15 ;  /* 0x0000000f003f7308 */ /* 0x000ee20000002400 */
[----:B------:R-:W-:Y:S02]  /*2980*/  @!P2 FSEL R7, R67, -INF , !P0 ;  /* 0xff8000004307a808 */ /* 0x000fe40004000000 */
[----:B-1----:R-:W-:Y:S04]  /*2990*/  @!P2 IADD3 R8, R0, 0x11, RZ ;  /* 0x000000110008a810 */ /* 0x002fe80007ffe0ff */
[----:B------:R-:W-:Y:S03]  /*29a0*/  @!P2 ISETP.GE.AND P0, PT, R8, R6, PT ;  /* 0x000000060800a20c */ /* 0x000fe60003f06270 */
[----:B------:R-:W1:Y:S01]  /*29b0*/  MUFU.TANH R59, R16 ;  /* 0x00000010003b7308 */ /* 0x000e620000002400 */
        /* <DEDUP_REMOVED lines=11> */
[----:B---3--:R-:W-:Y:S02]  /*2a70*/  MOV R7, R63 ;  /* 0x0000003f00077202 */ /* 0x008fe40000000f00 */
[----:B------:R-:W-:Y:S06]  /*2a80*/  @!P2 FSEL R7, R63, -INF , !P0 ;  /* 0xff8000003f07a808 */ /* 0x000fec0004000000 */
[----:B------:R3:W-:Y:S01]  /*2a90*/  MUFU.EX2 R214, R8 ;  /* 0x0000000800d67308 */ /* 0x0007e20000000800 */
[----:B--2---:R-:W-:Y:S01]  /*2aa0*/  FFMA.FTZ R10, R7, c[0x0][0x23c], -R2 ;  /* 0x00008f00070a7a23 */ /* 0x004fe20000010802 */
[----:B-1----:R-:W-:Y:S08]  /*2ab0*/  MOV R7, R59 ;  /* 0x0000003b00077202 */ /* 0x002ff00000000f00 */
[----:B------:R-:W1:Y:S01]  /*2ac0*/  MUFU.TANH R58, R17 ;  /* 0x00000011003a7308 */ /* 0x000e620000002400 */
[C---:B----4-:R-:W-:Y:S04]  /*2ad0*/  @!P2 IADD3 R9, R0.reuse, 0x18, RZ ;  /* 0x000000180009a810 */ /* 0x050fe80007ffe0ff */
[-C--:B------:R-:W-:Y:S05]  /*2ae0*/  @!P2 ISETP.GE.AND P0, PT, R9, R6.reuse, PT ;  /* 0x000000060900a20c */ /* 0x080fea0003f06270 */
[----:B------:R-:W2:Y:S01]  /*2af0*/  MUFU.TANH R62, R18 ;  /* 0x00000012003e7308 */ /* 0x000ea20000002400 */
[----:B------:R-:W-:Y:S02]  /*2b00*/  @!P2 FSEL R7, R59, -INF , !P0 ;  /* 0xff8000003b07a808 */ /* 0x000fe40004000000 */
[----:B---3--:R-:W-:Y:S04]  /*2b10*/  @!P2 IADD3 R8, R0, 0x19, RZ ;  /* 0x000000190008a810 */ /* 0x008fe80007ffe0ff */
[----:B------:R-:W-:Y:S01]  /*2b20*/  @!P2 ISETP.GE.AND P0, PT, R8, R6, PT ;  /* 0x000000060800a20c */ /* 0x000fe20003f06270 */
[--C-:B------:R-:W-:Y:S02]  /*2b30*/  FFMA.FTZ R6, R7, c[0x0][0x23c], -R4.reuse ;  /* 0x00008f0007067a23 */ /* 0x100fe40000010804 */
[----:B------:R-:W3:Y:S01]  /*2b40*/  MUFU.TANH R61, R19 ;  /* 0x00000013003d7308 */ /* 0x000ee20000002400 */
[----:B-1----:R-:W-:Y:S02]  /*2b50*/  MOV R0, R58 ;  /* 0x0000003a00007202 */ /* 0x002fe40000000f00 */
[----:B------:R-:W-:Y:S02]  /*2b60*/  @!P2 FSEL R0, R58, -INF , !P0 ;  /* 0xff8000003a00a808 */ /* 0x000fe40004000000 */
[-C--:B------:R-:W-:Y:S05]  /*2b70*/  @!P2 ISETP.GE.AND P0, PT, R9, R5.reuse, PT ;  /* 0x000000050900a20c */ /* 0x080fea0003f06270 */
[----:B------:R1:W-:Y:S01]  /*2b80*/  MUFU.EX2 R107, R6 ;  /* 0x00000006006b7308 */ /* 0x0003e20000000800 */
[----:B------:R-:W-:Y:S01]  /*2b90*/  FFMA.FTZ R4, R0, c[0x0][0x23c], -R4 ;  /* 0x00008f0000047a23 */ /* 0x000fe20000010804 */
[----:B--2---:R-:W-:Y:S02]  /*2ba0*/  MOV R0, R62 ;  /* 0x0000003e00007202 */ /* 0x004fe40000000f00 */
[----:B------:R-:W-:Y:S02]  /*2bb0*/  @!P2 FSEL R0, R62, -INF , !P0 ;  /* 0xff8000003e00a808 */ /* 0x000fe40004000000 */
[----:B------:R-:W-:Y:S04]  /*2bc0*/  @!P2 ISETP.GE.AND P0, PT, R8, R5, PT ;  /* 0x000000050800a20c */ /* 0x000fe80003f06270 */
[----:B------:R2:W-:Y:S01]  /*2bd0*/  MUFU.EX2 R106, R4 ;  /* 0x00000004006a7308 */ /* 0x0005e20000000800 */
[----:B------:R-:W-:Y:S09]  /*2be0*/  F2FP.BF16.PACK_AB R5, R109, R112 ;  /* 0x000000706d05723e */ /* 0x000ff200000010ff */
[----:B------:R-:W4:Y:S01]  /*2bf0*/  MUFU.EX2 R181, R10 ;  /* 0x0000000a00b57308 */ /* 0x000f220000000800 */
[----:B-1----:R-:W-:Y:S01]  /*2c00*/  F2FP.BF16.PACK_AB R6, R180, R182 ;  /* 0x000000b6b406723e */ /* 0x002fe200000010ff */
[--C-:B--2---:R-:W-:Y:S01]  /*2c10*/  FFMA.FTZ R4, R0, c[0x0][0x23c], -R2.reuse ;  /* 0x00008f0000047a23 */ /* 0x104fe20000010802 */
[----:B---3--:R-:W-:Y:S02]  /*2c20*/  MOV R0, R61 ;  /* 0x0000003d00007202 */ /* 0x008fe40000000f00 */
[----:B------:R-:W-:Y:S05]  /*2c30*/  @!P2 FSEL R0, R61, -INF , !P0 ;  /* 0xff8000003d00a808 */ /* 0x000fea0004000000 */
[----:B------:R1:W-:Y:S01]  /*2c40*/  MUFU.EX2 R115, R4 ;  /* 0x0000000400737308 */ /* 0x0003e20000000800 */
[----:B------:R-:W-:Y:S01]  /*2c50*/  IADD3 R56, P0, R234, R223, RZ ;  /* 0x000000dfea387210 */ /* 0x000fe20007f1e0ff */
[----:B------:R-:W-:Y:S01]  /*2c60*/  FFMA.FTZ R2, R0, c[0x0][0x23c], -R2 ;  /* 0x00008f0000027a23 */ /* 0x000fe20000010802 */
[----:B------:R-:W-:Y:S02]  /*2c70*/  F2FP.BF16.PACK_AB R0, R108, R110 ;  /* 0x0000006e6c00723e */ /* 0x000fe400000010ff */
[----:B------:R-:W-:Y:S05]  /*2c80*/  IADD3.X R57, R238, R222, RZ, P0, !PT ;  /* 0x000000deee397210 */ /* 0x000fea00007fe4ff */
[----:B------:R2:W3:Y:S01]  /*2c90*/  MUFU.EX2 R114, R2 ;  /* 0x0000000200727308 */ /* 0x0004e20000000800 */
[----:B-1----:R-:W-:Y:S05]  /*2ca0*/  F2FP.BF16.PACK_AB R4, R111, R113 ;  /* 0x000000716f04723e */ /* 0x002fea00000010ff */
[----:B------:R4:W-:Y:S01]  /*2cb0*/  STS [R217+0x12000], R4 ;  /* 0x01200004d9007388 */ /* 0x0009e20000000800 */
[----:B--2---:R-:W-:Y:S05]  /*2cc0*/  F2FP.BF16.PACK_AB R2, R183, R215 ;  /* 0x000000d7b702723e */ /* 0x004fea00000010ff */
[----:B------:R1:W-:Y:S04]  /*2cd0*/  STS [R217+0x12400], R2 ;  /* 0x01240002d9007388 */ /* 0x0003e80000000800 */
[----:B------:R3:W-:Y:S04]  /*2ce0*/  STS [R219+0x12000], R0 ;  /* 0x01200000db007388 */ /* 0x0007e80000000800 */
[----:B------:R-:W-:Y:S04]  /*2cf0*/  STS [R219+0x12400], R6 ;  /* 0x01240006db007388 */ /* 0x000fe80000000800 */
[----:B------:R-:W-:Y:S01]  /*2d00*/  STS [R216+0x12000], R5 ;  /* 0x01200005d8007388 */ /* 0x000fe20000000800 */
[----:B----4-:R-:W-:Y:S05]  /*2d10*/  F2FP.BF16.PACK_AB R4, R181, R214 ;  /* 0x000000d6b504723e */ /* 0x010fea00000010ff */
[----:B------:R-:W-:Y:S01]  /*2d20*/  STS [R216+0x12400], R4 ;  /* 0x01240004d8007388 */ /* 0x000fe20000000800 */
[----:B-1----:R-:W-:Y:S02]  /*2d30*/  F2FP.BF16.PACK_AB R2, R106, R107 ;  /* 0x0000006b6a02723e */ /* 0x002fe400000010ff */
[----:B---3--:R-:W-:Y:S03]  /*2d40*/  F2FP.BF16.PACK_AB R0, R114, R115 ;  /* 0x000000737200723e */ /* 0x008fe600000010ff */
[----:B------:R1:W-:Y:S04]  /*2d50*/  STS [R218+0x12000], R2 ;  /* 0x01200002da007388 */ /* 0x0003e80000000800 */
[----:B------:R2:W-:Y:S04]  /*2d60*/  STS [R218+0x12400], R0 ;  /* 0x01240000da007388 */ /* 0x0005e80000000800 */
[----:B------:R-:W3:Y:S08]  /*2d70*/  LDSM.16.M88.4 R16, [R192+0x8000] ;  /* 0x00800000c010783b */ /* 0x000ef00000000200 */
[----:B------:R-:W3:Y:S08]  /*2d80*/  LDSM.16.M88.4 R52, [R194+0x8000] ;  /* 0x00800000c234783b */ /* 0x000ef00000000200 */
[----:B-1----:R1:W4:Y:S04]  /*2d90*/  LDG.E R2, [R56.64] ;  /* 0x0000000e38027981 */ /* 0x002328000c1e1900 */
[----:B--2---:R1:W2:Y:S01]  /*2da0*/  LDG.E R0, [R56.64+0x20] ;  /* 0x0000200e38007981 */ /* 0x0042a2000c1e1900 */
[C---:B---3--:R-:W-:Y:S01]  /*2db0*/  HMMA.16816.F32.BF16 R4, R16.reuse, R116, RZ ;  /* 0x000000741004723c */ /* 0x048fe200000418ff */
[----:B-1----:R-:W-:Y:S02]  /*2dc0*/  MOV R57, c[0x0][0x1c0] ;  /* 0x0000700000397a02 */ /* 0x002fe40000000f00 */
[----:B------:R-:W-:Y:S05]  /*2dd0*/  FFMA.FTZ R56, -R66, R66, 1 ;  /* 0x3f80000042387423 */ /* 0x000fea0000010142 */
[C---:B------:R-:W-:Y:S01]  /*2de0*/  HMMA.16816.F32.BF16 R8, R16.reuse, R118, RZ ;  /* 0x000000761008723c */ /* 0x040fe200000418ff */
[----:B------:R-:W-:Y:S03]  /*2df0*/  IMAD R57, R57, c[0x0][0x22c], RZ ;  /* 0x00008b0039397a24 */ /* 0x000fe600078e02ff */
[----:B------:R-:W-:Y:S04]  /*2e00*/  FMUL.FTZ R56, R56, c[0x0][0x2ec] ;  /* 0x0000bb0038387a20 */ /* 0x000fe80000410000 */
[C---:B------:R-:W-:Y:S01]  /*2e10*/  HMMA.16816.F32.BF16 R12, R16.reuse, R120, RZ ;  /* 0x00000078100c723c */ /* 0x040fe200000418ff */
[----:B------:R-:W-:Y:S04]  /*2e20*/  LEA R57, -R57, RZ, 0x6 ;  /* 0x000000ff39397211 */ /* 0x000fe800078e31ff */
[C---:B------:R-:W-:Y:S03]  /*2e30*/  LEA R204, P0, R57.reuse, R204, 0x2 ;  /* 0x000000cc39cc7211 */ /* 0x040fe600078010ff */
[----:B------:R-:W-:Y:S01]  /*2e40*/  HMMA.16816.F32.BF16 R16, R16, R122, RZ ;  /* 0x0000007a1010723c */ /* 0x000fe200000418ff */
[----:B------:R-:W-:Y:S03]  /*2e50*/  LEA.HI.X.SX32 R205, R57, R205, 0x2, P0 ;  /* 0x000000cd39cd7211 */ /* 0x000fe600000f16ff */
[----:B------:R-:W-:Y:S04]  /*2e60*/  FFMA.FTZ R57, -R100, R100, 1 ;  /* 0x3f80000064397423 */ /* 0x000fe80000010164 */
[C---:B------:R-:W-:Y:S05]  /*2e70*/  HMMA.16816.F32.BF16 R4, R52.reuse, R124, R4 ;  /* 0x0000007c3404723c */ /* 0x040fea0000041804 */
[----:B------:R-:W-:Y:S03]  /*2e80*/  FMUL.FTZ R57, R57, c[0x0][0x2ec] ;  /* 0x0000bb0039397a20 */ /* 0x000fe60000410000 */
        /* <DEDUP_REMOVED lines=41> */
[----:B------:R-:W-:Y:S02]  /*3120*/  FADD.FTZ R13, -R2, R13 ;  /* 0x0000000d020d7221 */ /* 0x000fe40000010100 */
[----:B------:R-:W-:Y:S02]  /*3130*/  FFMA.FTZ R55, -R67, R67, 1 ;  /* 0x3f80000043377423 */ /* 0x000fe40000010143 */
[----:B------:R-:W-:Y:S02]  /*3140*/  FFMA.FTZ R54, -R60, R60, 1 ;  /* 0x3f8000003c367423 */ /* 0x000fe4000001013c */
[----:B------:R-:W-:Y:S02]  /*3150*/  FADD.FTZ R9, -R2, R9 ;  /* 0x0000000902097221 */ /* 0x000fe40000010100 */
[----:B------:R-:W-:Y:S02]  /*3160*/  FMUL.FTZ R8, R110, R8 ;  /* 0x000000086e087220 */ /* 0x000fe40000410000 */
[----:B------:R-:W-:Y:S02]  /*3170*/  FMUL.FTZ R56, R5, R56 ;  /* 0x0000003805387220 */ /* 0x000fe40000410000 */
[----:B------:R-:W-:Y:S02]  /*3180*/  FFMA.FTZ R5, -R64, R64, 1 ;  /* 0x3f80000040057423 */ /* 0x000fe40000010140 */
[C---:B------:R-:W-:Y:S02]  /*3190*/  FADD.FTZ R53, -R2.reuse, R16 ;  /* 0x0000001002357221 */ /* 0x040fe40000010100 */
[----:B------:R-:W-:Y:S02]  /*31a0*/  FADD.FTZ R52, -R2, R17 ;  /* 0x0000001102347221 */ /* 0x000fe40000010100 */
[----:B------:R-:W-:Y:S02]  /*31b0*/  FMUL.FTZ R17, R4, c[0x0][0x2ec] ;  /* 0x0000bb0004117a20 */ /* 0x000fe40000410000 */
[----:B------:R-:W-:Y:S02]  /*31c0*/  FMUL.FTZ R2, R112, R12 ;  /* 0x0000000c70027220 */ /* 0x000fe40000410000 */
[----:B------:R-:W-:Y:S02]  /*31d0*/  FMUL.FTZ R4, R109, R13 ;  /* 0x0000000d6d047220 */ /* 0x000fe40000410000 */
[----:B------:R-:W-:Y:S02]  /*31e0*/  FMUL.FTZ R55, R55, c[0x0][0x2ec] ;  /* 0x0000bb0037377a20 */ /* 0x000fe40000410000 */
[----:B------:R-:W-:Y:S02]  /*31f0*/  FMUL.FTZ R54, R54, c[0x0][0x2ec] ;  /* 0x0000bb0036367a20 */ /* 0x000fe40000410000 */
[----:B------:R-:W-:Y:S02]  /*3200*/  FMUL.FTZ R16, R5, c[0x0][0x2ec] ;  /* 0x0000bb0005107a20 */ /* 0x000fe40000410000 */
[----:B------:R-:W-:Y:S02]  /*3210*/  FMUL.FTZ R17, R8, R17 ;  /* 0x0000001108117220 */ /* 0x000fe40000410000 */
[----:B------:R-:W-:Y:S02]  /*3220*/  FMUL.FTZ R5, R107, R53 ;  /* 0x000000356b057220 */ /* 0x000fe40000410000 */
[----:B------:R-:W-:Y:S02]  /*3230*/  FMUL.FTZ R8, R106, R52 ;  /* 0x000000346a087220 */ /* 0x000fe40000410000 */
[----:B------:R-:W-:Y:S02]  /*3240*/  FFMA.FTZ R53, -R59, R59, 1 ;  /* 0x3f8000003b357423 */ /* 0x000fe4000001013b */
[----:B------:R-:W-:Y:S02]  /*3250*/  FFMA.FTZ R52, -R58, R58, 1 ;  /* 0x3f8000003a347423 */ /* 0x000fe4000001013a */
[----:B------:R-:W-:Y:S02]  /*3260*/  FMUL.FTZ R55, R2, R55 ;  /* 0x0000003702377220 */ /* 0x000fe40000410000 */
[----:B------:R-:W-:Y:S02]  /*3270*/  FMUL.FTZ R54, R4, R54 ;  /* 0x0000003604367220 */ /* 0x000fe40000410000 */
[C---:B--2---:R-:W-:Y:S02]  /*3280*/  FADD.FTZ R2, -R0.reuse, R6 ;  /* 0x0000000600027221 */ /* 0x044fe40000010100 */
[----:B------:R-:W-:Y:S02]  /*3290*/  FADD.FTZ R4, -R0, R7 ;  /* 0x0000000700047221 */ /* 0x000fe40000010100 */
        /* <DEDUP_REMOVED lines=51> */
[C---:B------:R-:W-:Y:S02]  /*35d0*/  LEA R4, P0, R2.reuse, R208, 0x1 ;  /* 0x000000d002047211 */ /* 0x040fe400078008ff */
        /* <DEDUP_REMOVED lines=16> */
.L_x_451:
[----:B------:R-:W-:Y:S02]  /*36e0*/  F2FP.BF16.PACK_AB R7, R56, R57 ;  /* 0x000000393807723e */ /* 0x000fe400000010ff */
[----:B------:R-:W-:Y:S02]  /*36f0*/  F2FP.BF16.PACK_AB R6, R6, R12 ;  /* 0x0000000c0606723e */ /* 0x000fe400000010ff */
[----:B-1----:R-:W-:Y:S01]  /*3700*/  F2FP.BF16.PACK_AB R5, R16, R17 ;  /* 0x000000111005723e */ /* 0x002fe200000010ff */
        /* <DEDUP_REMOVED lines=67> */
[C---:B------:R-:W-:Y:S05]  /*3b40*/  IMAD.U32 R2, R5.reuse, -0x40, RZ ;  /* 0xffffffc005027824 */ /* 0x040fea00078e00ff */
        /* <DEDUP_REMOVED lines=14> */
.L_x_452:
[----:B------:R-:W-:Y:S01]  /*3c30*/  LDSM.16.M88.4 R64, [R193] ;  /* 0x00000000c140783b */ /* 0x000fe20000000200 */
[----:B------:R-:W-:Y:S02]  /*3c40*/  IMAD.MOV.U32 R2, RZ, RZ, c[0x0][0x22c] ;  /* 0x00008b00ff027624 */ /* 0x000fe400078e00ff */
[----:B------:R-:W-:Y:S01]  /*3c50*/  IMAD.MOV.U32 R215, RZ, RZ, c[0x0][0x22c] ;  /* 0x00008b00ffd77624 */ /* 0x000fe200078e00ff */
[----:B------:R-:W2:Y:S01]  /*3c60*/  LDSM.16.MT88.4 R16, [R0+0xc000] ;  /* 0x00c000000010783b */ /* 0x000ea20000004200 */
[----:B------:R-:W-:Y:S02]  /*3c70*/  IMAD R2, R2, c[0x0][0x1c0], RZ ;  /* 0x0000700002027a24 */ /* 0x000fe400078e02ff */
[----:B------:R-:W-:Y:S01]  /*3c80*/  IMAD R215, R215, c[0x0][0x1c0], RZ ;  /* 0x00007000d7d77a24 */ /* 0x000fe200078e02ff */
[----:B------:R-:W3:Y:S01]  /*3c90*/  LDSM.16.M88.4 R60, [R193+0x1000] ;  /* 0x00100000c13c783b */ /* 0x000ee20000000200 */
[----:B------:R-:W-:Y:S02]  /*3ca0*/  IMAD R2, R2, 0x18, RZ ;  /* 0x0000001802027824 */ /* 0x000fe400078e02ff */
[----:B------:R-:W-:Y:S01]  /*3cb0*/  IMAD R215, R215, 0x28, RZ ;  /* 0x00000028d7d77824 */ /* 0x000fe200078e02ff */
[----:B------:R-:W4:Y:S01]  /*3cc0*/  LDSM.16.MT88.4 R100, [R0+0xe000] ;  /* 0x00e000000064783b */ /* 0x000f220000004200 */
[----:B------:R-:W-:Y:S03]  /*3cd0*/  IMAD.MOV.U32 R214, RZ, RZ, c[0x0][0x22c] ;  /* 0x00008b00ffd67624 */ /* 0x000fe600078e00ff */
[----:B------:R-:W-:Y:S01]  /*3ce0*/  LDSM.16.M88.4 R104, [R195] ;  /* 0x00000000c368783b */ /* 0x000fe20000000200 */
[----:B------:R-:W-:Y:S03]  /*3cf0*/  IMAD R214, R214, c[0x0][0x1c0], RZ ;  /* 0x00007000d6d67a24 */ /* 0x000fe600078e02ff */
[----:B------:R-:W1:Y:S01]  /*3d00*/  LDSM.16.MT88.4 R108, [R0+0xc800] ;  /* 0x00c80000006c783b */ /* 0x000e620000004200 */
[----:B------:R-:W-:Y:S03]  /*3d10*/  IMAD R214, R214, 0x30, RZ ;  /* 0x00000030d6d67824 */ /* 0x000fe600078e02ff */
[----:B------:R-:W1:Y:S04]  /*3d20*/  LDSM.16.M88.4 R112, [R195+0x1000] ;  /* 0x00100000c370783b */ /* 0x000e680000000200 */
        /* <DEDUP_REMOVED lines=28> */
[C---:B------:R-:W-:Y:S07]  /*3ef0*/  HMMA.16816.F32.BF16 R56, R112.reuse, R104, R56 ;  /* 0x000000687038723c */ /* 0x040fee0000041838 */
[----:B------:R-:W-:Y:S01]  /*3f00*/  @P4 IADD3 R104, P0, R234, R226, RZ ;  /* 0x000000e2ea684210 */ /* 0x000fe20007f1e0ff */
[-C--:B------:R-:W-:Y:S01]  /*3f10*/  HMMA.16816.F32.BF16 R60, R112, R106.reuse, R60 ;  /* 0x0000006a703c723c */ /* 0x080fe2000004183c */
[----:B------:R-:W1:Y:S03]  /*3f20*/  LDSM.16.MT88.4 R112, [R0+0xd800] ;  /* 0x00d800000070783b */ /* 0x000e660000004200 */
[----:B------:R-:W-:Y:S04]  /*3f30*/  @P4 IMAD.X R105, R238, 0x1, R225, P0 ;  /* 0x00000001ee694824 */ /* 0x000fe800000e06e1 */
[----:B------:R-:W-:Y:S01]  /*3f40*/  HMMA.16816.F32.BF16 R64, R100, R106, R64 ;  /* 0x0000006a6440723c */ /* 0x000fe20000041840 */
[----:B------:R2:W3:Y:S04]  /*3f50*/  LDSM.16.MT88.4 R100, [R0+0xf800] ;  /* 0x00f800000064783b */ /* 0x0004e80000004200 */
[----:B------:R4:W5:Y:S04]  /*3f60*/  @P4 LDG.E R221, [R104.64+-0x100] ;  /* 0xffff000e68dd4981 */ /* 0x000968000c1e1900 */
[----:B------:R4:W5:Y:S03]  /*3f70*/  @P4 LDG.E R220, [R104.64+-0xe0] ;  /* 0xffff200e68dc4981 */ /* 0x000966000c1e1900 */
[----:B--2---:R-:W-:Y:S04]  /*3f80*/  IMAD.MOV.U32 R0, RZ, RZ, c[0x0][0x22c] ;  /* 0x00008b00ff007624 */ /* 0x004fe800078e00ff */
[----:B------:R-:W-:Y:S04]  /*3f90*/  IMAD R0, R0, c[0x0][0x1c0], RZ ;  /* 0x0000700000007a24 */ /* 0x000fe800078e02ff */
[----:B------:R-:W-:Y:S01]  /*3fa0*/  IMAD.SHL.U32 R0, R0, 0x20, RZ ;  /* 0x0000002000007824 */ /* 0x000fe200078e00ff */
[-C--:B-1----:R-:W-:Y:S08]  /*3fb0*/  HMMA.16816.F32.BF16 R4, R108, R112.reuse, R4 ;  /* 0x000000706c04723c */ /* 0x082ff00000041804 */
[C---:B------:R-:W-:Y:S07]  /*3fc0*/  HMMA.16816.F32.BF16 R8, R180.reuse, R112, R8 ;  /* 0x00000070b408723c */ /* 0x040fee0000041808 */
[CC--:B------:R-:W-:Y:S01]  /*3fd0*/  LEA R112, P0, R241.reuse, R204.reuse, 0x2 ;  /* 0x000000ccf1707211 */ /* 0x0c0fe200078010ff */
[-C--:B------:R-:W-:Y:S04]  /*3fe0*/  HMMA.16816.F32.BF16 R12, R180, R114.reuse, R12 ;  /* 0x00000072b40c723c */ /* 0x080fe8000004180c */
[-C--:B------:R-:W-:Y:S02]  /*3ff0*/  LEA.HI.X.SX32 R113, R241, R205.reuse, 0x2, P0 ;  /* 0x000000cdf1717211 */ /* 0x080fe400000f16ff */
[CC--:B----4-:R-:W-:Y:S01]  /*4000*/  LEA R104, P0, R0.reuse, R204.reuse, 0x2 ;  /* 0x000000cc00687211 */ /* 0x0d0fe200078010ff */
[----:B------:R1:W-:Y:S01]  /*4010*/  RED.E.ADD.F32.FTZ.RN.STRONG.GPU [R204.64], R4 ;  /* 0x00000004cc00798e */ /* 0x0003e2000c10e78e */
[C---:B------:R-:W-:Y:S04]  /*4020*/  HMMA.16816.F32.BF16 R16, R108.reuse, R114, R16 ;  /* 0x000000726c10723c */ /* 0x040fe80000041810 */
[-C--:B------:R-:W-:Y:S01]  /*4030*/  LEA.HI.X.SX32 R105, R0, R205.reuse, 0x2, P0 ;  /* 0x000000cd00697211 */ /* 0x080fe200000f16ff */
[C---:B------:R-:W-:Y:S03]  /*4040*/  IMAD.IADD R0, R213.reuse, 0x1, R243 ;  /* 0x00000001d5007824 */ /* 0x040fe600078e02f3 */
[-C--:B---3--:R-:W-:Y:S08]  /*4050*/  HMMA.16816.F32.BF16 R52, R108, R100.reuse, R52 ;  /* 0x000000646c34723c */ /* 0x088ff00000041834 */
[C---:B------:R-:W-:Y:S07]  /*4060*/  HMMA.16816.F32.BF16 R56, R180.reuse, R100, R56 ;  /* 0x00000064b438723c */ /* 0x040fee0000041838 */
[CC--:B------:R-:W-:Y:S01]  /*4070*/  LEA R100, P1, R213.reuse, R204.reuse, 0x2 ;  /* 0x000000ccd5647211 */ /* 0x0c0fe200078210ff */
[-C--:B------:R-:W-:Y:S04]  /*4080*/  HMMA.16816.F32.BF16 R60, R180, R102.reuse, R60 ;  /* 0x00000066b43c723c */ /* 0x080fe8000004183c */
[-C--:B------:R-:W-:Y:S02]  /*4090*/  LEA.HI.X.SX32 R101, R213, R205.reuse, 0x2, P1 ;  /* 0x000000cdd5657211 */ /* 0x080fe400008f16ff */
[CC--:B------:R-:W-:Y:S02]  /*40a0*/  LEA R106, P1, R2.reuse, R204.reuse, 0x2 ;  /* 0x000000cc026a7211 */ /* 0x0c0fe400078210ff */
[----:B------:R-:W-:Y:S01]  /*40b0*/  HMMA.16816.F32.BF16 R64, R108, R102, R64 ;  /* 0x000000666c40723c */ /* 0x000fe20000041840 */
[----:B------:R2:W-:Y:S03]  /*40c0*/  RED.E.ADD.F32.FTZ.RN.STRONG.GPU [R100.64], R5 ;  /* 0x000000056400798e */ /* 0x0005e6000c10e78e */
[-C--:B------:R-:W-:Y:S01]  /*40d0*/  LEA.HI.X.SX32 R107, R2, R205.reuse, 0x2, P1 ;  /* 0x000000cd026b7211 */ /* 0x080fe200008f16ff */
[----:B------:R3:W-:Y:S01]  /*40e0*/  RED.E.ADD.F32.FTZ.RN.STRONG.GPU [R112.64], R6 ;  /* 0x000000067000798e */ /* 0x0007e2000c10e78e */
[-C--:B-1----:R-:W-:Y:S01]  /*40f0*/  LEA R4, P1, R214, R204.reuse, 0x2 ;  /* 0x000000ccd6047211 */ /* 0x082fe200078210ff */
[----:B------:R-:W-:Y:S01]  /*4100*/  IMAD.MOV.U32 R2, RZ, RZ, c[0x0][0x22c] ;  /* 0x00008b00ff027624 */ /* 0x000fe200078e00ff */
[CC--:B------:R-:W-:Y:S01]  /*4110*/  LEA R102, P2, R215.reuse, R204.reuse, 0x2 ;  /* 0x000000ccd7667211 */ /* 0x0c0fe200078410ff */
[----:B------:R1:W-:Y:S03]  /*4120*/  RED.E.ADD.F32.FTZ.RN.STRONG.GPU [R106.64], R7 ;  /* 0x000000076a00798e */ /* 0x0003e6000c10e78e */
[-C--:B------:R-:W-:Y:S01]  /*4130*/  LEA.HI.X.SX32 R103, R215, R205.reuse, 0x2, P2 ;  /* 0x000000cdd7677211 */ /* 0x080fe200010f16ff */
[----:B------:R4:W-:Y:S01]  /*4140*/  RED.E.ADD.F32.FTZ.RN.STRONG.GPU [R104.64], R8 ;  /* 0x000000086800798e */ /* 0x0009e2000c10e78e */
[----:B------:R-:W-:Y:S03]  /*4150*/  IMAD R2, R2, c[0x0][0x1c0], RZ ;  /* 0x0000700002027a24 */ /* 0x000fe600078e02ff */
[----:B------:R4:W-:Y:S01]  /*4160*/  RED.E.ADD.F32.FTZ.RN.STRONG.GPU [R102.64], R9 ;  /* 0x000000096600798e */ /* 0x0009e2000c10e78e */
[----:B------:R-:W-:Y:S01]  /*4170*/  IMAD R2, R2, 0x38, RZ ;  /* 0x0000003802027824 */ /* 0x000fe200078e02ff */
[-C--:B--2---:R-:W-:Y:S04]  /*4180*/  LEA.HI.X.SX32 R5, R214, R205.reuse, 0x2, P1 ;  /* 0x000000cdd6057211 */ /* 0x084fe800008f16ff */
[CC--:B---3--:R-:W-:Y:S01]  /*4190*/  LEA R6, P0, R2.reuse, R204.reuse, 0x2 ;  /* 0x000000cc02067211 */ /* 0x0c8fe200078010ff */
[----:B------:R2:W-:Y:S03]  /*41a0*/  RED.E.ADD.F32.FTZ.RN.STRONG.GPU [R4.64], R10 ;  /* 0x0000000a0400798e */ /* 0x0005e6000c10e78e */
[-C--:B-1----:R-:W-:Y:S01]  /*41b0*/  LEA.HI.X.SX32 R7, R2, R205.reuse, 0x2, P0 ;  /* 0x000000cd02077211 */ /* 0x082fe200000f16ff */
[----:B------:R-:W-:Y:S01]  /*41c0*/  IMAD.IADD R2, R213, 0x1, R244 ;  /* 0x00000001d5027824 */ /* 0x000fe200078e02f4 */
[CC--:B----4-:R-:W-:Y:S03]  /*41d0*/  LEA R8, P2, R232.reuse, R204.reuse, 0x2 ;  /* 0x000000cce8087211 */ /* 0x0d0fe600078410ff */
[----:B------:R1:W-:Y:S01]  /*41e0*/  RED.E.ADD.F32.FTZ.RN.STRONG.GPU [R6.64], R11 ;  /* 0x0000000b0600798e */ /* 0x0003e2000c10e78e */
[-C--:B------:R-:W-:Y:S03]  /*41f0*/  LEA.HI.X.SX32 R9, R232, R205.reuse, 0x2, P2 ;  /* 0x000000cde8097211 */ /* 0x080fe600010f16ff */
[----:B------:R-:W-:Y:S04]  /*4200*/  RED.E.ADD.F32.FTZ.RN.STRONG.GPU [R204.64+0x80], R16 ;  /* 0x00008010cc00798e */ /* 0x000fe8000c10e78e */
[----:B------:R-:W-:Y:S01]  /*4210*/  RED.E.ADD.F32.FTZ.RN.STRONG.GPU [R100.64+0x80], R17 ;  /* 0x000080116400798e */ /* 0x000fe2000c10e78e */
[CC--:B--2---:R-:W-:Y:S04]  /*4220*/  LEA R4, P0, R251.reuse, R204.reuse, 0x2 ;  /* 0x000000ccfb047211 */ /* 0x0c4fe800078010ff */
[-C--:B------:R-:W-:Y:S02]  /*4230*/  LEA.HI.X.SX32 R5, R251, R205.reuse, 0x2, P0 ;  /* 0x000000cdfb057211 */ /* 0x080fe400000f16ff */
[-C--:B------:R-:W-:Y:S02]  /*4240*/  LEA R10, P0, R2, R204.reuse, 0x2 ;  /* 0x000000cc020a7211 */ /* 0x080fe400078010ff */
[-C--:B-1----:R-:W-:Y:S01]  /*4250*/  LEA R6, P1, R244, R204.reuse, 0x2 ;  /* 0x000000ccf4067211 */ /* 0x082fe200078210ff */
[----:B------:R1:W-:Y:S01]  /*4260*/  RED.E.ADD.F32.FTZ.RN.STRONG.GPU [R4.64], R18 ;  /* 0x000000120400798e */ /* 0x0003e2000c10e78e */
[-C--:B------:R-:W-:Y:S02]  /*4270*/  LEA.HI.X.SX32 R11, R2, R205.reuse, 0x2, P0 ;  /* 0x000000cd020b7211 */ /* 0x080fe400000f16ff */
[-C--:B------:R-:W-:Y:S05]  /*4280*/  LEA.HI.X.SX32 R7, R244, R205.reuse, 0x2, P1 ;  /* 0x000000cdf4077211 */ /* 0x080fea00008f16ff */
        /* <DEDUP_REMOVED lines=13> */
[----:B------:R-:W-:Y:S01]  /*4360*/  RED.E.ADD.F32.FTZ.RN.STRONG.GPU [R100.64+0x100], R53 ;  /* 0x000100356400798e */ /* 0x000fe2000c10e78e */
[CC--:B-1----:R-:W-:Y:S04]  /*4370*/  LEA R4, P0, R250.reuse, R204.reuse, 0x2 ;  /* 0x000000ccfa047211 */ /* 0x0c2fe800078010ff */
[-C--:B------:R-:W-:Y:S02]  /*4380*/  LEA.HI.X.SX32 R5, R250, R205.reuse, 0x2, P0 ;  /* 0x000000cdfa057211 */ /* 0x080fe400000f16ff */
[CC--:B------:R-:W-:Y:S02]  /*4390*/  LEA R10, P0, R0.reuse, R204.reuse, 0x2 ;  /* 0x000000cc000a7211 */ /* 0x0c0fe400078010ff */
[-C--:B--2---:R-:W-:Y:S01]  /*43a0*/  LEA R6, P1, R243, R204.reuse, 0x2 ;  /* 0x000000ccf3067211 */ /* 0x084fe200078210ff */
[----:B------:R1:W-:Y:S01]  /*43b0*/  RED.E.ADD.F32.FTZ.RN.STRONG.GPU [R4.64], R54 ;  /* 0x000000360400798e */ /* 0x0003e2000c10e78e */
        /* <DEDUP_REMOVED lines=12> */
[-C--:B------:R-:W-:Y:S02]  /*4480*/  LEA R12, P0, R242, R204.reuse, 0x2 ;  /* 0x000000ccf20c7211 */ /* 0x080fe400078010ff */
[-C--:B---3--:R-:W-:Y:S01]  /*4490*/  LEA R10, P3, R0, R204.reuse, 0x2 ;  /* 0x000000cc000a7211 */ /* 0x088fe200078610ff */
[----:B------:R2:W-:Y:S01]  /*44a0*/  RED.E.ADD.F32.FTZ.RN.STRONG.GPU [R6.64], R59 ;  /* 0x0000003b0600798e */ /* 0x0005e2000c10e78e */
[-C--:B------:R-:W-:Y:S02]  /*44b0*/  LEA.HI.X.SX32 R13, R242, R205.reuse, 0x2, P0 ;  /* 0x000000cdf20d7211 */ /* 0x080fe400000f16ff */
[-C--:B----4-:R-:W-:Y:S01]  /*44c0*/  LEA R8, P2, R228, R204.reuse, 0x2 ;  /* 0x000000cce4087211 */ /* 0x090fe200078410ff */
[----:B------:R-:W-:Y:S01]  /*44d0*/  RED.E.ADD.F32.FTZ.RN.STRONG.GPU [R204.64+0x180], R64 ;  /* 0x00018040cc00798e */ /* 0x000fe2000c10e78e */
[-C--:B------:R-:W-:Y:S02]  /*44e0*/  LEA.HI.X.SX32 R11, R0, R205.reuse, 0x2, P3 ;  /* 0x000000cd000b7211 */ /* 0x080fe400018f16ff */
[-C--:B------:R-:W-:Y:S01]  /*44f0*/  LEA.HI.X.SX32 R9, R228, R205.reuse, 0x2, P2 ;  /* 0x000000cde4097211 */ /* 0x080fe200010f16ff */
[----:B------:R-:W-:Y:S01]  /*4500*/  RED.E.ADD.F32.FTZ.RN.STRONG.GPU [R100.64+0x180], R65 ;  /* 0x000180416400798e */ /* 0x000fe2000c10e78e */
[----:B------:R-:W-:Y:S03]  /*4510*/  LOP3.LUT R0, R210, 0x1, RZ, 0xc0, !PT ;  /* 0x00000001d2007812 */ /* 0x000fe600078ec0ff */
[----:B------:R-:W-:Y:S04]  /*4520*/  LDSM.16.MT88.4 R56, [R3+0x800] ;  /* 0x000800000338783b */ /* 0x000fe80000004200 */
[----:B------:R-:W-:Y:S01]  /*4530*/  LDSM.16.MT88.4 R100, [R3+0x2800] ;  /* 0x002800000364783b */ /* 0x000fe20000004200 */
[CC--:B-1----:R-:W-:Y:S04]  /*4540*/  LEA R4, P1, R249.reuse, R204.reuse, 0x2 ;  /* 0x000000ccf9047211 */ /* 0x0c2fe800078210ff */
[-C--:B------:R-:W-:Y:S02]  /*4550*/  LEA.HI.X.SX32 R5, R249, R205.reuse, 0x2, P1 ;  /* 0x000000cdf9057211 */ /* 0x080fe400008f16ff */
[CC--:B--2---:R-:W-:Y:S03]  /*4560*/  LEA R6, P1, R227.reuse, R204.reuse, 0x2 ;  /* 0x000000cce3067211 */ /* 0x0c4fe600078210ff */
[----:B------:R1:W-:Y:S01]  /*4570*/  RED.E.ADD.F32.FTZ.RN.STRONG.GPU [R4.64], R66 ;  /* 0x000000420400798e */ /* 0x0003e2000c10e78e */
[-C--:B------:R-:W-:Y:S03]  /*4580*/  LEA.HI.X.SX32 R7, R227, R205.reuse, 0x2, P1 ;  /* 0x000000cde3077211 */ /* 0x080fe600008f16ff */
[----:B------:R-:W-:Y:S01]  /*4590*/  RED.E.ADD.F32.FTZ.RN.STRONG.GPU [R12.64], R67 ;  /* 0x000000430c00798e */ /* 0x000fe2000c10e78e */
[----:B------:R-:W-:Y:S03]  /*45a0*/  @P4 IADD3 R223, P1, R223, -0x100, RZ ;  /* 0xffffff00dfdf4810 */ /* 0x000fe60007f3e0ff */
[----:B------:R-:W-:Y:S01]  /*45b0*/  RED.E.ADD.F32.FTZ.RN.STRONG.GPU [R10.64], R60 ;  /* 0x0000003c0a00798e */ /* 0x000fe2000c10e78e */
[----:B------:R-:W-:Y:S03]  /*45c0*/  @P4 IADD3.X R222, R222, -0x1, RZ, P1, !PT ;  /* 0xffffffffdede4810 */ /* 0x000fe60000ffe4ff */
[----:B------:R-:W-:Y:S04]  /*45d0*/  RED.E.ADD.F32.FTZ.RN.STRONG.GPU [R8.64], R61 ;  /* 0x0000003d0800798e */ /* 0x000fe8000c10e78e */
[----:B------:R-:W-:Y:S04]  /*45e0*/  RED.E.ADD.F32.FTZ.RN.STRONG.GPU [R6.64], R62 ;  /* 0x0000003e0600798e */ /* 0x000fe8000c10e78e */
[----:B------:R-:W-:Y:S04]  /*45f0*/  LDSM.16.MT88.4 R8, [R3] ;  /* 0x000000000308783b */ /* 0x000fe80000004200 */
[----:B------:R-:W-:Y:S01]  /*4600*/  LDSM.16.MT88.4 R12, [R184+0x10000] ;  /* 0x01000000b80c783b */ /* 0x000fe20000004200 */
[C---:B-1----:R-:W-:Y:S03]  /*4610*/  LEA R4, P0, R235.reuse, R204, 0x2 ;  /* 0x000000cceb047211 */ /* 0x042fe600078010ff */
[----:B------:R-:W-:Y:S01]  /*4620*/  LDSM.16.MT88.4 R64, [R184+0x10800] ;  /* 0x01080000b840783b */ /* 0x000fe20000004200 */
[----:B------:R-:W-:Y:S02]  /*4630*/  LEA.HI.X.SX32 R5, R235, R205, 0x2, P0 ;  /* 0x000000cdeb057211 */ /* 0x000fe400000f16ff */
[----:B------:R-:W-:Y:S02]  /*4640*/  ISETP.NE.U32.AND P0, PT, R0, 0x1, PT ;  /* 0x000000010000780c */ /* 0x000fe40003f05070 */
[----:B------:R-:W-:Y:S01]  /*4650*/  @P4 IADD3 R0, P2, R226, -0x100, RZ ;  /* 0xffffff00e2004810 */ /* 0x000fe20007f5e0ff */
[----:B------:R-:W-:Y:S03]  /*4660*/  RED.E.ADD.F32.FTZ.RN.STRONG.GPU [R4.64], R63 ;  /* 0x0000003f0400798e */ /* 0x000fe6000c10e78e */
[----:B------:R-:W-:Y:S01]  /*4670*/  @P4 IADD3.X R2, R225, -0x1, RZ, P2, !PT ;  /* 0xffffffffe1024810 */ /* 0x000fe200017fe4ff */
[----:B------:R-:W1:Y:S01]  /*4680*/  LDSM.16.MT88.4 R4, [R185+0x10000] ;  /* 0x01000000b904783b */ /* 0x000e620000004200 */
[----:B------:R-:W-:Y:S01]  /*4690*/  @P4 IMAD.MOV.U32 R226, RZ, RZ, R0 ;  /* 0x000000ffffe24224 */ /* 0x000fe200078e0000 */
[C---:B------:R-:W-:Y:S02]  /*46a0*/  ISETP.GT.AND P2, PT, R210.reuse, R233, PT ;  /* 0x000000e9d200720c */ /* 0x040fe40003f44270 */
[----:B------:R-:W-:Y:S01]  /*46b0*/  LDSM.16.MT88.4 R60, [R184+0x11000] ;  /* 0x01100000b83c783b */ /* 0x000fe20000004200 */
[C---:B------:R-:W-:Y:S01]  /*46c0*/  IADD3 R0, R3.reuse, -0x4000, RZ ;  /* 0xffffc00003007810 */ /* 0x040fe20007ffe0ff */
[----:B------:R-:W-:Y:S01]  /*46d0*/  @P4 IMAD.MOV.U32 R225, RZ, RZ, R2 ;  /* 0x000000ffffe14224 */ /* 0x000fe200078e0002 */
[----:B------:R-:W-:Y:S01]  /*46e0*/  @P0 IADD3 R0, R3, 0x4000, RZ ;  /* 0x0000400003000810 */ /* 0x000fe20007ffe0ff */
        /* <DEDUP_REMOVED lines=43> */
.L_x_450:
[----:B---34-:R-:W3:Y:S04]  /*49a0*/  LDL.LU R2, [R1] ;  /* 0x0000000001027983 */ /* 0x018ee80000300800 */
[----:B------:R-:W4:Y:S01]  /*49b0*/  LDL.64 R52, [R1+0x8] ;  /* 0x0000080001347983 */ /* 0x000f220000100a00 */
[----:B------:R-:W-:Y:S01]  /*49c0*/  F2FP.BF16.PACK_AB R48, R49, R48 ;  /* 0x000000303130723e */ /* 0x000fe200000010ff */
[----:B------:R-:W-:Y:S01]  /*49d0*/  FMUL.FTZ R68, R68, c[0x0][0x2e0] ;  /* 0x0000b80044447a20 */ /* 0x000fe20000410000 */
[----:B------:R-:W-:Y:S01]  /*49e0*/  F2FP.BF16.PACK_AB R20, R21, R20 ;  /* 0x000000141514723e */ /* 0x000fe200000010ff */
[----:B--2---:R-:W2:Y:S01]  /*49f0*/  LDL R49, [R1+0x1c] ;  /* 0x00001c0001317983 */ /* 0x004ea20000100800 */
[----:B------:R-:W-:Y:S01]  /*4a00*/  FMUL.FTZ R6, R69, c[0x0][0x2e0] ;  /* 0x0000b80045067a20 */ /* 0x000fe20000410000 */
[----:B------:R-:W-:Y:S01]  /*4a10*/  F2FP.BF16.PACK_AB R22, R23, R22 ;  /* 0x000000161716723e */ /* 0x000fe200000010ff */
[----:B------:R-:W-:Y:S01]  /*4a20*/  FMUL.FTZ R70, R70, c[0x0][0x2e0] ;  /* 0x0000b80046467a20 */ /* 0x000fe20000410000 */
[----:B------:R-:W1:Y:S01]  /*4a30*/  S2R R18, SR_CTAID.Y ;  /* 0x0000000000127919 */ /* 0x000e620000002600 */
[----:B------:R-:W-:Y:S01]  /*4a40*/  FMUL.FTZ R0, R71, c[0x0][0x2e0] ;  /* 0x0000b80047007a20 */ /* 0x000fe20000410000 */
[----:B------:R-:W-:Y:S01]  /*4a50*/  F2FP.BF16.PACK_AB R6, R6, R68 ;  /* 0x000000440606723e */ /* 0x000fe200000010ff */
[----:B------:R-:W-:Y:S01]  /*4a60*/  FMUL.FTZ R80, R80, c[0x0][0x2e0] ;  /* 0x0000b80050507a20 */ /* 0x000fe20000410000 */
        /* <DEDUP_REMOVED lines=50> */
[----:B------:R-:W-:Y:S02]  /*4d90*/  FMUL.FTZ R94, R94, c[0x0][0x2e0] ;  /* 0x0000b8005e5e7a20 */ /* 0x000fe40000410000 */
[----:B------:R-:W-:Y:S01]  /*4da0*/  FMUL.FTZ R95, R95, c[0x0][0x2e0] ;  /* 0x0000b8005f5f7a20 */ /* 0x000fe20000410000 */
[----:B------:R-:W-:Y:S01]  /*4db0*/  STS [R245], R6 ;  /* 0x00000006f5007388 */ /* 0x000fe20000000800 */
[----:B------:R-:W-:Y:S02]  /*4dc0*/  F2FP.BF16.PACK_AB R89, R89, R88 ;  /* 0x000000585959723e */ /* 0x000fe400000010ff */
[----:B------:R-:W-:Y:S01]  /*4dd0*/  F2FP.BF16.PACK_AB R90, R91, R90 ;  /* 0x0000005a5b5a723e */ /* 0x000fe200000010ff */
[----:B------:R1:W-:Y:S01]  /*4de0*/  STS [R245+0x400], R0 ;  /* 0x00040000f5007388 */ /* 0x0003e20000000800 */
[----:B------:R-:W-:Y:S02]  /*4df0*/  F2FP.BF16.PACK_AB R92, R93, R92 ;  /* 0x0000005c5d5c723e */ /* 0x000fe400000010ff */
[----:B------:R-:W-:Y:S01]  /*4e00*/  F2FP.BF16.PACK_AB R94, R95, R94 ;  /* 0x0000005e5f5e723e */ /* 0x000fe200000010ff */
[----:B------:R1:W-:Y:S04]  /*4e10*/  STS [R246], R7 ;  /* 0x00000007f6007388 */ /* 0x0003e80000000800 */
[----:B------:R-:W-:Y:S04]  /*4e20*/  STS [R246+0x400], R8 ;  /* 0x00040008f6007388 */ /* 0x000fe80000000800 */
[----:B------:R1:W-:Y:S04]  /*4e30*/  STS [R245+0x1000], R9 ;  /* 0x00100009f5007388 */ /* 0x0003e80000000800 */
        /* <DEDUP_REMOVED lines=24> */
[----:B-1----:R-:W-:-:S03]  /*4fc0*/  SHF.R.S32.HI R0, RZ, 0x1f, R18 ;  /* 0x0000001fff007819 */ /* 0x002fc60000011412 */
[----:B------:R-:W-:Y:S04]  /*4fd0*/  STS [R245+0x7000], R40 ;  /* 0x00700028f5007388 */ /* 0x000fe80000000800 */
[----:B------:R-:W-:Y:S04]  /*4fe0*/  STS [R245+0x7400], R42 ;  /* 0x0074002af5007388 */ /* 0x000fe80000000800 */
[----:B------:R-:W-:Y:S04]  /*4ff0*/  STS [R246+0x7000], R44 ;  /* 0x0070002cf6007388 */ /* 0x000fe80000000800 */
[----:B------:R-:W-:Y:S04]  /*5000*/  STS [R246+0x7400], R46 ;  /* 0x0074002ef6007388 */ /* 0x000fe80000000800 */
[----:B------:R-:W-:Y:S01]  /*5010*/  BAR.SYNC.DEFER_BLOCKING 0x0 ;  /* 0x0000000000007b1d */ /* 0x000fe20000010000 */
[----:B------:R-:W-:-:S02]  /*5020*/  IMAD R7, R0, c[0x0][0x388], RZ ;  /* 0x0000e20000077a24 */ /* 0x000fc400078e02ff */
[----:B------:R-:W-:-:S03]  /*5030*/  IMAD R6, R0, c[0x0][0x390], RZ ;  /* 0x0000e40000067a24 */ /* 0x000fc600078e02ff */
[----:B------:R-:W1:Y:S01]  /*5040*/  S2R R45, SR_TID.X ;  /* 0x00000000002d7919 */ /* 0x000e620000002100 */
[----:B------:R-:W-:-:S03]  /*5050*/  IMAD R0, R18, c[0x0][0x38c], R7 ;  /* 0x0000e30012007a24 */ /* 0x000fc600078e0207 */
[----:B------:R-:W1:Y:S01]  /*5060*/  S2R R47, SR_TID.X ;  /* 0x00000000002f7919 */ /* 0x000e620000002100 */
[----:B------:R-:W-:-:S03]  /*5070*/  IMAD R6, R18, c[0x0][0x394], R6 ;  /* 0x0000e50012067a24 */ /* 0x000fc600078e0206 */
[----:B------:R-:W2:Y:S04]  /*5080*/  LDS.128 R40, [R212+0xc000] ;  /* 0x00c00000d4287984 */ /* 0x000ea80000000c00 */
[----:B------:R-:W2:Y:S04]  /*5090*/  LDS.128 R32, [R212+0xe000] ;  /* 0x00e00000d4207984 */ /* 0x000ea80000000c00 */
[----:B------:R-:W2:Y:S04]  /*50a0*/  LDS.128 R36, [R212+0xd000] ;  /* 0x00d00000d4247984 */ /* 0x000ea80000000c00 */
[----:B------:R-:W2:Y:S04]  /*50b0*/  LDS.128 R28, [R212+0xf000] ;  /* 0x00f00000d41c7984 */ /* 0x000ea80000000c00 */
[----:B------:R-:W2:Y:S04]  /*50c0*/  LDS.128 R24, [R212+0x10000] ;  /* 0x01000000d4187984 */ /* 0x000ea80000000c00 */
[----:B------:R-:W-:Y:S04]  /*50d0*/  LDS.128 R20, [R212+0x11000] ;  /* 0x01100000d4147984 */ /* 0x000fe80000000c00 */
[----:B------:R-:W-:Y:S01]  /*50e0*/  LDS.128 R12, [R212+0x13000] ;  /* 0x01300000d40c7984 */ /* 0x000fe20000000c00 */
[----:B-1----:R-:W-:-:S04]  /*50f0*/  SHF.R.S32.HI R45, RZ, 0x1f, R45 ;  /* 0x0000001fff2d7819 */ /* 0x002fc8000001142d */
[----:B------:R-:W-:Y:S01]  /*5100*/  LEA.HI R45, R45, R47, RZ, 0x3 ;  /* 0x0000002f2d2d7211 */ /* 0x000fe200078f18ff */
[C---:B---3--:R-:W-:Y:S02]  /*5110*/  IMAD R4, R2.reuse, c[0x0][0x3a0], RZ ;  /* 0x0000e80002047a24 */ /* 0x048fe400078e02ff */
[----:B------:R-:W-:Y:S01]  /*5120*/  IMAD R10, R2, c[0x0][0x3a8], RZ ;  /* 0x0000ea00020a7a24 */ /* 0x000fe200078e02ff */
[----:B----4-:R-:W-:Y:S02]  /*5130*/  MOV R2, R52 ;  /* 0x0000003400027202 */ /* 0x010fe40000000f00 */
[----:B------:R-:W-:Y:S01]  /*5140*/  MOV R3, R53 ;  /* 0x0000003500037202 */ /* 0x000fe20000000f00 */
[----:B------:R-:W-:-:S04]  /*5150*/  IMAD R11, R252, c[0x0][0x3a4], R4 ;  /* 0x0000e900fc0b7a24 */ /* 0x000fc800078e0204 */
[----:B------:R-:W-:-:S04]  /*5160*/  IMAD.WIDE.U32 R4, R252, c[0x0][0x3a0], R2 ;  /* 0x0000e800fc047a25 */ /* 0x000fc800078e0002 */
[----:B------:R-:W-:Y:S01]  /*5170*/  IMAD.WIDE.U32 R2, R252, c[0x0][0x3a8], R2 ;  /* 0x0000ea00fc027a25 */ /* 0x000fe200078e0002 */
[----:B------:R-:W-:-:S03]  /*5180*/  IADD3 R5, R5, R11, RZ ;  /* 0x0000000b05057210 */ /* 0x000fc60007ffe0ff */
[----:B------:R-:W-:Y:S02]  /*5190*/  IMAD R10, R252, c[0x0][0x3ac], R10 ;  /* 0x0000eb00fc0a7a24 */ /* 0x000fe400078e020a */
[----:B------:R-:W-:-:S03]  /*51a0*/  IMAD.WIDE.U32 R4, R18, c[0x0][0x388], R4 ;  /* 0x0000e20012047a25 */ /* 0x000fc600078e0004 */
[----:B------:R-:W-:Y:S02]  /*51b0*/  IADD3 R3, R3, R10, RZ ;  /* 0x0000000a03037210 */ /* 0x000fe40007ffe0ff */
[----:B------:R-:W-:Y:S02]  /*51c0*/  IADD3 R5, R5, R0, RZ ;  /* 0x0000000005057210 */ /* 0x000fe40007ffe0ff */
[----:B------:R-:W-:Y:S01]  /*51d0*/  SHF.R.S32.HI R0, RZ, 0x1f, R17 ;  /* 0x0000001fff007819 */ /* 0x000fe20000011411 */
[----:B------:R-:W-:-:S04]  /*51e0*/  IMAD.WIDE.U32 R2, R18, c[0x0][0x390], R2 ;  /* 0x0000e40012027a25 */ /* 0x000fc800078e0002 */
[C---:B------:R-:W-:Y:S01]  /*51f0*/  IMAD R7, R0.reuse, c[0x0][0x3b8], RZ ;  /* 0x0000ee0000077a24 */ /* 0x040fe200078e02ff */
[----:B------:R-:W-:Y:S01]  /*5200*/  IADD3 R3, R3, R6, RZ ;  /* 0x0000000603037210 */ /* 0x000fe20007ffe0ff */
[----:B------:R-:W-:Y:S02]  /*5210*/  IMAD R6, R0, c[0x0][0x3c0], RZ ;  /* 0x0000f00000067a24 */ /* 0x000fe400078e02ff */
[C---:B------:R-:W-:Y:S02]  /*5220*/  IMAD R0, R17.reuse, c[0x0][0x3bc], R7 ;  /* 0x0000ef0011007a24 */ /* 0x040fe400078e0207 */
[C---:B------:R-:W-:Y:S02]  /*5230*/  IMAD R6, R17.reuse, c[0x0][0x3c4], R6 ;  /* 0x0000f10011067a24 */ /* 0x040fe400078e0206 */
[----:B------:R-:W-:-:S04]  /*5240*/  IMAD.WIDE.U32 R4, R17, c[0x0][0x3b8], R4 ;  /* 0x0000ee0011047a25 */ /* 0x000fc800078e0004 */
[----:B------:R-:W-:Y:S02]  /*5250*/  IMAD.WIDE.U32 R2, R17, c[0x0][0x3c0], R2 ;  /* 0x0000f00011027a25 */ /* 0x000fe400078e0002 */
[----:B------:R-:W1:Y:S01]  /*5260*/  LDS.128 R16, [R212+0x12000] ;  /* 0x01200000d4107984 */ /* 0x000e620000000c00 */
[----:B------:R-:W-:Y:S01]  /*5270*/  IADD3 R5, R5, R0, RZ ;  /* 0x0000000005057210 */ /* 0x000fe20007ffe0ff */
[----:B--2---:R-:W-:Y:S01]  /*5280*/  IMAD R0, R49, c[0x0][0x3a8], RZ ;  /* 0x0000ea0031007a24 */ /* 0x004fe200078e02ff */
[----:B------:R-:W-:Y:S02]  /*5290*/  IADD3 R3, R3, R6, RZ ;  /* 0x0000000603037210 */ /* 0x000fe40007ffe0ff */
[----:B------:R-:W-:Y:S01]  /*52a0*/  SHF.R.S32.HI R45, RZ, 0x3, R45 ;  /* 0x00000003ff2d7819 */ /* 0x000fe2000001142d */
[----:B------:R-:W-:-:S04]  /*52b0*/  IMAD R10, R49, c[0x0][0x3a0], RZ ;  /* 0x0000e800310a7a24 */ /* 0x000fc800078e02ff */
[C---:B------:R-:W-:Y:S02]  /*52c0*/  IMAD R0, R45.reuse, c[0x0][0x3ac], R0 ;  /* 0x0000eb002d007a24 */ /* 0x040fe400078e0200 */
[----:B------:R-:W-:-:S04]  /*52d0*/  IMAD.WIDE.U32 R6, R45, c[0x0][0x3a8], R2 ;  /* 0x0000ea002d067a25 */ /* 0x000fc800078e0002 */
[C---:B------:R-:W-:Y:S02]  /*52e0*/  IMAD R10, R45.reuse, c[0x0][0x3a4], R10 ;  /* 0x0000e9002d0a7a24 */ /* 0x040fe400078e020a */
[----:B------:R-:W-:Y:S01]  /*52f0*/  IMAD.WIDE.U32 R8, R45, c[0x0][0x3a0], R4 ;  /* 0x0000e8002d087a25 */ /* 0x000fe200078e0004 */
[----:B------:R-:W-:Y:S02]  /*5300*/  IADD3 R0, R7, R0, RZ ;  /* 0x0000000007007210 */ /* 0x000fe40007ffe0ff */
[----:B------:R-:W-:Y:S02]  /*5310*/  LEA R2, P0, R6, c[0x0][0x348], 0x1 ;  /* 0x0000d20006027a11 */ /* 0x000fe400078008ff */
[----:B------:R-:W-:Y:S02]  /*5320*/  IADD3 R10, R9, R10, RZ ;  /* 0x0000000a090a7210 */ /* 0x000fe40007ffe0ff */
[----:B------:R-:W-:Y:S02]  /*5330*/  LEA R4, P1, R8, c[0x0][0x340], 0x1 ;  /* 0x0000d00008047a11 */ /* 0x000fe400078208ff */
[----:B------:R-:W-:-:S02]  /*5340*/  MOV R7, c[0x0][0x3a0] ;  /* 0x0000e80000077a02 */ /* 0x000fc40000000f00 */
[----:B------:R-:W-:Y:S02]  /*5350*/  LEA.HI.X R3, R6, c[0x0][0x34c], R0, 0x1, P0 ;  /* 0x0000d30006037a11 */ /* 0x000fe400000f0c00 */
[----:B------:R-:W-:Y:S02]  /*5360*/  MOV R0, c[0x0][0x3a8] ;  /* 0x0000ea0000007a02 */ /* 0x000fe40000000f00 */
[----:B------:R-:W-:Y:S02]  /*5370*/  LEA.HI.X R5, R8, c[0x0][0x344], R10, 0x1, P1 ;  /* 0x0000d10008057a11 */ /* 0x000fe400008f0c0a */
[----:B------:R-:W-:Y:S02]  /*5380*/  MOV R9, c[0x0][0x3a4] ;  /* 0x0000e90000097a02 */ /* 0x000fe40000000f00 */
[----:B------:R-:W-:Y:S02]  /*5390*/  LEA R8, P1, R7, R4, 0x6 ;  /* 0x0000000407087211 */ /* 0x000fe400078230ff */
[----:B------:R-:W-:-:S02]  /*53a0*/  MOV R10, c[0x0][0x3ac] ;  /* 0x0000eb00000a7a02 */ /* 0x000fc40000000f00 */
[C---:B------:R-:W-:Y:S02]  /*53b0*/  LEA R6, P0, R0.reuse, R2, 0x6 ;  /* 0x0000000200067211 */ /* 0x040fe400078030ff */
[----:B------:R-:W-:Y:S02]  /*53c0*/  LEA.HI.X R9, R7, R5, R9, 0x6, P1 ;  /* 0x0000000507097211 */ /* 0x000fe400008f3409 */
[----:B------:R-:W-:Y:S01]  /*53d0*/  LEA.HI.X R7, R0, R3, R10, 0x6, P0 ;  /* 0x0000000300077211 */ /* 0x000fe200000f340a */
[----:B------:R2:W-:Y:S04]  /*53e0*/  STG.E.128 [R4.64], R40 ;  /* 0x0000002804007986 */ /* 0x0005e8000c101d0e */
[----:B------:R2:W-:Y:S04]  /*53f0*/  STG.E.128 [R4.64+0x80], R32 ;  /* 0x0000802004007986 */ /* 0x0005e8000c101d0e */
[----:B------:R2:W-:Y:S04]  /*5400*/  STG.E.128 [R8.64], R36 ;  /* 0x0000002408007986 */ /* 0x0005e8000c101d0e */
[----:B------:R2:W-:Y:S04]  /*5410*/  STG.E.128 [R8.64+0x80], R28 ;  /* 0x0000801c08007986 */ /* 0x0005e8000c101d0e */
[----:B------:R2:W-:Y:S04]  /*5420*/  STG.E.128 [R2.64], R24 ;  /* 0x0000001802007986 */ /* 0x0005e8000c101d0e */
[----:B-1----:R2:W-:Y:S04]  /*5430*/  STG.E.128 [R2.64+0x80], R16 ;  /* 0x0000801002007986 */ /* 0x0025e8000c101d0e */
[----:B------:R2:W-:Y:S04]  /*5440*/  STG.E.128 [R6.64], R20 ;  /* 0x0000001406007986 */ /* 0x0005e8000c101d0e */
[----:B------:R2:W-:Y:S02]  /*5450*/  STG.E.128 [R6.64+0x80], R12 ;  /* 0x0000800c06007986 */ /* 0x0005e4000c101d0e */
.L_x_447:
        /* <DEDUP_REMOVED lines=9> */
.L_x_454:
[----:B------:R-:W-:Y:S05]  /*54f0*/  EXIT ;  /* 0x000000000000794d */ /* 0x000fea0003800000 */
.L_x_456:
        /* <DEDUP_REMOVED lines=16> */
.L_x_1074:


//--------------------- .text._ZN5flash44flash_bwd_dq_dk_dv_loop_seqk_parallel_kernelI23Flash_bwd_kernel_traitsILi128ELi64ELi64ELi8ELi4ELi2ELi2ELb1ELb0EN7cutlass10bfloat16_tE19Flash_kernel_traitsILi128ELi64ELi64ELi8ES3_EELb1ELb1ELb0ELb0ELb0ELb1ELb0EEEvNS_16Flash_bwd_paramsE --------------------------
	.section	.text._ZN5flash44flash_bwd_dq_dk_dv_loop_seqk_parallel_kernelI23Flash_bwd_kernel_traitsILi128ELi64ELi64ELi8ELi4ELi2ELi2ELb1ELb0EN7cutlass10bfloat16_tE19Flash_kernel_traitsILi128ELi64ELi64ELi8ES3_EELb1ELb1ELb0ELb0ELb0ELb1ELb0EEEvNS_16Flash_bwd_paramsE,"ax",@progbits
	.sectioninfo	@"SHI_REGISTERS=255"
	.align	128
        .global         _ZN5flash44flash_bwd_dq_dk_dv_loop_seqk_parallel_kernelI23Flash_bwd_kernel_traitsILi128ELi64ELi64ELi8ELi4ELi2ELi2ELb1ELb0EN7cutlass10bfloat16_tE19Flash_kernel_traitsILi128ELi64ELi64ELi8ES3_EELb1ELb1ELb0ELb0ELb0ELb1ELb0EEEvNS_16Flash_bwd_paramsE
        .type           _ZN5flash44flash_bwd_dq_dk_dv_loop_seqk_parallel_kernelI23Flash_bwd_kernel_traitsILi128ELi64ELi64ELi8ELi4ELi2ELi2ELb1ELb0EN7cutlass10bfloat16_tE19Flash_kernel_traitsILi128ELi64ELi64ELi8ES3_EELb1ELb1ELb0ELb0ELb0ELb1ELb0EEEvNS_16Flash_bwd_paramsE,@function
        .size           _ZN5flash44flash_bwd_dq_dk_dv_loop_seqk_parallel_kernelI23Flash_bwd_kernel_traitsILi128ELi64ELi64ELi8ELi4ELi2ELi2ELb1ELb0EN7cutlass10bfloat16_tE19Flash_kernel_traitsILi128ELi64ELi64ELi8ES3_EELb1ELb1ELb0ELb0ELb0ELb1ELb0EEEvNS_16Flash_bwd_paramsE,(.L_x_1075 - _ZN5flash44flash_bwd_dq_dk_dv_loop_seqk_parallel_kernelI23Flash_bwd_kernel_traitsILi128ELi64ELi64ELi8ELi4ELi2ELi2ELb1ELb0EN7cutlass10bfloat16_tE19Flash_kernel_traitsILi128ELi64ELi64ELi8ES3_EELb1ELb1ELb0ELb0ELb0ELb1ELb0EEEvNS_16Flash_bwd_paramsE)
        .other          _ZN5flash44flash_bwd_dq_dk_dv_loop_seqk_parallel_kernelI23Flash_bwd_kernel_traitsILi128ELi64ELi64ELi8ELi4ELi2ELi2ELb1ELb0EN7cutlass10bfloat16_tE19Flash_kernel_traitsILi128ELi64ELi64ELi8ES3_EELb1ELb1ELb0ELb0ELb0ELb1ELb0EEEvNS_16Flash_bwd_paramsE,@"STO_CUDA_ENTRY STV_DEFAULT"
_ZN5flash44flash_bwd_dq_dk_dv_loop_seqk_parallel_kernelI23Flash_bwd_kernel_traitsILi128ELi64ELi64ELi8ELi4ELi2ELi2ELb1ELb0EN7cutlass10bfloat16_tE19Flash_kernel_traitsILi128ELi64ELi64ELi8ES3_EELb1ELb1ELb0ELb0ELb0ELb1ELb0EEEvNS_16Flash_bwd_paramsE:
.text._ZN5flash44flash_bwd_dq_dk_dv_loop_seqk_parallel_kernelI23Flash_bwd_kernel_traitsILi128ELi64ELi64ELi8ELi4ELi2ELi2ELb1ELb0EN7cutlass10bfloat16_tE19Flash_kernel_traitsILi128ELi64ELi64ELi8ES3_EELb1ELb1ELb0ELb0ELb0ELb1ELb0EEEvNS_16Flash_bwd_paramsE:
        /* <DEDUP_REMOVED lines=53> */
[----:B------:R-:W-:Y:S01]  /*0350*/  STL [R1+0x8], R15 ;  /* 0x0000080f01007387 */ /* 0x000fe20000100800 */
[----:B------:R-:W-:Y:S01]  /*0360*/  LOP3.LUT R2, R0, 0x38, R16, 0xf8, !PT ;  /* 0x0000003800027812 */ /* 0x000fe200078ef810 */
[C---:B------:R-:W-:Y:S01]  /*0370*/  IMAD.SHL.U32 R0, R5.reuse, 0x40, RZ ;  /* 0x0000004005007824 */ /* 0x040fe200078e00ff */
[C---:B------:R-:W-:Y:S01]  /*0380*/  LOP3.LUT P4, RZ, R5.reuse, 0x2, RZ, 0xc0, !PT ;  /* 0x0000000205ff7812 */ /* 0x040fe2000788c0ff */
[----:B------:R1:W-:Y:S01]  /*0390*/  STL [R1+0x10], R16 ;  /* 0x0000101001007387 */ /* 0x0003e20000100800 */
[----:B------:R-:W-:Y:S01]  /*03a0*/  LOP3.LUT P3, RZ, R5, 0x4, RZ, 0xc0, !PT ;  /* 0x0000000405ff7812 */ /* 0x000fe2000786c0ff */
[----:B------:R-:W-:Y:S01]  /*03b0*/  IMAD.SHL.U32 R7, R13, 0x2, RZ ;  /* 0x000000020d077824 */ /* 0x000fe200078e00ff */
[----:B------:R-:W-:-:S02]  /*03c0*/  LEA.HI R220, R6, R10, RZ, 0x2 ;  /* 0x0000000a06dc7211 */ /* 0x000fc400078f10ff */
[----:B------:R-:W-:Y:S02]  /*03d0*/  SHF.R.S32.HI R5, RZ, 0x1f, R9 ;  /* 0x0000001fff057819 */ /* 0x000fe40000011409 */
[----:B------:R-:W-:Y:S01]  /*03e0*/  LOP3.LUT R6, R2, R3, RZ, 0x3c, !PT ;  /* 0x0000000302067212 */ /* 0x000fe200078e3cff */
[----:B------:R-:W-:Y:S01]  /*03f0*/  IMAD.SHL.U32 R2, R194, 0x10, RZ ;  /* 0x00000010c2027824 */ /* 0x000fe200078e00ff */
[----:B------:R-:W-:Y:S02]  /*0400*/  LOP3.LUT R0, R0, 0x1c0, RZ, 0xc0, !PT ;  /* 0x000001c000007812 */ /* 0x000fe400078ec0ff */
[----:B------:R-:W-:Y:S02]  /*0410*/  LEA.HI R10, R5, R9, RZ, 0x3 ;  /* 0x00000009050a7211 */ /* 0x000fe400078f18ff */
[C---:B------:R-:W-:Y:S02]  /*0420*/  LOP3.LUT R190, R0.reuse, 0x8, R11, 0xf8, !PT ;  /* 0x0000000800be7812 */ /* 0x040fe400078ef80b */
[----:B------:R-:W-:Y:S01]  /*0430*/  LOP3.LUT R5, R0, 0x10, R2, 0xf8, !PT ;  /* 0x0000001000057812 */ /* 0x000fe200078ef802 */
[----:B------:R-:W-:Y:S01]  /*0440*/  IMAD.SHL.U32 R2, R8, 0x200, RZ ;  /* 0x0000020008027824 */ /* 0x000fe200078e00ff */
[----:B------:R-:W-:-:S02]  /*0450*/  SHF.R.U32.HI R186, RZ, 0x3, R0 ;  /* 0x00000003ffba7819 */ /* 0x000fc40000011600 */
[----:B------:R-:W-:Y:S02]  /*0460*/  LOP3.LUT R0, R4, 0x1, RZ, 0xc0, !PT ;  /* 0x0000000104007812 */ /* 0x000fe400078ec0ff */
[----:B------:R-:W-:Y:S02]  /*0470*/  LOP3.LUT R3, R10, 0xfffffff8, RZ, 0xc0, !PT ;  /* 0xfffffff80a037812 */ /* 0x000fe400078ec0ff */
[----:B------:R-:W-:Y:S02]  /*0480*/  SHF.R.S32.HI R252, RZ, 0x7, R252 ;  /* 0x00000007fffc7819 */ /* 0x000fe400000114fc */
[----:B------:R-:W-:Y:S01]  /*0490*/  ISETP.NE.U32.AND P0, PT, R0, 0x1, PT ;  /* 0x000000010000780c */ /* 0x000fe20003f05070 */
[----:B-1----:R-:W-:Y:S01]  /*04a0*/  IMAD.IADD R16, R9, 0x1, -R3 ;  /* 0x0000000109107824 */ /* 0x002fe200078e0a03 */
[----:B------:R-:W-:Y:S01]  /*04b0*/  LOP3.LUT R190, R190, R186, RZ, 0x3c, !PT ;  /* 0x000000babebe7212 */ /* 0x000fe200078e3cff */
[C---:B------:R-:W-:Y:S01]  /*04c0*/  IMAD R3, R252.reuse, 0x800, R2 ;  /* 0x00000800fc037824 */ /* 0x040fe200078e0202 */
[----:B------:R-:W-:Y:S01]  /*04d0*/  SHF.R.S32.HI R0, RZ, 0x6, R12 ;  /* 0x00000006ff007819 */ /* 0x000fe2000001140c */
[----:B------:R-:W-:Y:S01]  /*04e0*/  IMAD.SHL.U32 R17, R252, 0x20, RZ ;  /* 0x00000020fc117824 */ /* 0x000fe200078e00ff */
[C---:B------:R-:W-:Y:S01]  /*04f0*/  R2P PR, R4.reuse, 0x6 ;  /* 0x0000000604007804 */ /* 0x040fe20000000000 */
[----:B------:R-:W-:Y:S01]  /*0500*/  IMAD.SHL.U32 R4, R4, 0x40, RZ ;  /* 0x0000004004047824 */ /* 0x000fe200078e00ff */
[----:B------:R-:W-:Y:S01]  /*0510*/  LOP3.LUT R5, R5, 0x8, R11, 0xf8, !PT ;  /* 0x0000000805057812 */ /* 0x000fe200078ef80b */
[----:B------:R-:W-:Y:S01]  /*0520*/  IMAD.IADD R190, R3, 0x1, R190 ;  /* 0x0000000103be7824 */ /* 0x000fe200078e02be */
[----:B------:R-:W-:Y:S01]  /*0530*/  SEL R185, R185, 0xffffffc0, !P3 ;  /* 0xffffffc0b9b97807 */ /* 0x000fe20005800000 */
[----:B------:R-:W-:Y:S01]  /*0540*/  IMAD.SHL.U32 R3, R0, 0x8, RZ ;  /* 0x0000000800037824 */ /* 0x000fe200078e00ff */
[----:B------:R-:W-:Y:S01]  /*0550*/  LOP3.LUT R186, R2, R5, R186, 0xf6, !PT ;  /* 0x0000000502ba7212 */ /* 0x000fe200078ef6ba */
[----:B------:R-:W-:Y:S01]  /*0560*/  IMAD R14, R0, 0x200, R6 ;  /* 0x00000200000e7824 */ /* 0x000fe200078e0206 */
[----:B------:R-:W-:Y:S01]  /*0570*/  LOP3.LUT R0, R4, 0x1c0, RZ, 0xc0, !PT ;  /* 0x000001c004007812 */ /* 0x000fe200078ec0ff */
[----:B------:R-:W-:Y:S01]  /*0580*/  IMAD.SHL.U32 R4, R8, 0x20, RZ ;  /* 0x0000002008047824 */ /* 0x000fe200078e00ff */
[----:B------:R-:W-:Y:S01]  /*0590*/  LOP3.LUT R2, R3, 0x18, RZ, 0xc0, !PT ;  /* 0x0000001803027812 */ /* 0x000fe200078ec0ff */
[----:B------:R-:W-:Y:S01]  /*05a0*/  IMAD.SHL.U32 R6, R16, 0x40, RZ ;  /* 0x0000004010067824 */ /* 0x000fe200078e00ff */
[----:B------:R-:W-:Y:S01]  /*05b0*/  SHF.R.U32.HI R3, RZ, 0x3, R0 ;  /* 0x00000003ff037819 */ /* 0x000fe20000011600 */
[----:B------:R-:W-:Y:S01]  /*05c0*/  IMAD R188, R190, 0x2, R185 ;  /* 0x00000002bebc7824 */ /* 0x000fe200078e02b9 */
[----:B------:R-:W-:Y:S01]  /*05d0*/  LOP3.LUT R5, R0, 0x20, R17, 0xf8, !PT ;  /* 0x0000002000057812 */ /* 0x000fe200078ef811 */
[----:B------:R1:W-:Y:S01]  /*05e0*/  STL [R1+0x1c], R16 ;  /* 0x00001c1001007387 */ /* 0x0003e20000100800 */
[----:B------:R-:W-:Y:S01]  /*05f0*/  LOP3.LUT R9, R2, 0x20, R4, 0xf8, !PT ;  /* 0x0000002002097812 */ /* 0x000fe200078ef804 */
[--C-:B------:R-:W-:Y:S01]  /*0600*/  IMAD R4, R15, 0x400, R7.reuse ;  /* 0x000004000f047824 */ /* 0x100fe200078e0207 */
[----:B------:R-:W-:Y:S01]  /*0610*/  LOP3.LUT R11, R3, R0, R2, 0x1e, !PT ;  /* 0x00000000030b7212 */ /* 0x000fe200078e1e02 */
[----:B------:R1:W-:Y:S01]  /*0620*/  STL [R1+0x18], R14 ;  /* 0x0000180e01007387 */ /* 0x0003e20000100800 */
        /* <DEDUP_REMOVED lines=18> */
[----:B------:R-:W-:Y:S01]  /*0750*/  IADD3 R222, R221, 0x20, RZ ;  /* 0x00000020ddde7810 */ /* 0x000fe20007ffe0ff */
[----:B------:R-:W-:Y:S01]  /*0760*/  IMAD.IADD R4, R4, 0x1, R11 ;  /* 0x0000000104047824 */ /* 0x000fe200078e020b */
[----:B------:R-:W-:Y:S01]  /*0770*/  SHF.R.S32.HI R220, RZ, 0x2, R220 ;  /* 0x00000002ffdc7819 */ /* 0x000fe200000114dc */
[----:B------:R-:W-:Y:S01]  /*0780*/  IMAD.IADD R194, R3, 0x1, R194 ;  /* 0x0000000103c27824 */ /* 0x000fe200078e02c2 */
[----:B------:R-:W-:Y:S01]  /*0790*/  SEL R0, R0, 0xffffffe0, !P4 ;  /* 0xffffffe000007807 */ /* 0x000fe20006000000 */
[C---:B------:R-:W-:Y:S01]  /*07a0*/  IMAD.IADD R224, R221.reuse, 0x1, R223 ;  /* 0x00000001dde07824 */ /* 0x040fe200078e02df */
[----:B------:R-:W-:Y:S01]  /*07b0*/  LEA R2, R4, 0xc000, 0x1 ;  /* 0x0000c00004027811 */ /* 0x000fe200078e08ff */
[----:B------:R-:W-:Y:S01]  /*07c0*/  IMAD.IADD R204, R204, 0x1, R3 ;  /* 0x00000001cccc7824 */ /* 0x000fe200078e0203 */
[----:B------:R-:W-:Y:S01]  /*07d0*/  @P1 IADD3 R222, R221, -0x20, RZ ;  /* 0xffffffe0ddde1810 */ /* 0x000fe20007ffe0ff */
[----:B------:R-:W-:Y:S01]  /*07e0*/  IMAD R189, R190, 0x2, R0 ;  /* 0x00000002bebd7824 */ /* 0x000fe200078e0200 */
[----:B------:R-:W-:Y:S01]  /*07f0*/  LEA R194, R194, 0x10000, 0x1 ;  /* 0x00010000c2c27811 */ /* 0x000fe200078e08ff */
[----:B------:R-:W-:Y:S01]  /*0800*/  IMAD.IADD R203, R0, 0x1, R188 ;  /* 0x0000000100cb7824 */ /* 0x000fe200078e02bc */
[C---:B------:R-:W-:Y:S01]  /*0810*/  IADD3 R0, R2.reuse, 0x40, RZ ;  /* 0x0000004002007810 */ /* 0x040fe20007ffe0ff */
[----:B------:R1:W-:Y:S01]  /*0820*/  STL [R1], R2 ;  /* 0x0000000201007387 */ /* 0x0003e20000100800 */
[----:B------:R-:W-:Y:S01]  /*0830*/  @P2 IADD3 R0, R2, -0x40, RZ ;  /* 0xffffffc002002810 */ /* 0x000fe20007ffe0ff */
[----:B------:R-:W-:-:S02]  /*0840*/  IMAD.IADD R191, R185, 0x1, R189 ;  /* 0x00000001b9bf7824 */ /* 0x000fc400078e02bd */
[----:B------:R-:W-:Y:S02]  /*0850*/  IMAD R185, R186, 0x2, R185 ;  /* 0x00000002bab97824 */ /* 0x000fe400078e02b9 */
[----:B------:R1:W-:Y:S01]  /*0860*/  STL [R1+0x4], R0 ;  /* 0x0000040001007387 */ /* 0x0003e20000100800 */
[----:B------:R-:W-:Y:S02]  /*0870*/  IMAD R220, R15, 0x10, R220 ;  /* 0x000000100fdc7824 */ /* 0x000fe400078e02dc */
[----:B------:R-:W-:Y:S02]  /*0880*/  IMAD.SHL.U32 R190, R190, 0x2, RZ ;  /* 0x00000002bebe7824 */ /* 0x000fe400078e00ff */
[----:B------:R-:W-:Y:S02]  /*0890*/  IMAD.SHL.U32 R186, R186, 0x2, RZ ;  /* 0x00000002baba7824 */ /* 0x000fe400078e00ff */
[----:B------:R-:W-:Y:S02]  /*08a0*/  IMAD.IADD R223, R223, 0x1, R222 ;  /* 0x00000001dfdf7824 */ /* 0x000fe400078e02de */
.L_x_485:
[----:B-1----:R-:W2:Y:S01]  /*08b0*/  S2R R32, SR_CTAID.Y ;  /* 0x0000000000207919 */ /* 0x002ea20000002600 */
[----:B-1----:R-:W1:Y:S01]  /*08c0*/  LDC.U8 R0, c[0x0][0x312] ;  /* 0x0000c480ff007b82 */ /* 0x002e620000000000 */
[----:B------:R-:W-:-:S02]  /*08d0*/  ISETP.NE.U32.AND P4, PT, RZ, c[0x0][0x240], PT ;  /* 0x00009000ff007a0c */ /* 0x000fc40003f85070 */
[----:B------:R-:W-:Y:S02]  /*08e0*/  ISETP.EQ.U32.AND P5, PT, RZ, c[0x0][0x248], PT ;  /* 0x00009200ff007a0c */ /* 0x000fe40003fa2070 */
[----:B------:R-:W-:Y:S02]  /*08f0*/  ISETP.NE.AND.EX P4, PT, RZ, c[0x0][0x244], PT, P4 ;  /* 0x00009100ff007a0c */ /* 0x000fe40003f85340 */
[----:B------:R-:W-:Y:S01]  /*0900*/  ISETP.NE.U32.AND P2, PT, RZ, c[0x0][0x250], PT ;  /* 0x00009400ff007a0c */ /* 0x000fe20003f45070 */
[----:B------:R-:W-:-:S03]  /*0910*/  IMAD.MOV.U32 R36, RZ, RZ, -0x1 ;  /* 0xffffffffff247424 */ /* 0x000fc600078e00ff */
[----:B------:R-:W-:Y:S01]  /*0920*/  ISETP.NE.AND.EX P2, PT, RZ, c[0x0][0x254], PT, P2 ;  /* 0x00009500ff007a0c */ /* 0x000fe20003f45320 */
[----:B--2---:R-:W-:Y:S01]  /*0930*/  IMAD.SHL.U32 R8, R32, 0x4, RZ ;  /* 0x0000000420087824 */ /* 0x004fe200078e00ff */
[----:B------:R-:W-:Y:S02]  /*0940*/  SHF.R.S32.HI R28, RZ, 0x1f, R32 ;  /* 0x0000001fff1c7819 */ /* 0x000fe40000011420 */
        /* <DEDUP_REMOVED lines=21> */
[----:B------:R-:W-:Y:S05]  /*0aa0*/  @!P0 BRA `(.L_x_457) ;  /* 0x0000003000008947 */ /* 0x000fea0003800000 */
[----:B------:R-:W2:Y:S02]  /*0ab0*/  @P3 LDG.E R4, [R2.64+0x4] ;  /* 0x0000040802043981 */ /* 0x000ea4000c1e1900 */
[----:B--2---:R-:W-:-:S06]  /*0ac0*/  @P3 IADD3 R4, R4, -R36, RZ ;  /* 0x8000002404043210 */ /* 0x004fcc0007ffe0ff */
[----:B------:R2:W5:Y:S02]  /*0ad0*/  @!P3 LDG.E R4, [R2.64] ;  /* 0x000000080204b981 */ /* 0x000564000c1e1900 */
.L_x_457:
        /* <DEDUP_REMOVED lines=45> */
.L_x_459:
        /* <DEDUP_REMOVED lines=15> */
.L_x_460:
        /* <DEDUP_REMOVED lines=39> */
[----:B------:R-:W-:-:S05]  /*1110*/  IMAD R5, R28, c[0x0][0x224], R7 ;  /* 0x000089001c057a24 */ /* 0x000fca00078e0207 */
[----:B------:R-:W-:Y:S01]  /*1120*/  IADD3 R4, R17, R5, RZ ;  /* 0x0000000511047210 */ /* 0x000fe20007ffe0ff */
[-C--:B------:R-:W-:Y:S02]  /*1130*/  IMAD R5, R21, R16.reuse, RZ ;  /* 0x0000001015057224 */ /* 0x080fe400078e02ff */
[----:B------:R-:W-:-:S04]  /*1140*/  IMAD.WIDE.U32 R16, R20, R16, RZ ;  /* 0x0000001014107225 */ /* 0x000fc800078e00ff */
[----:B------:R-:W-:Y:S01]  /*1150*/  IMAD R5, R20, R4, R5 ;  /* 0x0000000414057224 */ /* 0x000fe200078e0205 */
[----:B------:R-:W-:Y:S01]  /*1160*/  SEL R4, R6, RZ, P4 ;  /* 0x000000ff06047207 */ /* 0x000fe20002000000 */
[----:B------:R-:W-:Y:S01]  /*1170*/  IMAD.WIDE.U32 R6, R20, R0, RZ ;  /* 0x0000000014067225 */ /* 0x000fe200078e00ff */
[----:B------:R-:W-:Y:S02]  /*1180*/  @!P5 IADD3 R3, R3, -R12, RZ ;  /* 0x8000000c0303d210 */ /* 0x000fe40007ffe0ff */
[----:B------:R-:W-:Y:S02]  /*1190*/  IADD3 R4, P4, R9, R4, RZ ;  /* 0x0000000409047210 */ /* 0x000fe40007f9e0ff */
[----:B------:R-:W-:Y:S01]  /*11a0*/  ISETP.GE.U32.AND P6, PT, R3, R12, PT ;  /* 0x0000000c0300720c */ /* 0x000fe20003fc6070 */
[----:B------:R-:W-:Y:S01]  /*11b0*/  IMAD R3, R21, R0, RZ ;  /* 0x0000000015037224 */ /* 0x000fe200078e02ff */
[----:B------:R-:W-:Y:S01]  /*11c0*/  SEL R13, R16, R6, !P1 ;  /* 0x00000006100d7207 */ /* 0x000fe20004800000 */
[----:B------:R-:W-:Y:S01]  /*11d0*/  IMAD.X R8, R15, 0x1, R8, P4 ;  /* 0x000000010f087824 */ /* 0x000fe200020e0608 */
[----:B------:R-:W-:Y:S01]  /*11e0*/  ISETP.NE.AND P4, PT, RZ, c[0x0][0x1c8], PT ;  /* 0x00007200ff007a0c */ /* 0x000fe20003f85270 */
[----:B------:R-:W-:Y:S01]  /*11f0*/  @P2 IMAD R6, R32, c[0x0][0x214], RZ ;  /* 0x0000850020062a24 */ /* 0x000fe200078e02ff */
[----:B------:R-:W-:Y:S01]  /*1200*/  @!P5 IADD3 R2, R2, 0x1, RZ ;  /* 0x000000010202d810 */ /* 0x000fe20007ffe0ff */
[----:B------:R-:W-:Y:S01]  /*1210*/  IMAD R14, R21, R4, RZ ;  /* 0x00000004150e7224 */ /* 0x000fe200078e02ff */
[----:B------:R-:W-:Y:S01]  /*1220*/  IADD3 R12, R17, R5, RZ ;  /* 0x00000005110c7210 */ /* 0x000fe20007ffe0ff */
[----:B-----5:R-:W-:-:S04]  /*1230*/  IMAD.WIDE.U32 R16, R27, c[0x0][0x3d8], RZ ;  /* 0x0000f6001b107a25 */ /* 0x020fc800078e00ff */
[----:B------:R-:W-:Y:S01]  /*1240*/  @P6 IADD3 R2, R2, 0x1, RZ ;  /* 0x0000000102026810 */ /* 0x000fe20007ffe0ff */
[----:B------:R-:W-:Y:S01]  /*1250*/  @P1 IMAD.IADD R12, R7, 0x1, R3 ;  /* 0x00000001070c1824 */ /* 0x000fe200078e0203 */
[----:B------:R-:W-:Y:S01]  /*1260*/  @P2 SEL R3, R6, R0, !P1 ;  /* 0x0000000006032207 */ /* 0x000fe20004800000 */
[----:B------:R-:W-:Y:S01]  /*1270*/  IMAD R6, R27, c[0x0][0x3dc], R17 ;  /* 0x0000f7001b067a24 */ /* 0x000fe200078e0211 */
[----:B-1----:R-:W-:Y:S01]  /*1280*/  ISETP.NE.AND P6, PT, R29, RZ, PT ;  /* 0x000000ff1d00720c */ /* 0x002fe20003fc5270 */
[----:B------:R-:W-:Y:S01]  /*1290*/  IMAD.WIDE.U32 R4, R20, R4, RZ ;  /* 0x0000000414047225 */ /* 0x000fe200078e00ff */
[----:B------:R-:W-:Y:S02]  /*12a0*/  @!P3 IADD3 R2, -R2, RZ, RZ ;  /* 0x000000ff0202b210 */ /* 0x000fe40007ffe1ff */
[----:B------:R-:W-:Y:S01]  /*12b0*/  @!P4 LOP3.LUT R2, RZ, c[0x0][0x1c8], RZ, 0x33, !PT ;  /* 0x00007200ff02ca12 */ /* 0x000fe200078e33ff */
[----:B------:R-:W-:Y:S01]  /*12c0*/  IMAD R8, R20, R8, R14 ;  /* 0x0000000814087224 */ /* 0x000fe200078e020e */
[----:B------:R-:W-:Y:S01]  /*12d0*/  SEL R17, R16, RZ, P6 ;  /* 0x000000ff10117207 */ /* 0x000fe20003000000 */
[C---:B------:R-:W-:Y:S01]  /*12e0*/  IMAD R21, R33.reuse, c[0x0][0x22c], RZ ;  /* 0x00008b0021157a24 */ /* 0x040fe200078e02ff */
[----:B------:R-:W-:Y:S01]  /*12f0*/  SEL R14, R6, RZ, P6 ;  /* 0x000000ff060e7207 */ /* 0x000fe20003000000 */
[----:B------:R-:W-:Y:S01]  /*1300*/  @!P2 IMAD R7, R32, c[0x0][0x1c0], R33 ;  /* 0x000070002007aa24 */ /* 0x000fe200078e0221 */
[----:B------:R-:W-:Y:S01]  /*1310*/  SHF.R.S32.HI R16, RZ, 0x1f, R18 ;  /* 0x0000001fff107819 */ /* 0x000fe20000011412 */
[----:B------:R-:W-:Y:S01]  /*1320*/  @P2 IMAD R3, R33, c[0x0][0x234], R3 ;  /* 0x00008d0021032a24 */ /* 0x000fe200078e0203 */
[----:B------:R-:W-:Y:S01]  /*1330*/  SHF.R.S32.HI R27, RZ, 0x1f, R21 ;  /* 0x0000001fff1b7819 */ /* 0x000fe20000011415 */
[----:B------:R-:W-:Y:S01]  /*1340*/  @!P2 IMAD R3, R7, c[0x0][0x214], RZ ;  /* 0x000085000703aa24 */ /* 0x000fe200078e02ff */
[----:B------:R-:W-:-:S02]  /*1350*/  IADD3 R6, R5, R8, RZ ;  /* 0x0000000805067210 */ /* 0x000fc40007ffe0ff */
        /* <DEDUP_REMOVED lines=9> */
.L_x_461:
[----:B------:R-:W-:-:S04]  /*13f0*/  IMAD R0, R32, c[0x0][0x1c0], R33 ;  /* 0x0000700020007a24 */ /* 0x000fc800078e0221 */
[----:B------:R-:W-:Y:S02]  /*1400*/  IMAD R0, R0, c[0x0][0x224], RZ ;  /* 0x0000890000007a24 */ /* 0x000fe400078e02ff */
.L_x_462:
[----:B------:R-:W2:Y:S04]  /*1410*/  LDL.64 R38, [R1+0x10] ;  /* 0x0000100001267983 */ /* 0x000ea80000100a00 */
[----:B------:R1:W2:Y:S01]  /*1420*/  LDL.64 R34, [R1+0x10] ;  /* 0x0000100001227983 */ /* 0x0002a20000100a00 */
[----:B------:R-:W-:Y:S01]  /*1430*/  IMAD R30, R30, c[0x0][0x1c0], RZ ;  /* 0x000070001e1e7a24 */ /* 0x000fe200078e02ff */
[----:B------:R-:W-:Y:S01]  /*1440*/  BSSY B1, `(.L_x_458) ;  /* 0x0000581000017945 */ /* 0x000fe20003800000 */
[----:B------:R-:W-:Y:S01]  /*1450*/  IMAD.MOV.U32 R217, RZ, RZ, 0x4 ;  /* 0x00000004ffd97424 */ /* 0x000fe200078e00ff */
[----:B------:R-:W3:Y:S01]  /*1460*/  S2R R29, SR_TID.X ;  /* 0x00000000001d7919 */ /* 0x000ee20000002100 */
[----:B------:R-:W-:Y:S02]  /*1470*/  IMAD.SHL.U32 R5, R30, 0x40, RZ ;  /* 0x000000401e057824 */ /* 0x000fe400078e00ff */
[----:B------:R-:W-:Y:S01]  /*1480*/  IMAD.IADD R216, R9, 0x1, R3 ;  /* 0x0000000109d87824 */ /* 0x000fe200078e0203 */
[----:B------:R-:W-:-:S02]  /*1490*/  IADD3 R3, -R215, R244, R18 ;  /* 0x000000f4d7037210 */ /* 0x000fc40007ffe112 */
[----:B------:R-:W-:Y:S02]  /*14a0*/  IADD3 R4, P2, P1, R4, R5, R21 ;  /* 0x0000000504047210 */ /* 0x000fe4000795e015 */
[----:B------:R-:W-:Y:S02]  /*14b0*/  SHF.R.S32.HI R5, RZ, 0x1f, R5 ;  /* 0x0000001fff057819 */ /* 0x000fe40000011405 */
[----:B------:R-:W-:Y:S02]  /*14c0*/  IADD3 R3, R3, -c[0x0][0x2e8], RZ ;  /* 0x8000ba0003037a10 */ /* 0x000fe40007ffe0ff */
[----:B------:R-:W-:Y:S01]  /*14d0*/  IADD3.X R8, R6, R5, R27, P2, P1 ;  /* 0x0000000506087210 */ /* 0x000fe200017e241b */
[----:B------:R-:W-:Y:S01]  /*14e0*/  IMAD.IADD R6, R9, 0x1, R0 ;  /* 0x0000000109067824 */ /* 0x000fe200078e0200 */
[----:B------:R-:W-:Y:S01]  /*14f0*/  IADD3 R13, P2, P1, R17, R4, R13 ;  /* 0x00000004110d7210 */ /* 0x000fe2000795e00d */
[----:B------:R-:W-:Y:S01]  /*1500*/  IMAD R0, R15, c[0x0][0x370], RZ ;  /* 0x0000dc000f007a24 */ /* 0x000fe200078e02ff */
[----:B------:R-:W-:-:S02]  /*1510*/  SHF.R.S32.HI R27, RZ, 0x1f, R242 ;  /* 0x0000001fff1b7819 */ /* 0x000fc400000114f2 */
[----:B------:R-:W-:Y:S01]  /*1520*/  IADD3.X R12, R14, R8, R12, P2, P1 ;  /* 0x000000080e0c7210 */ /* 0x000fe200017e240c */
[----:B------:R-:W-:Y:S02]  /*1530*/  IMAD R0, R9, c[0x0][0x374], R0 ;  /* 0x0000dd0009007a24 */ /* 0x000fe400078e0200 */
[----:B------:R-:W-:Y:S01]  /*1540*/  IMAD R14, R31, c[0x0][0x1a8], RZ ;  /* 0x00006a001f0e7a24 */ /* 0x000fe200078e02ff */
[----:B---3--:R-:W-:-:S04]  /*1550*/  SHF.R.S32.HI R7, RZ, 0x1f, R29 ;  /* 0x0000001fff077819 */ /* 0x008fc8000001141d */
[----:B------:R-:W-:-:S04]  /*1560*/  LEA.HI R7, R7, R29, RZ, 0x5 ;  /* 0x0000001d07077211 */ /* 0x000fc800078f28ff */
[----:B------:R-:W-:-:S05]  /*1570*/  LOP3.LUT R21, R7, 0xffffffe0, RZ, 0xc0, !PT ;  /* 0xffffffe007157812 */ /* 0x000fca00078ec0ff */
[----:B------:R-:W-:Y:S02]  /*1580*/  IMAD.IADD R21, R29, 0x1, -R21 ;  /* 0x000000011d157824 */ /* 0x000fe400078e0a15 */
[----:B--2---:R-:W-:-:S05]  /*1590*/  IMAD.MOV.U32 R34, RZ, RZ, R38 ;  /* 0x000000ffff227224 */ /* 0x004fca00078e0026 */
[----:B------:R-:W-:Y:S02]  /*15a0*/  IADD3 R4, P3, R34, R10, RZ ;  /* 0x0000000a22047210 */ /* 0x000fe40007f7e0ff */
[----:B------:R-:W-:-:S05]  /*15b0*/  SHF.R.S32.HI R35, RZ, 0x1f, R34 ;  /* 0x0000001fff237819 */ /* 0x000fca0000011422 */
[----:B------:R-:W-:Y:S01]  /*15c0*/  IMAD.X R5, R35, 0x1, R11, P3 ;  /* 0x0000000123057824 */ /* 0x000fe200018e060b */
[----:B------:R1:W-:Y:S01]  /*15d0*/  STL [R1+0x14], R35 ;  /* 0x0000142301007387 */ /* 0x0003e20000100800 */
[----:B------:R-:W-:Y:S01]  /*15e0*/  IMAD.WIDE R10, R6, R217, c[0x0][0x3c8] ;  /* 0x0000f200060a7625 */ /* 0x000fe200078e02d9 */
[----:B------:R-:W-:-:S03]  /*15f0*/  IADD3 R6, P3, R242, R9, RZ ;  /* 0x00000009f2067210 */ /* 0x000fc60007f7e0ff */
[----:B------:R-:W-:-:S04]  /*1600*/  IMAD.WIDE.U32 R4, R9, c[0x0][0x370], R4 ;  /* 0x0000dc0009047a25 */ /* 0x000fc800078e0004 */
[----:B------:R-:W-:Y:S01]  /*1610*/  IMAD.MOV.U32 R225, RZ, RZ, R11 ;  /* 0x000000ffffe17224 */ /* 0x000fe200078e000b */
[----:B------:R-:W-:Y:S01]  /*1620*/  IADD3 R5, R5, R0, RZ ;  /* 0x0000000005057210 */ /* 0x000fe20007ffe0ff */
[----:B------:R-:W-:Y:S02]  /*1630*/  IMAD.X R0, R27, 0x1, R15, P3 ;  /* 0x000000011b007824 */ /* 0x000fe400018e060f */
[----:B------:R-:W-:Y:S02]  /*1640*/  IMAD R9, R31, c[0x0][0x378], RZ ;  /* 0x0000de001f097a24 */ /* 0x000fe400078e02ff */
[----:B------:R-:W-:Y:S01]  /*1650*/  IMAD R8, R0, c[0x0][0x190], RZ ;  /* 0x0000640000087a24 */ /* 0x000fe200078e02ff */
[----:B------:R-:W-:Y:S01]  /*1660*/  SHF.R.S32.HI R0, RZ, 0x5, R7 ;  /* 0x00000005ff007819 */ /* 0x000fe20000011407 */
[----:B------:R-:W-:Y:S02]  /*1670*/  IMAD.MOV.U32 R226, RZ, RZ, R10 ;  /* 0x000000ffffe27224 */ /* 0x000fe400078e000a */
[C---:B------:R-:W-:Y:S01]  /*1680*/  IMAD R11, R6.reuse, c[0x0][0x194], R8 ;  /* 0x00006500060b7a24 */ /* 0x040fe200078e0208 */
[----:B------:R-:W-:Y:S01]  /*1690*/  SHF.R.S32.HI R8, RZ, 0x1f, R3 ;  /* 0x0000001fff087819 */ /* 0x000fe20000011403 */
[----:B------:R-:W-:-:S03]  /*16a0*/  IMAD.WIDE.U32 R6, R6, c[0x0][0x190], R34 ;  /* 0x0000640006067a25 */ /* 0x000fc600078e0022 */
[----:B------:R-:W-:Y:S01]  /*16b0*/  LEA.HI R3, R8, R3, RZ, 0x6 ;  /* 0x0000000308037211 */ /* 0x000fe200078f30ff */
[----:B------:R-:W-:Y:S01]  /*16c0*/  IMAD R0, R0, R30, R21 ;  /* 0x0000001e00007224 */ /* 0x000fe200078e0215 */
[----:B------:R-:W-:Y:S01]  /*16d0*/  IADD3 R6, P2, R26, R6, RZ ;  /* 0x000000061a067210 */ /* 0x000fe20007f5e0ff */
[C---:B------:R-:W-:Y:S01]  /*16e0*/  IMAD R9, R33.reuse, c[0x0][0x37c], R9 ;  /* 0x0000df0021097a24 */ /* 0x040fe200078e0209 */
[----:B------:R-:W-:Y:S01]  /*16f0*/  SHF.R.S32.HI R3, RZ, 0x6, R3 ;  /* 0x00000006ff037819 */ /* 0x000fe20000011403 */
[C---:B------:R-:W-:Y:S01]  /*1700*/  IMAD.WIDE.U32 R4, R33.reuse, c[0x0][0x378], R4 ;  /* 0x0000de0021047a25 */ /* 0x040fe200078e0004 */
[----:B------:R-:W-:Y:S02]  /*1710*/  IADD3 R10, P1, R0, R13, RZ ;  /* 0x0000000d000a7210 */ /* 0x000fe40007f3e0ff */
[----:B------:R-:W-:Y:S01]  /*1720*/  IMNMX R238, RZ, R3, !PT ;  /* 0x00000003ffee7217 */ /* 0x000fe20007800200 */
[----:B------:R-:W-:Y:S01]  /*1730*/  IMAD R8, R33, c[0x0][0x1ac], R14 ;  /* 0x00006b0021087a24 */ /* 0x000fe200078e020e */
[----:B------:R-:W-:Y:S01]  /*1740*/  IADD3.X R7, R19, R7, R11, P2, !PT ;  /* 0x0000000713077210 */ /* 0x000fe200017fe40b */
[----:B------:R-:W-:Y:S01]  /*1750*/  IMAD.WIDE R216, R216, R217, c[0x0][0x200] ;  /* 0x00008000d8d87625 */ /* 0x000fe200078e02d9 */
[----:B------:R-:W-:-:S02]  /*1760*/  ISETP.GT.AND P4, PT, R205, R238, PT ;  /* 0x000000eecd00720c */ /* 0x000fc40003f84270 */
[----:B------:R-:W-:Y:S01]  /*1770*/  LEA.HI.X.SX32 R12, R0, R12, 0x1, P1 ;  /* 0x0000000c000c7211 */ /* 0x000fe200008f0eff */
[----:B------:R-:W-:Y:S01]  /*1780*/  IMAD R0, R27, c[0x0][0x370], RZ ;  /* 0x0000dc001b007a24 */ /* 0x000fe200078e02ff */
[----:B------:R-:W-:Y:S01]  /*1790*/  IADD3 R5, R5, R9, RZ ;  /* 0x0000000905057210 */ /* 0x000fe20007ffe0ff */
[----:B------:R-:W-:Y:S01]  /*17a0*/  IMAD.WIDE.U32 R6, R33, c[0x0][0x1a8], R6 ;  /* 0x00006a0021067a25 */ /* 0x000fe200078e0006 */
[----:B------:R-:W-:Y:S02]  /*17b0*/  LEA R206, P1, R10, c[0x0][0x350], 0x2 ;  /* 0x0000d4000ace7a11 */ /* 0x000fe400078210ff */
[----:B------:R-:W-:Y:S01]  /*17c0*/  IADD3 R205, R205, -0x1, RZ ;  /* 0xffffffffcdcd7810 */ /* 0x000fe20007ffe0ff */
[----:B------:R-:W-:Y:S01]  /*17d0*/  IMAD R0, R242, c[0x0][0x374], R0 ;  /* 0x0000dd00f2007a24 */ /* 0x000fe200078e0200 */
[----:B------:R-:W-:Y:S01]  /*17e0*/  LEA R208, P3, R6, c[0x0][0x160], 0x1 ;  /* 0x0000580006d07a11 */ /* 0x000fe200078608ff */
[----:B------:R-:W-:Y:S01]  /*17f0*/  IMAD.WIDE.U32 R4, R242, c[0x0][0x370], R4 ;  /* 0x0000dc00f2047a25 */ /* 0x000fe200078e0004 */
[----:B------:R-:W-:-:S03]  /*1800*/  LEA.HI.X R207, R10, c[0x0][0x354], R12, 0x2, P1 ;  /* 0x0000d5000acf7a11 */ /* 0x000fc600008f140c */
[----:B------:R-:W-:Y:S01]  /*1810*/  IMAD.IADD R8, R7, 0x1, R8 ;  /* 0x0000000107087824 */ /* 0x000fe200078e0208 */
[----:B------:R-:W-:Y:S01]  /*1820*/  LEA R210, P2, R4, c[0x0][0x330], 0x1 ;  /* 0x0000cc0004d27a11 */ /* 0x000fe200078408ff */
[----:B------:R-:W-:-:S03]  /*1830*/  IMAD.IADD R0, R5, 0x1, R0 ;  /* 0x0000000105007824 */ /* 0x000fc600078e0200 */
[----:B------:R-:W-:Y:S02]  /*1840*/  LEA.HI.X R209, R6, c[0x0][0x164], R8, 0x1, P3 ;  /* 0x0000590006d17a11 */ /* 0x000fe400018f0c08 */
[----:B------:R-:W-:Y:S01]  /*1850*/  LEA.HI.X R211, R4, c[0x0][0x334], R0, 0x1, P2 ;  /* 0x0000cd0004d37a11 */ /* 0x000fe200010f0c00 */
[----:B------:R-:W-:Y:S05]  /*1860*/  @P4 BRA `(.L_x_463) ;  /* 0x0000069000004947 */ /* 0x000fea0003800000 */
[----:B-1----:R-:W-:-:S05]  /*1870*/  @P0 IADD3 R0, R243, R36, RZ ;  /* 0x00000024f3000210 */ /* 0x002fca0007ffe0ff */
        /* <DEDUP_REMOVED lines=14> */
.L_x_464:
        /* <DEDUP_REMOVED lines=15> */
.L_x_465:
        /* <DEDUP_REMOVED lines=23> */
.L_x_467:
[----:B------:R-:W-:Y:S05]  /*1bc0*/  BSYNC B0 ;  /* 0x0000000000007941 */ /* 0x000fea0003800000 */
.L_x_466:
        /* <DEDUP_REMOVED lines=14> */
[----:B------:R1:W-:Y:S02]  /*1cb0*/  STG.E.128 [R2.64+0x80], RZ ;  /* 0x000080ff02007986 */ /* 0x0003e4000c101d08 */
.L_x_469:
[----:B------:R-:W-:Y:S05]  /*1cc0*/  BSYNC B0 ;  /* 0x0000000000007941 */ /* 0x000fea0003800000 */
.L_x_468:
        /* <DEDUP_REMOVED lines=21> */
.L_x_471:
[----:B------:R-:W-:Y:S05]  /*1e20*/  BSYNC B0 ;  /* 0x0000000000007941 */ /* 0x000fea0003800000 */
.L_x_470:
        /* <DEDUP_REMOVED lines=13> */
.L_x_463:
[----:B-1----:R-:W2:Y:S01]  /*1f00*/  LDL R26, [R1+0x18] ;  /* 0x00001800011a7983 */ /* 0x002ea20000100800 */
[----:B------:R-:W-:Y:S01]  /*1f10*/  IMAD R19, R205, -0x40, R244 ;  /* 0xffffffc0cd137824 */ /* 0x000fe200078e02f4 */
[----:B------:R-:W-:Y:S01]  /*1f20*/  IADD3 R3, R242, 0x20, RZ ;  /* 0x00000020f2037810 */ /* 0x000fe20007ffe0ff */
[----:B------:R-:W-:Y:S02]  /*1f30*/  IMAD R0, R239, -0x40, R215 ;  /* 0xffffffc0ef007824 */ /* 0x000fe400078e02d7 */
[----:B------:R-:W-:Y:S01]  /*1f40*/  IMAD.MOV.U32 R192, RZ, RZ, 0x40 ;  /* 0x00000040ffc07424 */ /* 0x000fe200078e00ff */
[C---:B------:R-:W-:Y:S01]  /*1f50*/  ISETP.GE.AND P1, PT, R3.reuse, R19, PT ;  /* 0x000000130300720c */ /* 0x040fe20003f26270 */
[----:B------:R-:W-:Y:S01]  /*1f60*/  IMAD.WIDE.U32 R6, R18, c[0x0][0x1a0], R34 ;  /* 0x0000680012067a25 */ /* 0x000fe200078e0022 */
[----:B------:R-:W-:-:S02]  /*1f70*/  ISETP.GE.AND P2, PT, R3, R0, PT ;  /* 0x000000000300720c */ /* 0x000fc40003f46270 */
[----:B------:R-:W-:Y:S01]  /*1f80*/  ISETP.GE.AND P3, PT, R242, R0, PT ;  /* 0x00000000f200720c */ /* 0x000fe20003f66270 */
[----:B------:R-:W-:Y:S01]  /*1f90*/  IMAD R0, R16, c[0x0][0x1a0], RZ ;  /* 0x0000680010007a24 */ /* 0x000fe200078e02ff */
[----:B------:R-:W-:Y:S01]  /*1fa0*/  @P6 BAR.SYNC.DEFER_BLOCKING 0x0 ;  /* 0x0000000000006b1d */ /* 0x000fe20000010000 */
[----:B------:R-:W-:-:S04]  /*1fb0*/  IMAD.WIDE.U32 R4, R18, c[0x0][0x198], R34 ;  /* 0x0000660012047a25 */ /* 0x000fc800078e0022 */
[----:B------:R-:W-:Y:S01]  /*1fc0*/  IMAD R3, R16, c[0x0][0x198], RZ ;  /* 0x0000660010037a24 */ /* 0x000fe200078e02ff */
[----:B------:R-:W-:Y:S01]  /*1fd0*/  IADD3 R8, P5, R22, R6, RZ ;  /* 0x0000000616087210 */ /* 0x000fe20007fbe0ff */
[----:B------:R-:W-:Y:S02]  /*1fe0*/  IMAD R9, R18, c[0x0][0x1a4], R0 ;  /* 0x0000690012097a24 */ /* 0x000fe400078e0200 */
[----:B------:R-:W-:Y:S01]  /*1ff0*/  IMAD.WIDE.U32 R10, R192, c[0x0][0x370], RZ ;  /* 0x0000dc00c00a7a25 */ /* 0x000fe200078e00ff */
[----:B------:R-:W-:-:S03]  /*2000*/  IADD3 R6, P0, R24, R4, RZ ;  /* 0x0000000418067210 */ /* 0x000fc60007f1e0ff */
[----:B------:R-:W-:Y:S01]  /*2010*/  IMAD R0, R18, c[0x0][0x19c], R3 ;  /* 0x0000670012007a24 */ /* 0x000fe200078e0203 */
[----:B------:R-:W-:Y:S01]  /*2020*/  @!P1 IADD3 R16, P4, R210, R10, RZ ;  /* 0x0000000ad2109210 */ /* 0x000fe20007f9e0ff */
[----:B------:R-:W-:Y:S01]  /*2030*/  IMAD R4, R192, c[0x0][0x374], RZ ;  /* 0x0000dd00c0047a24 */ /* 0x000fe200078e02ff */
[----:B------:R-:W-:Y:S02]  /*2040*/  IADD3.X R9, R23, R7, R9, P5, !PT ;  /* 0x0000000717097210 */ /* 0x000fe40002ffe409 */
[----:B------:R-:W-:Y:S01]  /*2050*/  IADD3.X R7, R25, R5, R0, P0, !PT ;  /* 0x0000000519077210 */ /* 0x000fe200007fe400 */
[C---:B------:R-:W-:Y:S01]  /*2060*/  IMAD R0, R20.reuse, c[0x0][0x1b0], RZ ;  /* 0x00006c0014007a24 */ /* 0x040fe200078e02ff */
[----:B------:R-:W-:Y:S01]  /*2070*/  @!P1 IADD3.X R17, R211, R11, R4, P4, !PT ;  /* 0x0000000bd3119210 */ /* 0x000fe200027fe404 */
[----:B------:R-:W-:Y:S02]  /*2080*/  IMAD R3, R20, c[0x0][0x1b8], RZ ;  /* 0x00006e0014037a24 */ /* 0x000fe400078e02ff */
[----:B------:R-:W-:-:S04]  /*2090*/  IMAD.WIDE.U32 R4, R2, c[0x0][0x1b8], R8 ;  /* 0x00006e0002047a25 */ /* 0x000fc800078e0008 */
[----:B------:R-:W-:Y:S01]  /*20a0*/  IMAD R8, R2, c[0x0][0x1b4], R0 ;  /* 0x00006d0002087a24 */ /* 0x000fe200078e0200 */
[----:B------:R-:W-:Y:S01]  /*20b0*/  @!P2 IADD3 R0, P4, R242, 0x20, RZ ;  /* 0x00000020f200a810 */ /* 0x000fe20007f9e0ff */
[C---:B------:R-:W-:Y:S02]  /*20c0*/  IMAD R10, R2.reuse, c[0x0][0x1bc], R3 ;  /* 0x00006f00020a7a24 */ /* 0x040fe400078e0203 */
[----:B------:R-:W-:-:S04]  /*20d0*/  IMAD.WIDE.U32 R2, R2, c[0x0][0x1b0], R6 ;  /* 0x00006c0002027a25 */ /* 0x000fc800078e0006 */
[----:B------:R-:W-:Y:S01]  /*20e0*/  IMAD.IADD R5, R5, 0x1, R10 ;  /* 0x0000000105057824 */ /* 0x000fe200078e020a */
[C---:B------:R-:W-:Y:S01]  /*20f0*/  @!P2 IADD3 R10, P0, R242.reuse, 0x20, RZ ;  /* 0x00000020f20aa810 */ /* 0x040fe20007f1e0ff */
[----:B------:R-:W-:Y:S02]  /*2100*/  @!P3 IMAD R7, R27, c[0x0][0x1a0], RZ ;  /* 0x000068001b07ba24 */ /* 0x000fe400078e02ff */
[----:B------:R-:W-:Y:S01]  /*2110*/  @!P2 IMAD.X R6, RZ, RZ, R27, P4 ;  /* 0x000000ffff06a224 */ /* 0x000fe200020e061b */
[----:B------:R-:W-:Y:S01]  /*2120*/  IADD3 R3, R3, R8, RZ ;  /* 0x0000000803037210 */ /* 0x000fe20007ffe0ff */
[----:B------:R-:W-:Y:S02]  /*2130*/  @!P2 IMAD.MOV.U32 R8, RZ, RZ, R4 ;  /* 0x000000ffff08a224 */ /* 0x000fe400078e0004 */
[----:B------:R-:W-:Y:S02]  /*2140*/  @!P2 IMAD.MOV.U32 R9, RZ, RZ, R5 ;  /* 0x000000ffff09a224 */ /* 0x000fe400078e0005 */
[----:B------:R-:W-:-:S02]  /*2150*/  @!P3 IMAD R15, R242, c[0x0][0x1a4], R7 ;  /* 0x00006900f20fba24 */ /* 0x000fc400078e0207 */
[----:B------:R-:W-:Y:S02]  /*2160*/  @!P2 IMAD R11, R6, c[0x0][0x1a0], RZ ;  /* 0x00006800060baa24 */ /* 0x000fe400078e02ff */
[----:B------:R-:W-:Y:S02]  /*2170*/  @!P2 IMAD.X R14, RZ, RZ, R27, P0 ;  /* 0x000000ffff0ea224 */ /* 0x000fe400000e061b */
[----:B------:R-:W-:Y:S01]  /*2180*/  @!P3 IMAD.WIDE.U32 R6, R242, c[0x0][0x1a0], R4 ;  /* 0x00006800f206ba25 */ /* 0x000fe200078e0004 */
[----:B------:R-:W-:-:S03]  /*2190*/  @!P2 MOV R12, R2 ;  /* 0x00000002000ca202 */ /* 0x000fc60000000f00 */
[C---:B------:R-:W-:Y:S02]  /*21a0*/  @!P2 IMAD R11, R0.reuse, c[0x0][0x1a4], R11 ;  /* 0x00006900000baa24 */ /* 0x040fe400078e020b */
[----:B------:R-:W-:Y:S01]  /*21b0*/  @!P2 IMAD.WIDE.U32 R4, R0, c[0x0][0x1a0], R8 ;  /* 0x000068000004aa25 */ /* 0x000fe200078e0008 */
[----:B------:R-:W-:-:S03]  /*21c0*/  LEA.HI R8, R205, R205, RZ, 0x1 ;  /* 0x000000cdcd087211 */ /* 0x000fc600078f08ff */
[----:B------:R-:W-:Y:S02]  /*21d0*/  @!P2 IMAD.MOV.U32 R13, RZ, RZ, R3 ;  /* 0x000000ffff0da224 */ /* 0x000fe400078e0003 */
[----:B------:R-:W-:Y:S01]  /*21e0*/  @!P2 IMAD R0, R14, c[0x0][0x198], RZ ;  /* 0x000066000e00aa24 */ /* 0x000fe200078e02ff */
[----:B------:R-:W-:Y:S01]  /*21f0*/  @!P3 LEA R14, P0, R6, c[0x0][0x170], 0x1 ;  /* 0x00005c00060eba11 */ /* 0x000fe200078008ff */
[----:B------:R-:W-:Y:S02]  /*2200*/  @!P3 IMAD.IADD R7, R7, 0x1, R15 ;  /* 0x000000010707b824 */ /* 0x000fe400078e020f */
[C---:B------:R-:W-:Y:S02]  /*2210*/  @!P2 IMAD R20, R10.reuse, c[0x0][0x19c], R0 ;  /* 0x000067000a14aa24 */ /* 0x040fe400078e0200 */
[----:B------:R-:W-:Y:S01]  /*2220*/  @!P2 IMAD.WIDE.U32 R12, R10, c[0x0][0x198], R12 ;  /* 0x000066000a0caa25 */ /* 0x000fe200078e000c */
[----:B------:R-:W-:Y:S02]  /*2230*/  @!P3 LEA.HI.X R15, R6, c[0x0][0x174], R7, 0x1, P0 ;  /* 0x00005d00060fba11 */ /* 0x000fe400000f0c07 */
[----:B------:R-:W-:Y:S01]  /*2240*/  LOP3.LUT R6, R8, 0xfffffffe, RZ, 0xc0, !PT ;  /* 0xfffffffe08067812 */ /* 0x000fe200078ec0ff */
[----:B------:R-:W-:Y:S01]  /*2250*/  @!P2 IMAD.IADD R5, R5, 0x1, R11 ;  /* 0x000000010505a824 */ /* 0x000fe200078e020b */
[----:B------:R-:W-:Y:S01]  /*2260*/  @!P2 LEA R10, P0, R4, c[0x0][0x170], 0x1 ;  /* 0x00005c00040aaa11 */ /* 0x000fe200078008ff */
[----:B------:R-:W-:Y:S01]  /*2270*/  @!P3 IMAD.WIDE.U32 R8, R242, c[0x0][0x198], R2 ;  /* 0x00006600f208ba25 */ /* 0x000fe200078e0002 */
[----:B------:R-:W-:-:S03]  /*2280*/  @!P2 LEA R2, P4, R12, c[0x0][0x168], 0x1 ;  /* 0x00005a000c02aa11 */ /* 0x000fc600078808ff */
[----:B------:R-:W-:Y:S02]  /*2290*/  @!P2 IMAD.IADD R3, R13, 0x1, R20 ;  /* 0x000000010d03a824 */ /* 0x000fe400078e0214 */
[----:B------:R-:W-:Y:S01]  /*22a0*/  IMAD.WIDE.U32 R22, R192, c[0x0][0x190], RZ ;  /* 0x00006400c0167a25 */ /* 0x000fe200078e00ff */
[----:B------:R-:W-:Y:S02]  /*22b0*/  @!P2 LEA.HI.X R11, R4, c[0x0][0x174], R5, 0x1, P0 ;  /* 0x00005d00040baa11 */ /* 0x000fe400000f0c05 */
[----:B------:R-:W-:Y:S01]  /*22c0*/  IADD3 R5, R205, -R6, RZ ;  /* 0x80000006cd057210 */ /* 0x000fe20007ffe0ff */
[----:B------:R-:W-:Y:S01]  /*22d0*/  IMAD R7, R192, c[0x0][0x194], RZ ;  /* 0x00006500c0077a24 */ /* 0x000fe200078e02ff */
[----:B------:R-:W-:Y:S02]  /*22e0*/  @!P2 LEA.HI.X R3, R12, c[0x0][0x16c], R3, 0x1, P4 ;  /* 0x00005b000c03aa11 */ /* 0x000fe400020f0c03 */
[----:B------:R-:W-:Y:S02]  /*22f0*/  @!P1 IADD3 R6, P0, R208, R22, RZ ;  /* 0x00000016d0069210 */ /* 0x000fe40007f1e0ff */
[----:B------:R-:W-:-:S02]  /*2300*/  ISETP.GE.AND P4, PT, R242, R19, PT ;  /* 0x00000013f200720c */ /* 0x000fc40003f86270 */
[----:B------:R-:W-:Y:S01]  /*2310*/  @!P1 IADD3.X R7, R209, R23, R7, P0, !PT ;  /* 0x00000017d1079210 */ /* 0x000fe200007fe407 */
[----:B------:R1:W-:Y:S01]  /*2320*/  @P3 STS.128 [R213+0x10000], RZ ;  /* 0x010000ffd5003388 */ /* 0x0003e20000000c00 */
[----:B------:R-:W-:Y:S01]  /*2330*/  ISETP.NE.AND P0, PT, R5, 0x1, PT ;  /* 0x000000010500780c */ /* 0x000fe20003f05270 */
[----:B------:R-:W-:Y:S02]  /*2340*/  @!P3 IMAD R0, R27, c[0x0][0x198], RZ ;  /* 0x000066001b00ba24 */ /* 0x000fe400078e02ff */
[----:B------:R1:W-:Y:S04]  /*2350*/  @P3 STS.128 [R213+0x12000], RZ ;  /* 0x012000ffd5003388 */ /* 0x0003e80000000c00 */
[----:B------:R-:W-:Y:S01]  /*2360*/  @!PT LDS RZ, [RZ] ;  /* 0x00000000fffff984 */ /* 0x000fe20000000800 */
[----:B------:R-:W-:Y:S01]  /*2370*/  @!PT LDS RZ, [RZ] ;  /* 0x00000000fffff984 */ /* 0x000fe20000000800 */
[----:B------:R-:W-:Y:S01]  /*2380*/  @!PT LDS RZ, [RZ] ;  /* 0x00000000fffff984 */ /* 0x000fe20000000800 */
[----:B------:R1:W-:Y:S04]  /*2390*/  @!P3 LDGSTS.E.BYPASS.LTC128B.128 [R213+0x10000], [R14.64] ;  /* 0x100000000ed5bfae */ /* 0x0003e8000b901d48 */
[----:B------:R1:W-:Y:S01]  /*23a0*/  @!P3 LDGSTS.E.BYPASS.LTC128B.128 [R213+0x12000], [R14.64+0x80] ;  /* 0x120000800ed5bfae */ /* 0x0003e2000b901d48 */
[----:B------:R-:W-:-:S03]  /*23b0*/  @!P3 IMAD R0, R242, c[0x0][0x19c], R0 ;  /* 0x00006700f200ba24 */ /* 0x000fc600078e0200 */
        /* <DEDUP_REMOVED lines=8> */
[----:B------:R-:W-:-:S03]  /*2440*/  @!P3 IMAD.IADD R0, R9, 0x1, R0 ;  /* 0x000000010900b824 */ /* 0x000fc600078e0200 */
[----:B------:R1:W-:Y:S04]  /*2450*/  @P4 STS.128 [R213+0x8000], RZ ;  /* 0x008000ffd5004388 */ /* 0x0003e80000000c00 */
[----:B------:R1:W-:Y:S01]  /*2460*/  @P4 STS.128 [R213+0xa000], RZ ;  /* 0x00a000ffd5004388 */ /* 0x0003e20000000c00 */
[----:B------:R-:W-:-:S03]  /*2470*/  @!P3 LEA R4, P5, R8, c[0x0][0x168], 0x1 ;  /* 0x00005a000804ba11 */ /* 0x000fc600078a08ff */
        /* <DEDUP_REMOVED lines=10> */
[----:B------:R1:W-:Y:S01]  /*2520*/  @!P1 LDGSTS.E.BYPASS.LTC128B.128 [R213+0x9000], [R16.64] ;  /* 0x0900000010d59fae */ /* 0x0003e2000b901d48 */
[----:B------:R-:W-:-:S03]  /*2530*/  @!P3 LEA.HI.X R5, R8, c[0x0][0x16c], R0, 0x1, P5 ;  /* 0x00005b000805ba11 */ /* 0x000fc600028f0c00 */
[----:B------:R1:W-:Y:S01]  /*2540*/  @!P1 LDGSTS.E.BYPASS.LTC128B.128 [R213+0xb000], [R16.64+0x80] ;  /* 0x0b00008010d59fae */ /* 0x0003e2000b901d48 */
[----:B------:R-:W-:Y:S01]  /*2550*/  IADD3 R0, R220, 0x8, RZ ;  /* 0x00000008dc007810 */ /* 0x000fe20007ffe0ff */
[----:B------:R-:W-:Y:S01]  /*2560*/  IMAD.MOV.U32 R219, RZ, RZ, 0x7f800000 ;  /* 0x7f800000ffdb7424 */ /* 0x000fe200078e00ff */
[----:B------:R-:W-:Y:S01]  /*2570*/  MOV R218, 0x7f800000 ;  /* 0x7f80000000da7802 */ /* 0x000fe20000000f00 */
[----:B------:R-:W-:Y:S01]  /*2580*/  IMAD.MOV.U32 R240, RZ, RZ, c[0x0][0x308] ;  /* 0x0000c200fff07624 */ /* 0x000fe200078e00ff */
[----:B------:R-:W3:Y:S01]  /*2590*/  LDL R8, [R1+0x1c] ;  /* 0x00001c0001087983 */ /* 0x000ee20000100800 */
[----:B------:R-:W-:Y:S01]  /*25a0*/  IMAD.MOV.U32 R241, RZ, RZ, c[0x0][0x30c] ;  /* 0x0000c300fff17624 */ /* 0x000fe200078e00ff */
        /* <DEDUP_REMOVED lines=15> */
[----:B------:R1:W-:Y:S04]  /*26a0*/  @!P4 LDGSTS.E.BYPASS.LTC128B.128 [R212+0x2000], [R208.64+0x80] ;  /* 0x02000080d0d4cfae */ /* 0x0003e8000b901d48 */
[----:B------:R1:W-:Y:S04]  /*26b0*/  @P1 STS [R212+0x1000], RZ ;  /* 0x001000ffd4001388 */ /* 0x0003e80000000800 */
        /* <DEDUP_REMOVED lines=27> */
[----:B------:R-:W-:-:S02]  /*2870*/  ISETP.GE.AND P2, PT, R220, R19, PT ;  /* 0x00000013dc00720c */ /* 0x000fc40003f46270 */
[----:B------:R-:W-:Y:S01]  /*2880*/  ISETP.GE.AND P1, PT, R0, R19, PT ;  /* 0x000000130000720c */ /* 0x000fe20003f26270 */
[----:B----4-:R-:W-:Y:S01]  /*2890*/  IMAD.WIDE R2, R220, 0x4, R216 ;  /* 0x00000004dc027825 */ /* 0x010fe200078e02d8 */
[----:B------:R-:W-:-:S09]  /*28a0*/  DEPBAR.LE SB0, 0x1 ;  /* 0x000080400000791a */ /* 0x000fd20000000000 */
[----:B------:R4:W5:Y:S04]  /*28b0*/  @!P2 LDG.E R218, [R2.64] ;  /* 0x0000000802daa981 */ /* 0x000968000c1e1900 */
[----:B------:R4:W5:Y:S04]  /*28c0*/  @!P1 LDG.E R219, [R2.64+0x20] ;  /* 0x0000200802db9981 */ /* 0x000968000c1e1900 */
[----:B------:R-:W-:Y:S06]  /*28d0*/  BAR.SYNC.DEFER_BLOCKING 0x0 ;  /* 0x0000000000007b1d */ /* 0x000fec0000010000 */
[----:B----4-:R4:W3:Y:S01]  /*28e0*/  LDG.E.64 R2, [R240.64+0x8] ;  /* 0x00000808f0027981 */ /* 0x0108e2000c1e1b00 */
[----:B------:R-:W-:Y:S01]  /*28f0*/  IMAD R0, R32, c[0x0][0x1c0], R33 ;  /* 0x0000700020007a24 */ /* 0x000fe200078e0221 */
[----:B--2---:R-:W-:-:S02]  /*2900*/  SHF.R.S32.HI R4, RZ, 0x1f, R21 ;  /* 0x0000001fff047819 */ /* 0x004fc40000011415 */
[----:B------:R1:W2:Y:S04]  /*2910*/  LDSM.16.M88.4 R104, [R190+0x10000] ;  /* 0x01000000be68783b */ /* 0x0002a80000000200 */
[----:B------:R1:W1:Y:S04]  /*2920*/  LDSM.16.M88.4 R108, [R190+0x10800] ;  /* 0x01080000be6c783b */ /* 0x0002680000000200 */
[----:B------:R1:W1:Y:S04]  /*2930*/  LDSM.16.M88.4 R112, [R189+0x10000] ;  /* 0x01000000bd70783b */ /* 0x0002680000000200 */
[----:B------:R1:W1:Y:S04]  /*2940*/  LDSM.16.M88.4 R116, [R189+0x10800] ;  /* 0x01080000bd74783b */ /* 0x0002680000000200 */
[----:B------:R1:W1:Y:S04]  /*2950*/  LDSM.16.M88.4 R120, [R188+0x10000] ;  /* 0x01000000bc78783b */ /* 0x0002680000000200 */
[----:B------:R1:W1:Y:S04]  /*2960*/  LDSM.16.M88.4 R124, [R188+0x10800] ;  /* 0x01080000bc7c783b */ /* 0x0002680000000200 */
[----:B----4-:R-:W4:Y:S01]  /*2970*/  LDG.E.64 R240, [R240.64] ;  /* 0x00000008f0f07981 */ /* 0x010f22000c1e1b00 */
[----:B------:R-:W-:-:S03]  /*2980*/  SHF.L.U32 R0, R0, 0x5, RZ ;  /* 0x0000000500007819 */ /* 0x000fc600000006ff */
        /* <DEDUP_REMOVED lines=9> */
[----:B------:R1:W1:Y:S01]  /*2a20*/  LDSM.16.M88.4 R164, [R203+0x12800] ;  /* 0x01280000cba4783b */ /* 0x0002620000000200 */
[----:B------:R-:W-:-:S02]  /*2a30*/  IMAD.MOV.U32 R201, RZ, RZ, 0x20 ;  /* 0x00000020ffc97424 */ /* 0x000fc400078e00ff */
[----:B------:R-:W-:Y:S01]  /*2a40*/  IMAD.SHL.U32 R193, R204, 0x2, RZ ;  /* 0x00000002ccc17824 */ /* 0x000fe200078e00ff */
[----:B------:R-:W-:Y:S01]  /*2a50*/  IADD3 R245, R244, 0x40, R18 ;  /* 0x00000040f4f57810 */ /* 0x000fe20007ffe012 */
        /* <DEDUP_REMOVED lines=34> */
[----:B------:R-:W-:-:S04]  /*2c80*/  SHF.R.S32.HI R0, RZ, 0x1f, R0 ;  /* 0x0000001fff007819 */ /* 0x000fc80000011400 */
[----:B------:R-:W-:Y:S02]  /*2c90*/  IADD3.X R247, R0, R3, R4, P4, P3 ;  /* 0x0000000300f77210 */ /* 0x000fe400027e6404 */
[----:B------:R-:W-:-:S04]  /*2ca0*/  IADD3 R0, R204, 0x2000, RZ ;  /* 0x00002000cc007810 */ /* 0x000fc80007ffe0ff */
[----:B------:R-:W-:Y:S02]  /*2cb0*/  SEL R0, R0, R204, !P0 ;  /* 0x000000cc00007207 */ /* 0x000fe40004000000 */
[----:B------:R-:W-:-:S03]  /*2cc0*/  IADD3 R2, R202, 0x2000, RZ ;  /* 0x00002000ca027810 */ /* 0x000fc60007ffe0ff */
[----:B------:R-:W-:Y:S02]  /*2cd0*/  IMAD.SHL.U32 R187, R0, 0x2, RZ ;  /* 0x0000000200bb7824 */ /* 0x000fe400078e00ff */
[----:B------:R-:W-:Y:S01]  /*2ce0*/  IMAD.MOV.U32 R0, RZ, RZ, c[0x0][0x22c] ;  /* 0x00008b00ff007624 */ /* 0x000fe200078e00ff */
[----:B------:R-:W-:-:S03]  /*2cf0*/  SEL R2, R2, R202, !P0 ;  /* 0x000000ca02027207 */ /* 0x000fc60004000000 */
[----:B------:R-:W-:Y:S01]  /*2d00*/  IMAD R0, R0, c[0x0][0x1c0], RZ ;  /* 0x0000700000007a24 */ /* 0x000fe200078e02ff */
[----:B------:R-:W-:Y:S02]  /*2d10*/  SHF.L.U32 R184, R2, 0x1, RZ ;  /* 0x0000000102b87819 */ /* 0x000fe400000006ff */
[----:B----4-:R-:W-:Y:S02]  /*2d20*/  IADD3 R3, R241, -0x4498517b, RZ ;  /* 0xbb67ae85f1037810 */ /* 0x010fe40007ffe0ff */
[----:B------:R-:W-:Y:S02]  /*2d30*/  SHF.L.U32 R248, R0, 0x4, RZ ;  /* 0x0000000400f87819 */ /* 0x000fe400000006ff */
[C---:B------:R-:W-:Y:S02]  /*2d40*/  IADD3 R4, R240.reuse, -0x61c88647, RZ ;  /* 0x9e3779b9f0047810 */ /* 0x040fe40007ffe0ff */
[C---:B------:R-:W-:Y:S02]  /*2d50*/  IADD3 R2, R240.reuse, 0x3c6ef372, RZ ;  /* 0x3c6ef372f0027810 */ /* 0x040fe40007ffe0ff */
[----:B------:R-:W-:-:S02]  /*2d60*/  IADD3 R3, R240, -0x255992d5, RZ ;  /* 0xdaa66d2bf0037810 */ /* 0x000fc40007ffe0ff */
[C---:B------:R-:W-:Y:S02]  /*2d70*/  IADD3 R4, R241.reuse, 0x76cf5d0a, RZ ;  /* 0x76cf5d0af1047810 */ /* 0x040fe40007ffe0ff */
[C---:B------:R-:W-:Y:S02]  /*2d80*/  IADD3 R2, R241.reuse, 0x32370b8f, RZ ;  /* 0x32370b8ff1027810 */ /* 0x040fe40007ffe0ff */
[----:B------:R-:W-:Y:S01]  /*2d90*/  IADD3 R3, R241, -0x126145ec, RZ ;  /* 0xed9eba14f1037810 */ /* 0x000fe20007ffe0ff */
[----:B------:R-:W-:Y:S01]  /*2da0*/  IMAD.SHL.U32 R214, R0, 0x8, RZ ;  /* 0x0000000800d67824 */ /* 0x000fe200078e00ff */
[C---:B------:R-:W-:Y:S02]  /*2db0*/  IADD3 R4, R240.reuse, 0x78dde6e4, RZ ;  /* 0x78dde6e4f0047810 */ /* 0x040fe40007ffe0ff */
[C---:B------:R-:W-:Y:S02]  /*2dc0*/  IADD3 R2, R240.reuse, 0x1715609d, RZ ;  /* 0x1715609df0027810 */ /* 0x040fe40007ffe0ff */
[----:B------:R-:W-:-:S02]  /*2dd0*/  IADD3 R3, R240, -0x4ab325aa, RZ ;  /* 0xb54cda56f0037810 */ /* 0x000fc40007ffe0ff */
[C---:B------:R-:W-:Y:S02]  /*2de0*/  IADD3 R4, R241.reuse, -0x56f99767, RZ ;  /* 0xa9066899f1047810 */ /* 0x040fe40007ffe0ff */
[----:B------:R-:W-:Y:S02]  /*2df0*/  IADD3 R2, R241, 0x646e171e, RZ ;  /* 0x646e171ef1027810 */ /* 0x000fe40007ffe0ff */
[C---:B------:R-:W-:Y:S02]  /*2e00*/  IADD3 R3, R248.reuse, 0x40, RZ ;  /* 0x00000040f8037810 */ /* 0x040fe40007ffe0ff */
[C---:B------:R-:W-:Y:S02]  /*2e10*/  IADD3 R4, R248.reuse, 0x20, RZ ;  /* 0x00000020f8047810 */ /* 0x040fe40007ffe0ff */
[----:B------:R-:W-:Y:S01]  /*2e20*/  IADD3 R2, R248, 0x60, RZ ;  /* 0x00000060f8027810 */ /* 0x000fe20007ffe0ff */
[C---:B------:R-:W-:Y:S02]  /*2e30*/  IMAD.IADD R250, R214.reuse, 0x1, R3 ;  /* 0x00000001d6fa7824 */ /* 0x040fe400078e0203 */
[C---:B------:R-:W-:Y:S01]  /*2e40*/  IMAD.IADD R251, R214.reuse, 0x1, R4 ;  /* 0x00000001d6fb7824 */ /* 0x040fe200078e0204 */
[C---:B------:R-:W-:Y:S01]  /*2e50*/  IADD3 R249, R214.reuse, R2, RZ ;  /* 0x00000002d6f97210 */ /* 0x040fe20007ffe0ff */
[----:B------:R-:W-:Y:S01]  /*2e60*/  IMAD.IADD R3, R214, 0x1, R250 ;  /* 0x00000001d6037824 */ /* 0x000fe200078e02fa */
[----:B------:R-:W-:Y:S01]  /*2e70*/  R2P PR, R8, 0x6 ;  /* 0x0000000608007804 */ /* 0x000fe20000000000 */
[C---:B------:R-:W-:Y:S01]  /*2e80*/  IMAD.IADD R4, R214.reuse, 0x1, R251 ;  /* 0x00000001d6047824 */ /* 0x040fe200078e02fb */
        /* <DEDUP_REMOVED lines=8> */
[C---:B------:R-:W-:Y:S01]  /*2f10*/  IADD3 R227, R214.reuse, R230, RZ ;  /* 0x000000e6d6e37210 */ /* 0x040fe20007ffe0ff */
[----:B------:R-:W-:Y:S02]  /*2f20*/  IMAD.IADD R195, R201, 0x1, R193 ;  /* 0x00000001c9c37824 */ /* 0x000fe400078e02c1 */
[----:B------:R-:W-:Y:S01]  /*2f30*/  IMAD.IADD R233, R214, 0x1, R234 ;  /* 0x00000001d6e97824 */ /* 0x000fe200078e02ea */
[----:B------:R-:W-:Y:S01]  /*2f40*/  CS2R R20, SRZ ;  /* 0x0000000000147805 */ /* 0x000fe2000001ff00 */
[----:B------:R-:W-:Y:S01]  /*2f50*/  IMAD.WIDE.U32 R228, R228, -0x2daee0ad, RZ ;  /* 0xd2511f53e4e47825 */ /* 0x000fe200078e00ff */
[----:B------:R-:W-:-:S02]  /*2f60*/  IADD3 R199, R194, R192, RZ ;  /* 0x000000c0c2c77210 */ /* 0x000fc40007ffe0ff */
[----:B------:R-:W-:Y:S01]  /*2f70*/  IADD3 R236, R214, R231, RZ ;  /* 0x000000e7d6ec7210 */ /* 0x000fe20007ffe0ff */
[C---:B------:R-:W-:Y:S02]  /*2f80*/  IMAD.IADD R198, R192.reuse, 0x1, R193 ;  /* 0x00000001c0c67824 */ /* 0x040fe400078e02c1 */
[C---:B------:R-:W-:Y:S02]  /*2f90*/  IMAD.IADD R200, R192.reuse, 0x1, R196 ;  /* 0x00000001c0c87824 */ /* 0x040fe400078e02c4 */
[----:B------:R-:W-:Y:S02]  /*2fa0*/  IMAD.IADD R197, R192, 0x1, R195 ;  /* 0x00000001c0c57824 */ /* 0x000fe400078e02c3 */
[C---:B------:R-:W-:Y:S02]  /*2fb0*/  IMAD.IADD R237, R214.reuse, 0x1, R233 ;  /* 0x00000001d6ed7824 */ /* 0x040fe400078e02e9 */
[----:B-12---:R-:W-:Y:S02]  /*2fc0*/  IMAD.IADD R235, R214, 0x1, R227 ;  /* 0x00000001d6eb7824 */ /* 0x006fe400078e02e3 */
.L_x_475:
[----:B------:R-:W0:Y:S01]  /*2fd0*/  LDGDEPBAR ;  /* 0x00000000000079af */ /* 0x000e220000000000 */
[C---:B------:R-:W-:Y:S01]  /*2fe0*/  IMAD.IADD R0, R187.reuse, 0x1, R201 ;  /* 0x00000001bb007824 */ /* 0x040fe200078e02c9 */
[----:B-----5:R-:W-:Y:S01]  /*2ff0*/  FSETP.NEU.FTZ.AND P0, PT, R218, -INF , PT ;  /* 0xff800000da00780b */ /* 0x020fe20003f1d000 */
[--C-:B------:R-:W-:Y:S01]  /*3000*/  IMAD.IADD R3, R187, 0x1, R192.reuse ;  /* 0x00000001bb037824 */ /* 0x100fe200078e02c0 */
[----:B------:R-:W-:Y:S01]  /*3010*/  IADD3 R170, R241, -0x126145ec, RZ ;  /* 0xed9eba14f1aa7810 */ /* 0x000fe20007ffe0ff */
[----:B------:R-:W-:Y:S02]  /*3020*/  IMAD.IADD R2, R0, 0x1, R192 ;  /* 0x0000000100027824 */ /* 0x000fe400078e02c0 */
[----:B------:R-:W-:Y:S01]  /*3030*/  IMAD.SHL.U32 R169, R252, 0x20, RZ ;  /* 0x00000020fca97824 */ /* 0x000fe200078e00ff */
[----:B------:R-:W2:Y:S01]  /*3040*/  LDL R168, [R1+0x8] ;  /* 0x0000080001a87983 */ /* 0x000ea20000100800 */
        /* <DEDUP_REMOVED lines=13> */
[----:B------:R-:W-:Y:S07]  /*3120*/  LDSM.16.M88.4 R52, [R3] ;  /* 0x000000000334783b */ /* 0x000fee0000000200 */
[C---:B----4-:R-:W-:Y:S08]  /*3130*/  HMMA.16816.F32.BF16 R4, R56.reuse, R60, R4 ;  /* 0x0000003c3804723c */ /* 0x050ff00000041804 */
[C---:B------:R-:W-:Y:S01]  /*3140*/  HMMA.16816.F32.BF16 R8, R56.reuse, R62, R8 ;  /* 0x0000003e3808723c */ /* 0x040fe20000041808 */
[----:B------:R-:W1:Y:S07]  /*3150*/  LDSM.16.M88.4 R60, [R188+0xc000] ;  /* 0x00c00000bc3c783b */ /* 0x000e6e0000000200 */
[C---:B------:R-:W-:Y:S08]  /*3160*/  HMMA.16816.F32.BF16 R12, R56.reuse, R64, R12 ;  /* 0x00000040380c723c */ /* 0x040ff0000004180c */
[----:B------:R-:W-:Y:S01]  /*3170*/  HMMA.16816.F32.BF16 R16, R56, R66, R16 ;  /* 0x000000423810723c */ /* 0x000fe20000041810 */
[----:B------:R-:W3:Y:S08]  /*3180*/  LDSM.16.M88.4 R56, [R188+0xc800] ;  /* 0x00c80000bc38783b */ /* 0x000ef00000000200 */
[----:B------:R-:W-:Y:S01]  /*3190*/  LDSM.16.M88.4 R64, [R191+0xc000] ;  /* 0x00c00000bf40783b */ /* 0x000fe20000000200 */
[C---:B-1----:R-:W-:Y:S08]  /*31a0*/  HMMA.16816.F32.BF16 R4, R52.reuse, R60, R4 ;  /* 0x0000003c3404723c */ /* 0x042ff00000041804 */
[C---:B------:R-:W-:Y:S01]  /*31b0*/  HMMA.16816.F32.BF16 R8, R52.reuse, R62, R8 ;  /* 0x0000003e3408723c */ /* 0x040fe20000041808 */
[----:B------:R-:W1:Y:S07]  /*31c0*/  LDSM.16.M88.4 R60, [R2] ;  /* 0x00000000023c783b */ /* 0x000e6e0000000200 */
[C---:B---3--:R-:W-:Y:S08]  /*31d0*/  HMMA.16816.F32.BF16 R12, R52.reuse, R56, R12 ;  /* 0x00000038340c723c */ /* 0x048ff0000004180c */
[----:B------:R-:W-:Y:S01]  /*31e0*/  HMMA.16816.F32.BF16 R16, R52, R58, R16 ;  /* 0x0000003a3410723c */ /* 0x000fe20000041810 */
[----:B------:R-:W3:Y:S08]  /*31f0*/  LDSM.16.M88.4 R52, [R191+0xc800] ;  /* 0x00c80000bf34783b */ /* 0x000ef00000000200 */
[----:B------:R-:W-:Y:S01]  /*3200*/  LDSM.16.M88.4 R56, [R187+0x2000] ;  /* 0x00200000bb38783b */ /* 0x000fe20000000200 */
[C---:B-1----:R-:W-:Y:S08]  /*3210*/  HMMA.16816.F32.BF16 R4, R60.reuse, R64, R4 ;  /* 0x000000403c04723c */ /* 0x042ff00000041804 */
[C---:B------:R-:W-:Y:S01]  /*3220*/  HMMA.16816.F32.BF16 R8, R60.reuse, R66, R8 ;  /* 0x000000423c08723c */ /* 0x040fe20000041808 */
[----:B------:R-:W1:Y:S07]  /*3230*/  LDSM.16.M88.4 R64, [R190+0xe000] ;  /* 0x00e00000be40783b */ /* 0x000e6e0000000200 */
        /* <DEDUP_REMOVED lines=10> */
[----:B------:R-:W4:Y:S01]  /*32e0*/  LDSM.16.M88.4 R56, [R3+0x2000] ;  /* 0x002000000338783b */ /* 0x000f220000000200 */
[C---:B-1----:R-:W-:Y:S08]  /*32f0*/  HMMA.16816.F32.BF16 R4, R60.reuse, R64, R4 ;  /* 0x000000403c04723c */ /* 0x042ff00000041804 */
[C---:B------:R-:W-:Y:S01]  /*3300*/  HMMA.16816.F32.BF16 R8, R60.reuse, R66, R8 ;  /* 0x000000423c08723c */ /* 0x040fe20000041808 */
[----:B------:R-:W-:Y:S07]  /*3310*/  LDSM.16.M88.4 R64, [R191+0xe000] ;  /* 0x00e00000bf40783b */ /* 0x000fee0000000200 */
[C---:B---3--:R-:W-:Y:S08]  /*3320*/  HMMA.16816.F32.BF16 R12, R60.reuse, R52, R12 ;  /* 0x000000343c0c723c */ /* 0x048ff0000004180c */
[----:B------:R-:W-:Y:S01]  /*3330*/  HMMA.16816.F32.BF16 R16, R60, R54, R16 ;  /* 0x000000363c10723c */ /* 0x000fe20000041810 */
[----:B------:R1:W-:Y:S07]  /*3340*/  LDSM.16.M88.4 R60, [R2+0x2000] ;  /* 0x00200000023c783b */ /* 0x0003ee0000000200 */
[C---:B----4-:R-:W-:Y:S01]  /*3350*/  HMMA.16816.F32.BF16 R4, R56.reuse, R100, R4 ;  /* 0x000000643804723c */ /* 0x050fe20000041804 */
[----:B------:R-:W3:Y:S06]  /*3360*/  LDSM.16.M88.4 R52, [R188+0xe800] ;  /* 0x00e80000bc34783b */ /* 0x000eec0000000200 */
[C---:B------:R-:W-:Y:S01]  /*3370*/  IADD3 R101, R240.reuse, -0x61c88647, RZ ;  /* 0x9e3779b9f0657810 */ /* 0x040fe20007ffe0ff */
[C---:B------:R-:W-:Y:S04]  /*3380*/  HMMA.16816.F32.BF16 R8, R56.reuse, R102, R8 ;  /* 0x000000663808723c */ /* 0x040fe80000041808 */
[----:B------:R-:W-:Y:S01]  /*3390*/  IADD3 R100, R240, 0x3c6ef372, RZ ;  /* 0x3c6ef372f0647810 */ /* 0x000fe20007ffe0ff */
[----:B-1----:R-:W-:Y:S05]  /*33a0*/  IMAD.SHL.U32 R2, R205, 0x40, RZ ;  /* 0x00000040cd027824 */ /* 0x002fea00078e00ff */
[----:B------:R-:W-:Y:S04]  /*33b0*/  ISETP.GE.AND P6, PT, R2, R245, PT ;  /* 0x000000f50200720c */ /* 0x000fe80003fc6270 */
[-C--:B------:R-:W-:Y:S11]  /*33c0*/  ISETP.LT.AND P6, PT, R246, R215.reuse, P6 ;  /* 0x000000d7f600720c */ /* 0x080ff600037c1270 */
[----:B------:R-:W-:Y:S02]  /*33d0*/  @!UPT UIADD3 URZ, URZ, URZ, URZ ;  /* 0x0000003f3f3ff290 */ /* 0x000fe4000fffe03f */
[----:B------:R-:W-:Y:S01]  /*33e0*/  @!P6 IADD3 R0, -R244, 0x1, R220 ;  /* 0x00000001f400e810 */ /* 0x000fe20007ffe1dc */
[----:B------:R-:W1:Y:S01]  /*33f0*/  @!P6 S2R R3, SR_TID.X ;  /* 0x000000000003e919 */ /* 0x000e620000002100 */
[C---:B---3--:R-:W-:Y:S03]  /*3400*/  HMMA.16816.F32.BF16 R12, R56.reuse, R52, R12 ;  /* 0x00000034380c723c */ /* 0x048fe6000004180c */
[----:B------:R-:W-:Y:S05]  /*3410*/  @!P6 IADD3 R2, R2, R0, R215 ;  /* 0x000000000202e210 */ /* 0x000fea0007ffe0d7 */
[----:B------:R-:W-:Y:S01]  /*3420*/  HMMA.16816.F32.BF16 R16, R56, R54, R16 ;  /* 0x000000363810723c */ /* 0x000fe20000041810 */
[----:B------:R-:W3:Y:S06]  /*3430*/  LDSM.16.M88.4 R52, [R191+0xe800] ;  /* 0x00e80000bf34783b */ /* 0x000eec0000000200 */
[CC--:B------:R-:W-:Y:S01]  /*3440*/  @!P6 IMNMX R56, R2.reuse, R215.reuse, PT ;  /* 0x000000d70238e217 */ /* 0x0c0fe20003800200 */
[C---:B------:R-:W-:Y:S05]  /*3450*/  HMMA.16816.F32.BF16 R4, R60.reuse, R64, R4 ;  /* 0x000000403c04723c */ /* 0x040fea0000041804 */
[----:B------:R-:W-:Y:S01]  /*3460*/  @!P6 IADD3 R2, R2, 0x8, RZ ;  /* 0x000000080202e810 */ /* 0x000fe20007ffe0ff */
[----:B-1----:R-:W-:Y:S02]  /*3470*/  @!P6 IMAD.SHL.U32 R3, R3, 0x2, RZ ;  /* 0x000000020303e824 */ /* 0x002fe400078e00ff */
[----:B------:R-:W-:Y:S01]  /*3480*/  FMUL.FTZ R57, R218, 1.4426950216293334961 ;  /* 0x3fb8aa3bda397820 */ /* 0x000fe20000410000 */
[----:B------:R-:W-:Y:S01]  /*3490*/  @!P6 IMNMX R2, R2, R215, PT ;  /* 0x000000d70202e217 */ /* 0x000fe20003800200 */
[C---:B------:R-:W-:Y:S03]  /*34a0*/  HMMA.16816.F32.BF16 R8, R60.reuse, R66, R8 ;  /* 0x000000423c08723c */ /* 0x040fe60000041808 */
[----:B------:R-:W-:Y:S01]  /*34b0*/  @!P6 LOP3.LUT R0, R169, 0x6, R3, 0xf8, !PT ;  /* 0x00000006a900e812 */ /* 0x000fe200078ef803 */
[----:B--2---:R-:W-:Y:S01]  /*34c0*/  IMAD R3, R205, 0x4, R168 ;  /* 0x00000004cd037824 */ /* 0x004fe200078e02a8 */
[----:B------:R-:W-:Y:S02]  /*34d0*/  FSEL R57, R57, RZ, P0 ;  /* 0x000000ff39397208 */ /* 0x000fe40000000000 */
[----:B------:R-:W-:Y:S01]  /*34e0*/  FSETP.NEU.FTZ.AND P0, PT, R219, -INF , PT ;  /* 0xff800000db00780b */ /* 0x000fe20003f1d000 */
[----:B------:R-:W-:Y:S01]  /*34f0*/  @!P6 IMAD R0, R239, 0x40, R0 ;  /* 0x00000040ef00e824 */ /* 0x000fe200078e0200 */
[----:B------:R-:W-:Y:S03]  /*3500*/  IADD3 R169, R241, -0x4498517b, RZ ;  /* 0xbb67ae85f1a97810 */ /* 0x000fe60007ffe0ff */
[----:B------:R-:W-:Y:S01]  /*3510*/  IMAD.WIDE.U32 R66, R3, -0x326172a9, RZ ;  /* 0xcd9e8d5703427825 */ /* 0x000fe200078e00ff */
[CC--:B------:R-:W-:Y:S02]  /*3520*/  @!P6 ISETP.GE.AND P1, PT, R0.reuse, R56.reuse, PT ;  /* 0x000000380000e20c */ /* 0x0c0fe40003f26270 */
[----:B------:R-:W-:Y:S01]  /*3530*/  @!P6 IADD3 R58, R0, 0x1, RZ ;  /* 0x00000001003ae810 */ /* 0x000fe20007ffe0ff */
[----:B------:R-:W-:Y:S01]  /*3540*/  IMAD R3, R239, 0x2, R252 ;  /* 0x00000002ef037824 */ /* 0x000fe200078e02fc */
[----:B------:R-:W-:Y:S02]  /*3550*/  @!P6 FSEL R4, R4, -INF , !P1 ;  /* 0xff8000000404e808 */ /* 0x000fe40004800000 */
[----:B------:R-:W-:Y:S02]  /*3560*/  @!P6 ISETP.GE.AND P1, PT, R58, R56, PT ;  /* 0x000000383a00e20c */ /* 0x000fe40003f26270 */
[----:B------:R-:W-:Y:S01]  /*3570*/  LOP3.LUT R59, R229, R241, R3, 0x96, !PT ;  /* 0x000000f1e53b7212 */ /* 0x000fe200078e9603 */
[--C-:B------:R-:W-:Y:S01]  /*3580*/  FFMA.FTZ R4, R4, c[0x0][0x23c], -R57.reuse ;  /* 0x00008f0004047a23 */ /* 0x100fe20000010839 */
[----:B------:R-:W-:Y:S01]  /*3590*/  @!P6 FSEL R5, R5, -INF , !P1 ;  /* 0xff8000000505e808 */ /* 0x000fe20004800000 */
[C---:B---3--:R-:W-:Y:S02]  /*35a0*/  HMMA.16816.F32.BF16 R12, R60.reuse, R52, R12 ;  /* 0x000000343c0c723c */ /* 0x048fe4000004180c */
[----:B------:R1:W-:Y:S01]  /*35b0*/  MUFU.EX2 R168, R4 ;  /* 0x0000000400a87308 */ /* 0x0003e20000000800 */
[-C--:B------:R-:W-:Y:S01]  /*35c0*/  @!P6 ISETP.GE.AND P1, PT, R0, R2.reuse, PT ;  /* 0x000000020000e20c */ /* 0x080fe20003f26270 */
[----:B------:R-:W-:Y:S01]  /*35d0*/  FFMA.FTZ R5, R5, c[0x0][0x23c], -R57 ;  /* 0x00008f0005057a23 */ /* 0x000fe20000010839 */
[----:B------:R-:W-:Y:S02]  /*35e0*/  LOP3.LUT R64, R67, R247, R240, 0x96, !PT ;  /* 0x000000f743407212 */ /* 0x000fe400078e96f0 */
[----:B------:R-:W-:Y:S01]  /*35f0*/  @!P6 FSEL R6, R6, -INF , !P1 ;  /* 0xff8000000606e808 */ /* 0x000fe20004800000 */
[----:B------:R-:W-:Y:S04]  /*3600*/  HMMA.16816.F32.BF16 R16, R60, R54, R16 ;  /* 0x000000363c10723c */ /* 0x000fe80000041810 */
[----:B------:R2:W-:Y:S01]  /*3610*/  MUFU.EX2 R103, R5 ;  /* 0x0000000500677308 */ /* 0x0005e20000000800 */
[----:B------:R-:W-:Y:S04]  /*3620*/  IMAD.WIDE.U32 R64, R64, -0x2daee0ad, RZ ;  /* 0xd2511f5340407825 */ /* 0x000fe800078e00ff */
[----:B------:R-:W-:Y:S04]  /*3630*/  IMAD.MOV.U32 R63, RZ, RZ, c[0x0][0x22c] ;  /* 0x00008b00ff3f7624 */ /* 0x000fe800078e00ff */
[----:B------:R-:W-:Y:S04]  /*3640*/  IMAD R63, R63, c[0x0][0x1c0], RZ ;  /* 0x000070003f3f7a24 */ /* 0x000fe800078e02ff */
[----:B------:R-:W-:Y:S02]  /*3650*/  IMAD.U32 R63, R63, -0x40, RZ ;  /* 0xffffffc03f3f7824 */ /* 0x000fe400078e00ff */
[----:B-1----:R-:W-:Y:S05]  /*3660*/  FMUL.FTZ R4, R219, 1.4426950216293334961 ;  /* 0x3fb8aa3bdb047820 */ /* 0x002fea0000410000 */
[----:B------:R-:W-:Y:S02]  /*3670*/  FSEL R3, R4, RZ, P0 ;  /* 0x000000ff04037208 */ /* 0x000fe40000000000 */
[----:B------:R-:W-:Y:S02]  /*3680*/  @!P6 ISETP.GE.AND P0, PT, R58, R2, PT ;  /* 0x000000023a00e20c */ /* 0x000fe40003f06270 */
[----:B------:R-:W-:Y:S01]  /*3690*/  LOP3.LUT R58, R65, R228, R169, 0x96, !PT ;  /* 0x000000e4413a7212 */ /* 0x000fe200078e96a9 */
[--C-:B------:R-:W-:Y:S01]  /*36a0*/  FFMA.FTZ R6, R6, c[0x0][0x23c], -R3.reuse ;  /* 0x00008f0006067a23 */ /* 0x100fe20000010803 */
[----:B------:R-:W-:Y:S01]  /*36b0*/  @!P6 FSEL R7, R7, -INF , !P0 ;  /* 0xff8000000707e808 */ /* 0x000fe20004000000 */
[----:B--2---:R-:W-:Y:S01]  /*36c0*/  IMAD.WIDE.U32 R4, R59, -0x326172a9, RZ ;  /* 0xcd9e8d573b047825 */ /* 0x004fe200078e00ff */
[----:B------:R-:W-:Y:S01]  /*36d0*/  IADD3 R169, R241, 0x32370b8f, RZ ;  /* 0x32370b8ff1a97810 */ /* 0x000fe20007ffe0ff */
[----:B------:R1:W2:Y:S02]  /*36e0*/  MUFU.EX2 R102, R6 ;  /* 0x0000000600667308 */ /* 0x0002a40000000800 */
[----:B------:R-:W-:Y:S01]  /*36f0*/  FFMA.FTZ R7, R7, c[0x0][0x23c], -R3 ;  /* 0x00008f0007077a23 */ /* 0x000fe20000010803 */
[----:B------:R-:W-:Y:S01]  /*3700*/  LOP3.LUT R66, R5, R66, R101, 0x96, !PT ;  /* 0x0000004205427212 */ /* 0x000fe200078e9665 */
[----:B------:R-:W-:Y:S01]  /*3710*/  IMAD.WIDE.U32 R58, R58, -0x326172a9, RZ ;  /* 0xcd9e8d573a3a7825 */ /* 0x000fe200078e00ff */
[----:B------:R-:W-:Y:S04]  /*3720*/  @!P6 IADD3 R5, R0, 0x8, RZ ;  /* 0x000000080005e810 */ /* 0x000fe80007ffe0ff */
[----:B------:R-:W-:Y:S01]  /*3730*/  @!P6 ISETP.GE.AND P1, PT, R5, R56, PT ;  /* 0x000000380500e20c */ /* 0x000fe20003f26270 */
[----:B------:R3:W4:Y:S01]  /*3740*/  MUFU.EX2 R101, R7 ;  /* 0x0000000700657308 */ /* 0x0007220000000800 */
[----:B------:R-:W-:Y:S02]  /*3750*/  LOP3.LUT R52, R59, R4, R100, 0x96, !PT ;  /* 0x000000043b347212 */ /* 0x000fe400078e9664 */
[----:B------:R-:W-:Y:S02]  /*3760*/  @!P6 FSEL R8, R8, -INF , !P1 ;  /* 0xff8000000808e808 */ /* 0x000fe40004800000 */
[----:B------:R-:W-:Y:S01]  /*3770*/  @!P6 ISETP.GE.AND P0, PT, R5, R2, PT ;  /* 0x000000020500e20c */ /* 0x000fe20003f06270 */
[----:B------:R-:W-:Y:S01]  /*3780*/  IMAD.WIDE.U32 R4, R66, -0x2daee0ad, RZ ;  /* 0xd2511f5342047825 */ /* 0x000fe200078e00ff */
[----:B------:R-:W-:Y:S02]  /*3790*/  IADD3 R100, R241, 0x76cf5d0a, RZ ;  /* 0x76cf5d0af1647810 */ /* 0x000fe40007ffe0ff */
[----:B------:R-:W-:Y:S01]  /*37a0*/  @!P6 FSEL R10, R10, -INF , !P0 ;  /* 0xff8000000a0ae808 */ /* 0x000fe20004000000 */
[----:B------:R-:W-:Y:S02]  /*37b0*/  FFMA.FTZ R8, R8, c[0x0][0x23c], -R57 ;  /* 0x00008f0008087a23 */ /* 0x000fe40000010839 */
[----:B------:R-:W-:Y:S01]  /*37c0*/  IMAD.WIDE.U32 R52, R52, -0x2daee0ad, RZ ;  /* 0xd2511f5334347825 */ /* 0x000fe200078e00ff */
[----:B-1----:R-:W-:Y:S03]  /*37d0*/  @!P6 IADD3 R6, R0, 0x9, RZ ;  /* 0x000000090006e810 */ /* 0x002fe60007ffe0ff */
[----:B------:R-:W-:Y:S01]  /*37e0*/  FFMA.FTZ R10, R10, c[0x0][0x23c], -R3 ;  /* 0x00008f000a0a7a23 */ /* 0x000fe20000010803 */
[----:B------:R-:W-:Y:S02]  /*37f0*/  LOP3.LUT R53, R53, R4, R169, 0x96, !PT ;  /* 0x0000000435357212 */ /* 0x000fe400078e96a9 */
[C---:B------:R-:W-:Y:S01]  /*3800*/  @!P6 ISETP.GE.AND P2, PT, R6.reuse, R56, PT ;  /* 0x000000380600e20c */ /* 0x040fe20003f46270 */
[----:B------:R-:W-:Y:S01]  /*3810*/  MUFU.EX2 R66, R10 ;  /* 0x0000000a00427308 */ /* 0x000fe20000000800 */
[----:B------:R-:W-:Y:S02]  /*3820*/  @!P6 ISETP.GE.AND P1, PT, R6, R2, PT ;  /* 0x000000020600e20c */ /* 0x000fe40003f26270 */
[----:B------:R-:W-:Y:S02]  /*3830*/  @!P6 FSEL R9, R9, -INF , !P2 ;  /* 0xff8000000909e808 */ /* 0x000fe40005000000 */
[----:B---3--:R-:W-:Y:S02]  /*3840*/  LOP3.LUT R7, R5, R64, R100, 0x96, !PT ;  /* 0x0000004005077212 */ /* 0x008fe400078e9664 */
[----:B------:R-:W-:Y:S01]  /*3850*/  IADD3 R169, R240, -0x255992d5, RZ ;  /* 0xdaa66d2bf0a97810 */ /* 0x000fe20007ffe0ff */
[----:B------:R-:W-:Y:S01]  /*3860*/  FFMA.FTZ R9, R9, c[0x0][0x23c], -R57 ;  /* 0x00008f0009097a23 */ /* 0x000fe20000010839 */
[C---:B------:R-:W-:Y:S01]  /*3870*/  @!P6 IADD3 R5, R0.reuse, 0x10, RZ ;  /* 0x000000100005e810 */ /* 0x040fe20007ffe0ff */
[----:B------:R1:W3:Y:S01]  /*3880*/  MUFU.EX2 R100, R8 ;  /* 0x0000000800647308 */ /* 0x0002e20000000800 */
[----:B------:R-:W-:Y:S01]  /*3890*/  IMAD.WIDE.U32 R6, R7, -0x326172a9, RZ ;  /* 0xcd9e8d5707067825 */ /* 0x000fe200078e00ff */
[----:B------:R-:W-:Y:S02]  /*38a0*/  @!P6 IADD3 R4, R0, 0x11, RZ ;  /* 0x000000110004e810 */ /* 0x000fe40007ffe0ff */
[C---:B------:R-:W-:Y:S02]  /*38b0*/  @!P6 ISETP.GE.AND P2, PT, R5.reuse, R56, PT ;  /* 0x000000380500e20c */ /* 0x040fe40003f46270 */
[----:B------:R-:W-:Y:S02]  /*38c0*/  @!P6 ISETP.GE.AND P3, PT, R5, R2, PT ;  /* 0x000000020500e20c */ /* 0x000fe40003f66270 */
[C---:B------:R-:W-:Y:S02]  /*38d0*/  @!P6 ISETP.GE.AND P4, PT, R4.reuse, R56, PT ;  /* 0x000000380400e20c */ /* 0x040fe40003f86270 */
[----:B------:R2:W2:Y:S01]  /*38e0*/  MUFU.EX2 R67, R9 ;  /* 0x0000000900437308 */ /* 0x0004a20000000800 */
[----:B------:R-:W-:Y:S01]  /*38f0*/  @!P6 ISETP.GE.AND P0, PT, R4, R2, PT ;  /* 0x000000020400e20c */ /* 0x000fe20003f06270 */
[----:B------:R-:W-:Y:S01]  /*3900*/  IMAD.WIDE.U32 R4, R53, -0x326172a9, RZ ;  /* 0xcd9e8d5735047825 */ /* 0x000fe200078e00ff */
[----:B------:R-:W-:Y:S02]  /*3910*/  @!P6 FSEL R11, R11, -INF , !P1 ;  /* 0xff8000000b0be808 */ /* 0x000fe40004800000 */
[----:B------:R-:W-:Y:S02]  /*3920*/  @!P6 FSEL R12, R12, -INF , !P2 ;  /* 0xff8000000c0ce808 */ /* 0x000fe40005000000 */
[----:B------:R-:W-:Y:S01]  /*3930*/  IADD3 R64, R241, -0x56f99767, RZ ;  /* 0xa9066899f1407810 */ /* 0x000fe20007ffe0ff */
[----:B------:R-:W-:Y:S01]  /*3940*/  FFMA.FTZ R65, R11, c[0x0][0x23c], -R3 ;  /* 0x00008f000b417a23 */ /* 0x000fe20000010803 */
[----:B------:R-:W-:Y:S01]  /*3950*/  @!P6 FSEL R13, R13, -INF , !P4 ;  /* 0xff8000000d0de808 */ /* 0x000fe20006000000 */
[--C-:B------:R-:W-:Y:S01]  /*3960*/  FFMA.FTZ R12, R12, c[0x0][0x23c], -R57.reuse ;  /* 0x00008f000c0c7a23 */ /* 0x100fe20000010839 */
[----:B------:R-:W-:Y:S02]  /*3970*/  @!P6 FSEL R15, R15, -INF , !P0 ;  /* 0xff8000000f0fe808 */ /* 0x000fe40004000000 */
[----:B------:R-:W-:Y:S01]  /*3980*/  @!P6 FSEL R14, R14, -INF , !P3 ;  /* 0xff8000000e0ee808 */ /* 0x000fe20005800000 */
[----:B------:R-:W-:Y:S01]  /*3990*/  FFMA.FTZ R13, R13, c[0x0][0x23c], -R57 ;  /* 0x00008f000d0d7a23 */ /* 0x000fe20000010839 */
[----:B-1----:R-:W-:Y:S01]  /*39a0*/  LOP3.LUT R8, R7, R58, R169, 0x96, !PT ;  /* 0x0000003a07087212 */ /* 0x002fe200078e96a9 */
[--C-:B------:R-:W-:Y:S01]  /*39b0*/  FFMA.FTZ R15, R15, c[0x0][0x23c], -R3.reuse ;  /* 0x00008f000f0f7a23 */ /* 0x100fe20000010803 */
[----:B------:R-:W-:Y:S01]  /*39c0*/  IADD3 R169, R240, 0x78dde6e4, RZ ;  /* 0x78dde6e4f0a97810 */ /* 0x000fe20007ffe0ff */
[----:B------:R1:W-:Y:S01]  /*39d0*/  MUFU.EX2 R62, R13 ;  /* 0x0000000d003e7308 */ /* 0x0003e20000000800 */
[----:B------:R-:W-:Y:S02]  /*39e0*/  FFMA.FTZ R14, R14, c[0x0][0x23c], -R3 ;  /* 0x00008f000e0e7a23 */ /* 0x000fe40000010803 */
[----:B------:R-:W-:Y:S02]  /*39f0*/  LOP3.LUT R5, R5, R6, R169, 0x96, !PT ;  /* 0x0000000605057212 */ /* 0x000fe400078e96a9 */
[----:B------:R-:W-:Y:S01]  /*3a00*/  IADD3 R169, R240, 0x1715609d, RZ ;  /* 0x1715609df0a97810 */ /* 0x000fe20007ffe0ff */
[----:B--2---:R-:W-:Y:S01]  /*3a10*/  IMAD.WIDE.U32 R8, R8, -0x2daee0ad, RZ ;  /* 0xd2511f5308087825 */ /* 0x004fe200078e00ff */
[C---:B------:R-:W-:Y:S02]  /*3a20*/  @!P6 IADD3 R6, R0.reuse, 0x18, RZ ;  /* 0x000000180006e810 */ /* 0x040fe40007ffe0ff */
[----:B------:R-:W-:Y:S01]  /*3a30*/  @!P6 IADD3 R0, R0, 0x19, RZ ;  /* 0x000000190000e810 */ /* 0x000fe20007ffe0ff */
[----:B------:R-:W-:Y:S01]  /*3a40*/  MUFU.EX2 R65, R65 ;  /* 0x0000004100417308 */ /* 0x000fe20000000800 */
[----:B------:R-:W-:Y:S02]  /*3a50*/  LOP3.LUT R10, R9, R52, R170, 0x96, !PT ;  /* 0x00000034090a7212 */ /* 0x000fe400078e96aa */
[C---:B------:R-:W-:Y:S02]  /*3a60*/  @!P6 ISETP.GE.AND P1, PT, R6.reuse, R56, PT ;  /* 0x000000380600e20c */ /* 0x040fe40003f26270 */
[-C--:B------:R-:W-:Y:S01]  /*3a70*/  @!P6 ISETP.GE.AND P5, PT, R6, R2.reuse, PT ;  /* 0x000000020600e20c */ /* 0x080fe20003fa6270 */
[----:B------:R-:W-:Y:S01]  /*3a80*/  IMAD.WIDE.U32 R10, R10, -0x326172a9, RZ ;  /* 0xcd9e8d570a0a7825 */ /* 0x000fe200078e00ff */
[C---:B------:R-:W-:Y:S02]  /*3a90*/  @!P6 ISETP.GE.AND P4, PT, R0.reuse, R2, PT ;  /* 0x000000020000e20c */ /* 0x040fe40003f86270 */
[----:B------:R-:W-:Y:S01]  /*3aa0*/  @!P6 ISETP.GE.AND P2, PT, R0, R56, PT ;  /* 0x000000380000e20c */ /* 0x000fe20003f46270 */
[----:B------:R-:W-:Y:S01]  /*3ab0*/  MUFU.EX2 R61, R14 ;  /* 0x0000000e003d7308 */ /* 0x000fe20000000800 */
[----:B------:R-:W-:Y:S01]  /*3ac0*/  LOP3.LUT R7, R11, R4, R169, 0x96, !PT ;  /* 0x000000040b077212 */ /* 0x000fe200078e96a9 */
[----:B------:R-:W-:Y:S01]  /*3ad0*/  IMAD.WIDE.U32 R4, R5, -0x2daee0ad, RZ ;  /* 0xd2511f5305047825 */ /* 0x000fe200078e00ff */
[----:B------:R-:W-:Y:S02]  /*3ae0*/  IADD3 R169, R241, 0x646e171e, RZ ;  /* 0x646e171ef1a97810 */ /* 0x000fe40007ffe0ff */
[----:B------:R-:W-:Y:S01]  /*3af0*/  @!P6 FSEL R19, R19, -INF , !P4 ;  /* 0xff8000001313e808 */ /* 0x000fe20006000000 */
[----:B------:R-:W-:Y:S01]  /*3b00*/  IMAD.WIDE.U32 R6, R7, -0x2daee0ad, RZ ;  /* 0xd2511f5307067825 */ /* 0x000fe200078e00ff */
[----:B------:R-:W-:Y:S02]  /*3b10*/  LOP3.LUT R5, R5, R8, R64, 0x96, !PT ;  /* 0x0000000805057212 */ /* 0x000fe400078e9640 */
[----:B------:R-:W-:Y:S01]  /*3b20*/  @!P6 FSEL R18, R18, -INF , !P5 ;  /* 0xff8000001212e808 */ /* 0x000fe20006800000 */
[----:B------:R2:W2:Y:S01]  /*3b30*/  MUFU.EX2 R64, R12 ;  /* 0x0000000c00407308 */ /* 0x0004a20000000800 */
[----:B------:R-:W-:Y:S01]  /*3b40*/  LOP3.LUT R2, R7, R4, R169, 0x96, !PT ;  /* 0x0000000407027212 */ /* 0x000fe200078e96a9 */
[----:B------:R-:W-:Y:S01]  /*3b50*/  IMAD.WIDE.U32 R4, R5, -0x326172a9, RZ ;  /* 0xcd9e8d5705047825 */ /* 0x000fe200078e00ff */
[----:B------:R-:W-:Y:S02]  /*3b60*/  IADD3 R169, R240, -0x4ab325aa, RZ ;  /* 0xb54cda56f0a97810 */ /* 0x000fe40007ffe0ff */
[----:B------:R-:W-:Y:S01]  /*3b70*/  LOP3.LUT R52, R6, 0xffff, RZ, 0xc0, !PT ;  /* 0x0000ffff06347812 */ /* 0x000fe200078ec0ff */
[----:B------:R-:W-:Y:S01]  /*3b80*/  FFMA.FTZ R18, R18, c[0x0][0x23c], -R3 ;  /* 0x00008f0012127a23 */ /* 0x000fe20000010803 */
[----:B------:R-:W-:Y:S01]  /*3b90*/  LOP3.LUT R0, R5, R10, R169, 0x96, !PT ;  /* 0x0000000a05007212 */ /* 0x000fe200078e96a9 */
[----:B------:R-:W-:Y:S01]  /*3ba0*/  FFMA.FTZ R3, R19, c[0x0][0x23c], -R3 ;  /* 0x00008f0013037a23 */ /* 0x000fe20000010803 */
[----:B------:R-:W-:Y:S01]  /*3bb0*/  LOP3.LUT R7, R4, 0xffff, RZ, 0xc0, !PT ;  /* 0x0000ffff04077812 */ /* 0x000fe200078ec0ff */
[----:B------:R-:W3:Y:S01]  /*3bc0*/  MUFU.EX2 R60, R15 ;  /* 0x0000000f003c7308 */ /* 0x000ee20000000800 */
[----:B------:R-:W-:Y:S02]  /*3bd0*/  LOP3.LUT R5, R0, 0xffff, RZ, 0xc0, !PT ;  /* 0x0000ffff00057812 */ /* 0x000fe400078ec0ff */
[----:B------:R-:W-:Y:S02]  /*3be0*/  LOP3.LUT R11, R4, 0xff, RZ, 0xc0, !PT ;  /* 0x000000ff040b7812 */ /* 0x000fe400078ec0ff */
[----:B------:R-:W-:Y:S02]  /*3bf0*/  SHF.R.U32.HI R10, RZ, 0x18, R4 ;  /* 0x00000018ff0a7819 */ /* 0x000fe40000011604 */
[----:B------:R-:W-:Y:S02]  /*3c00*/  @!P6 FSEL R17, R17, -INF , !P2 ;  /* 0xff8000001111e808 */ /* 0x000fe40005000000 */
[--C-:B------:R-:W-:Y:S01]  /*3c10*/  SHF.R.U32.HI R8, RZ, 0x18, R6.reuse ;  /* 0x00000018ff087819 */ /* 0x100fe20000011606 */
[----:B------:R3:W-:Y:S01]  /*3c20*/  MUFU.EX2 R56, R3 ;  /* 0x0000000300387308 */ /* 0x0007e20000000800 */
[----:B------:R-:W-:Y:S02]  /*3c30*/  LOP3.LUT R9, R6, 0xff, RZ, 0xc0, !PT ;  /* 0x000000ff06097812 */ /* 0x000fe400078ec0ff */
[----:B-1----:R-:W-:Y:S02]  /*3c40*/  SHF.R.U32.HI R13, RZ, 0x10, R6 ;  /* 0x00000010ff0d7819 */ /* 0x002fe40000011606 */
[----:B--2---:R-:W-:Y:S02]  /*3c50*/  SHF.R.U32.HI R12, RZ, 0x10, R4 ;  /* 0x00000010ff0c7819 */ /* 0x004fe40000011604 */
[----:B------:R-:W-:Y:S02]  /*3c60*/  SHF.R.U32.HI R4, RZ, 0x8, R5 ;  /* 0x00000008ff047819 */ /* 0x000fe40000011605 */
[--C-:B------:R-:W-:Y:S02]  /*3c70*/  SHF.R.U32.HI R5, RZ, 0x10, R0.reuse ;  /* 0x00000010ff057819 */ /* 0x100fe40000011600 */
[----:B------:R-:W-:Y:S02]  /*3c80*/  LOP3.LUT R4, R4, 0xffff, RZ, 0xc0, !PT ;  /* 0x0000ffff04047812 */ /* 0x000fe400078ec0ff */
[----:B------:R-:W-:Y:S02]  /*3c90*/  LOP3.LUT R5, R5, 0xff, RZ, 0xc0, !PT ;  /* 0x000000ff05057812 */ /* 0x000fe400078ec0ff */
[----:B------:R-:W-:Y:S02]  /*3ca0*/  LOP3.LUT R6, R0, 0xff, RZ, 0xc0, !PT ;  /* 0x000000ff00067812 */ /* 0x000fe400078ec0ff */
[----:B------:R-:W-:Y:S02]  /*3cb0*/  ISETP.LE.U32.AND P5, PT, R5, UR6, PT ;  /* 0x0000000605007c0c */ /* 0x000fe4000bfa3070 */
[----:B------:R-:W-:Y:S02]  /*3cc0*/  ISETP.LE.U32.AND P2, PT, R4, UR6, PT ;  /* 0x0000000604007c0c */ /* 0x000fe4000bf43070 */
[----:B------:R-:W-:Y:S02]  /*3cd0*/  SHF.R.U32.HI R0, RZ, 0x18, R0 ;  /* 0x00000018ff007819 */ /* 0x000fe40000011600 */
[----:B------:R-:W-:Y:S02]  /*3ce0*/  @!P6 FSEL R16, R16, -INF , !P1 ;  /* 0xff8000001010e808 */ /* 0x000fe40004800000 */
[----:B------:R-:W-:Y:S02]  /*3cf0*/  ISETP.LE.U32.AND P1, PT, R6, UR6, PT ;  /* 0x0000000606007c0c */ /* 0x000fe4000bf23070 */
[----:B------:R-:W-:Y:S01]  /*3d00*/  ISETP.LE.U32.AND P6, PT, R0, UR6, PT ;  /* 0x0000000600007c0c */ /* 0x000fe2000bfc3070 */
[----:B------:R-:W-:Y:S01]  /*3d10*/  FFMA.FTZ R16, R16, c[0x0][0x23c], -R57 ;  /* 0x00008f0010107a23 */ /* 0x000fe20000010839 */
[----:B------:R-:W-:Y:S01]  /*3d20*/  SHF.R.U32.HI R4, RZ, 0x8, R7 ;  /* 0x00000008ff047819 */ /* 0x000fe20000011607 */
[----:B------:R-:W-:Y:S01]  /*3d30*/  @!P5 FADD.FTZ R102, -R102, -RZ ;  /* 0x800000ff6666d221 */ /* 0x000fe20000010100 */
[----:B------:R-:W-:Y:S01]  /*3d40*/  ISETP.LE.U32.AND P4, PT, R11, UR6, PT ;  /* 0x000000060b007c0c */ /* 0x000fe2000bf83070 */
[----:B------:R-:W-:Y:S01]  /*3d50*/  @!P2 FADD.FTZ R103, -R103, -RZ ;  /* 0x800000ff6767a221 */ /* 0x000fe20000010100 */
[----:B------:R-:W-:Y:S01]  /*3d60*/  LOP3.LUT R4, R4, 0xffff, RZ, 0xc0, !PT ;  /* 0x0000ffff04047812 */ /* 0x000fe200078ec0ff */
[----:B------:R-:W-:Y:S01]  /*3d70*/  FFMA.FTZ R57, R17, c[0x0][0x23c], -R57 ;  /* 0x00008f0011397a23 */ /* 0x000fe20000010839 */
[----:B------:R-:W-:Y:S01]  /*3d80*/  LOP3.LUT R0, R2, 0xff, RZ, 0xc0, !PT ;  /* 0x000000ff02007812 */ /* 0x000fe200078ec0ff */
[----:B------:R-:W-:Y:S01]  /*3d90*/  MUFU.EX2 R59, R16 ;  /* 0x00000010003b7308 */ /* 0x000fe20000000800 */
[----:B------:R-:W-:Y:S01]  /*3da0*/  ISETP.LE.U32.AND P5, PT, R4, UR6, PT ;  /* 0x0000000604007c0c */ /* 0x000fe2000bfa3070 */
[----:B------:R-:W-:Y:S01]  /*3db0*/  @!P1 FADD.FTZ R168, -R168, -RZ ;  /* 0x800000ffa8a89221 */ /* 0x000fe20000010100 */
[----:B------:R-:W-:Y:S01]  /*3dc0*/  ISETP.LE.U32.AND P2, PT, R0, UR6, PT ;  /* 0x0000000600007c0c */ /* 0x000fe2000bf43070 */
[----:B----4-:R-:W-:Y:S01]  /*3dd0*/  @!P6 FADD.FTZ R101, -R101, -RZ ;  /* 0x800000ff6565e221 */ /* 0x010fe20000010100 */
[----:B------:R-:W-:Y:S02]  /*3de0*/  LOP3.LUT R0, R12, 0xff, RZ, 0xc0, !PT ;  /* 0x000000ff0c007812 */ /* 0x000fe400078ec0ff */
[----:B------:R-:W-:Y:S01]  /*3df0*/  ISETP.LE.U32.AND P1, PT, R10, UR6, PT ;  /* 0x000000060a007c0c */ /* 0x000fe2000bf23070 */
[----:B---3--:R-:W-:Y:S01]  /*3e00*/  @!P4 FADD.FTZ R100, -R100, -RZ ;  /* 0x800000ff6464c221 */ /* 0x008fe20000010100 */
[----:B------:R-:W-:Y:S01]  /*3e10*/  ISETP.LE.U32.AND P6, PT, R0, UR6, PT ;  /* 0x0000000600007c0c */ /* 0x000fe2000bfc3070 */
[----:B------:R-:W-:Y:S01]  /*3e20*/  MUFU.EX2 R58, R57 ;  /* 0x00000039003a7308 */ /* 0x000fe20000000800 */
        /* <DEDUP_REMOVED lines=10> */
[----:B------:R-:W-:Y:S01]  /*3ed0*/  ISETP.LE.U32.AND P5, PT, R0, UR6, PT ;  /* 0x0000000600007c0c */ /* 0x000fe2000bfa3070 */
[----:B------:R-:W1:Y:S01]  /*3ee0*/  MUFU.EX2 R57, R18 ;  /* 0x0000001200397308 */ /* 0x000e620000000800 */
[----:B------:R-:W-:Y:S02]  /*3ef0*/  SHF.R.U32.HI R0, RZ, 0x8, R52 ;  /* 0x00000008ff007819 */ /* 0x000fe40000011634 */
[----:B------:R-:W-:Y:S02]  /*3f00*/  LOP3.LUT R2, R2, 0xffff, RZ, 0xc0, !PT ;  /* 0x0000ffff02027812 */ /* 0x000fe400078ec0ff */
[----:B------:R-:W-:Y:S01]  /*3f10*/  LOP3.LUT R3, R13, 0xff, RZ, 0xc0, !PT ;  /* 0x000000ff0d037812 */ /* 0x000fe200078ec0ff */
[----:B------:R-:W-:Y:S01]  /*3f20*/  @!P4 FADD.FTZ R60, -R60, -RZ ;  /* 0x800000ff3c3cc221 */ /* 0x000fe20000010100 */
[----:B------:R-:W-:Y:S02]  /*3f30*/  LOP3.LUT R0, R0, 0xffff, RZ, 0xc0, !PT ;  /* 0x0000ffff00007812 */ /* 0x000fe400078ec0ff */
[----:B------:R-:W-:Y:S02]  /*3f40*/  ISETP.LE.U32.AND P6, PT, R2, UR6, PT ;  /* 0x0000000602007c0c */ /* 0x000fe4000bfc3070 */
[----:B------:R-:W-:Y:S01]  /*3f50*/  F2FP.RELU.BF16.PACK_AB R2, R101, R102 ;  /* 0x000000666502723e */ /* 0x000fe200000018ff */
[----:B------:R-:W-:Y:S01]  /*3f60*/  @!P5 FADD.FTZ R61, -R61, -RZ ;  /* 0x800000ff3d3dd221 */ /* 0x000fe20000010100 */
        /* <DEDUP_REMOVED lines=11> */
[----:B-1----:R-:W-:Y:S01]  /*4020*/  @!P1 FADD.FTZ R57, -R57, -RZ ;  /* 0x800000ff39399221 */ /* 0x002fe20000010100 */
[----:B------:R-:W-:Y:S02]  /*4030*/  F2FP.RELU.BF16.PACK_AB R4, R62, R64 ;  /* 0x000000403e04723e */ /* 0x000fe400000018ff */
[----:B------:R-:W-:Y:S01]  /*4040*/  FSETP.GE.FTZ.AND P1, PT, R103, RZ, PT ;  /* 0x000000ff6700720b */ /* 0x000fe20003f36000 */
[----:B------:R-:W-:Y:S01]  /*4050*/  @!P2 FADD.FTZ R58, -R58, -RZ ;  /* 0x800000ff3a3aa221 */ /* 0x000fe20000010100 */
[----:B------:R-:W-:Y:S01]  /*4060*/  STS [R224+0x12400], R5 ;  /* 0x01240005e0007388 */ /* 0x000fe20000000800 */
[----:B------:R-:W-:Y:S02]  /*4070*/  FSETP.GE.FTZ.AND P2, PT, R168, RZ, PT ;  /* 0x000000ffa800720b */ /* 0x000fe40003f56000 */
[----:B------:R-:W-:Y:S01]  /*4080*/  @!P0 FADD.FTZ R56, -R56, -RZ ;  /* 0x800000ff38388221 */ /* 0x000fe20000010100 */
[----:B------:R-:W-:Y:S01]  /*4090*/  STS [R222+0x12000], R4 ;  /* 0x01200004de007388 */ /* 0x000fe20000000800 */
[----:B------:R-:W-:Y:S01]  /*40a0*/  @!P3 FADD.FTZ R59, -R59, -RZ ;  /* 0x800000ff3b3bb221 */ /* 0x000fe20000010100 */
[----:B------:R-:W-:Y:S02]  /*40b0*/  FSETP.GE.FTZ.AND P5, PT, R100, RZ, PT ;  /* 0x000000ff6400720b */ /* 0x000fe40003fb6000 */
[----:B------:R-:W-:Y:S02]  /*40c0*/  FSETP.GE.FTZ.AND P3, PT, R64, RZ, PT ;  /* 0x000000ff4000720b */ /* 0x000fe40003f76000 */
[----:B--2---:R-:W-:Y:S02]  /*40d0*/  F2FP.RELU.BF16.PACK_AB R2, R58, R59 ;  /* 0x0000003b3a02723e */ /* 0x004fe400000018ff */
        /* <DEDUP_REMOVED lines=114> */
[----:B------:R-:W-:Y:S03]  /*4800*/  LOP3.LUT R0, R205, 0x1, RZ, 0xc0, !PT ;  /* 0x00000001cd007812 */ /* 0x000fe600078ec0ff */
[----:B------:R-:W-:Y:S05]  /*4810*/  IMAD.U32 R2, R4, -0x40, RZ ;  /* 0xffffffc004027824 */ /* 0x000fea00078e00ff */
[C---:B------:R-:W-:Y:S04]  /*4820*/  LEA R3, P0, R2.reuse, R208, 0x1 ;  /* 0x000000d002037211 */ /* 0x040fe800078008ff */
[----:B------:R-:W-:Y:S01]  /*4830*/  LEA.HI.X.SX32 R2, R2, R209, 0x1, P0 ;  /* 0x000000d102027211 */ /* 0x000fe200000f0eff */
[----:B------:R-:W-:Y:S01]  /*4840*/  IMAD.MOV.U32 R208, RZ, RZ, R3 ;  /* 0x000000ffffd07224 */ /* 0x000fe200078e0003 */
[----:B------:R-:W-:Y:S01]  /*4850*/  ISETP.NE.U32.AND P0, PT, R0, 0x1, PT ;  /* 0x000000010000780c */ /* 0x000fe20003f05070 */
[----:B------:R-:W-:Y:S01]  /*4860*/  IMAD.MOV.U32 R0, RZ, RZ, -0x4000 ;  /* 0xffffc000ff007424 */ /* 0x000fe200078e00ff */
[----:B------:R-:W-:Y:S04]  /*4870*/  MOV R209, R2 ;  /* 0x0000000200d17202 */ /* 0x000fe80000000f00 */
        /* <DEDUP_REMOVED lines=14> */
.L_x_473:
        /* <DEDUP_REMOVED lines=33> */
[----:B------:R-:W3:Y:S03]  /*4b70*/  LDSM.16.MT88.4 R16, [R0+0xa800] ;  /* 0x00a800000010783b */ /* 0x000ee60000004200 */
        /* <DEDUP_REMOVED lines=23> */
[----:B------:R-:W3:Y:S04]  /*4cf0*/  LDSM.16.MT88.4 R16, [R0+0xb800] ;  /* 0x00b800000010783b */ /* 0x000ee80000004200 */
[----:B------:R-:W-:Y:S01]  /*4d00*/  BAR.SYNC.DEFER_BLOCKING 0x0 ;  /* 0x0000000000007b1d */ /* 0x000fe20000010000 */
        /* <DEDUP_REMOVED lines=26> */
.L_x_474:
        /* <DEDUP_REMOVED lines=86> */
[----:B------:R3:W-:Y:S01]  /*5410*/  RED.E.ADD.F32.FTZ.RN.STRONG.GPU [R102.64], R8 ;  /* 0x000000086600798e */ /* 0x0007e2000c10e788 */
[-C--:B-1----:R-:W-:Y:S02]  /*5420*/  LEA R100, P2, R177, R206.reuse, 0x2 ;  /* 0x000000ceb1647211 */ /* 0x082fe400078410ff */
[-C--:B------:R-:W-:Y:S02]  /*5430*/  LEA R6, P0, R171, R206.reuse, 0x2 ;  /* 0x000000ceab067211 */ /* 0x080fe400078010ff */
[-C--:B------:R-:W-:Y:S02]  /*5440*/  LEA.HI.X.SX32 R101, R177, R207.reuse, 0x2, P2 ;  /* 0x000000cfb1657211 */ /* 0x080fe400010f16ff */
[-C--:B--2---:R-:W-:Y:S01]  /*5450*/  LEA.HI.X.SX32 R7, R171, R207.reuse, 0x2, P0 ;  /* 0x000000cfab077211 */ /* 0x084fe200000f16ff */
[----:B------:R-:W-:Y:S01]  /*5460*/  IMAD.IADD R171, R214, 0x1, R251 ;  /* 0x00000001d6ab7824 */ /* 0x000fe200078e02fb */
[CC--:B---3--:R-:W-:Y:S01]  /*5470*/  LEA R8, P2, R234.reuse, R206.reuse, 0x2 ;  /* 0x000000ceea087211 */ /* 0x0c8fe200078410ff */
[----:B------:R1:W-:Y:S04]  /*5480*/  RED.E.ADD.F32.FTZ.RN.STRONG.GPU [R100.64], R9 ;  /* 0x000000096400798e */ /* 0x0003e8000c10e788 */
[----:B------:R2:W-:Y:S04]  /*5490*/  RED.E.ADD.F32.FTZ.RN.STRONG.GPU [R4.64], R10 ;  /* 0x0000000a0400798e */ /* 0x0005e8000c10e788 */
[----:B------:R3:W-:Y:S04]  /*54a0*/  RED.E.ADD.F32.FTZ.RN.STRONG.GPU [R6.64], R11 ;  /* 0x0000000b0600798e */ /* 0x0007e8000c10e788 */
[----:B------:R-:W-:Y:S04]  /*54b0*/  RED.E.ADD.F32.FTZ.RN.STRONG.GPU [R206.64+0x80], R16 ;  /* 0x00008010ce00798e */ /* 0x000fe8000c10e788 */
[----:B------:R-:W-:Y:S01]  /*54c0*/  RED.E.ADD.F32.FTZ.RN.STRONG.GPU [R2.64+0x80], R17 ;  /* 0x000080110200798e */ /* 0x000fe2000c10e788 */
[-C--:B-1----:R-:W-:Y:S02]  /*54d0*/  LEA.HI.X.SX32 R9, R234, R207.reuse, 0x2, P2 ;  /* 0x000000cfea097211 */ /* 0x082fe400010f16ff */
[----:B------:R-:W-:Y:S02]  /*54e0*/  IADD3 R100, R248, 0x60, RZ ;  /* 0x00000060f8647810 */ /* 0x000fe40007ffe0ff */
[CC--:B--2---:R-:W-:Y:S04]  /*54f0*/  LEA R4, P0, R170.reuse, R206.reuse, 0x2 ;  /* 0x000000ceaa047211 */ /* 0x0c4fe800078010ff */
[-C--:B------:R-:W-:Y:S02]  /*5500*/  LEA.HI.X.SX32 R5, R170, R207.reuse, 0x2, P0 ;  /* 0x000000cfaa057211 */ /* 0x080fe400000f16ff */
[-C--:B---3--:R-:W-:Y:S02]  /*5510*/  LEA R6, P1, R251, R206.reuse, 0x2 ;  /* 0x000000cefb067211 */ /* 0x088fe400078210ff */
[-C--:B------:R-:W-:Y:S01]  /*5520*/  LEA R10, P0, R171, R206.reuse, 0x2 ;  /* 0x000000ceab0a7211 */ /* 0x080fe200078010ff */
        /* <DEDUP_REMOVED lines=263> */
.L_x_476:
        /* <DEDUP_REMOVED lines=15> */
.L_x_477:
        /* <DEDUP_REMOVED lines=40> */
.L_x_479:
[----:B-1-34-:R-:W-:Y:S05]  /*6910*/  BSYNC B0 ;  /* 0x0000000000007941 */ /* 0x01afea0003800000 */
.L_x_478:
        /* <DEDUP_REMOVED lines=16> */
.L_x_481:
[----:B------:R-:W-:Y:S05]  /*6a20*/  BSYNC B0 ;  /* 0x0000000000007941 */ /* 0x000fea0003800000 */
.L_x_480:
        /* <DEDUP_REMOVED lines=21> */
.L_x_483:
[----:B------:R-:W-:Y:S05]  /*6b80*/  BSYNC B0 ;  /* 0x0000000000007941 */ /* 0x000fea0003800000 */
.L_x_482:
        /* <DEDUP_REMOVED lines=12> */
.L_x_472:
[----:B------:R-:W-:Y:S05]  /*6c50*/  BSYNC B1 ;  /* 0x0000000000017941 */ /* 0x000fea0003800000 */
.L_x_458:
        /* <DEDUP_REMOVED lines=9> */
.L_x_484:
[----:B------:R-:W-:Y:S05]  /*6cf0*/  EXIT ;  /* 0x000000000000794d */ /* 0x000fea0003800000 */
.L_x_486:
        /* <DEDUP_REMOVED lines=16> */
.L_x_1075:


//--------------------- .text._ZN5flash44flash_bwd_dq_dk_dv_loop_seqk_parallel_kernelI23Flash_bwd_kernel_traitsILi128ELi64ELi64ELi8ELi4ELi2ELi2ELb1ELb0EN7cutlass10bfloat16_tE19Flash_kernel_traitsILi128ELi64ELi64ELi8ES3_EELb0ELb1ELb0ELb0ELb0ELb1ELb1EEEvNS_16Flash_bwd_paramsE --------------------------
	.section	.text._ZN5flash44flash_bwd_dq_dk_dv_loop_seqk_parallel_kernelI23Flash_bwd_kernel_traitsILi128ELi64ELi64ELi8ELi4ELi2ELi2ELb1ELb0EN7cutlass10bfloat16_tE19Flash_kernel_traitsILi128ELi64ELi64ELi8ES3_EELb0ELb1ELb0ELb0ELb0ELb1ELb1EEEvNS_16Flash_bwd_paramsE,"ax",@progbits
	.sectioninfo	@"SHI_REGISTERS=255"
	.align	128
        .global         _ZN5flash44flash_bwd_dq_dk_dv_loop_seqk_parallel_kernelI23Flash_bwd_kernel_traitsILi128ELi64ELi64ELi8ELi4ELi2ELi2ELb1ELb0EN7cutlass10bfloat16_tE19Flash_kernel_traitsILi128ELi64ELi64ELi8ES3_EELb0ELb1ELb0ELb0ELb0ELb1ELb1EEEvNS_16Flash_bwd_paramsE
        .type           _ZN5flash44flash_bwd_dq_dk_dv_loop_seqk_parallel_kernelI23Flash_bwd_kernel_traitsILi128ELi64ELi64ELi8ELi4ELi2ELi2ELb1ELb0EN7cutlass10bfloat16_tE19Flash_kernel_traitsILi128ELi64ELi64ELi8ES3_EELb0ELb1ELb0ELb0ELb0ELb1ELb1EEEvNS_16Flash_bwd_paramsE,@function
        .size           _ZN5flash44flash_bwd_dq_dk_dv_loop_seqk_parallel_kernelI23Flash_bwd_kernel_traitsILi128ELi64ELi64ELi8ELi4ELi2ELi2ELb1ELb0EN7cutlass10bfloat16_tE19Flash_kernel_traitsILi128ELi64ELi64ELi8ES3_EELb0ELb1ELb0ELb0ELb0ELb1ELb1EEEvNS_16Flash_bwd_paramsE,(.L_x_1076 - _ZN5flash44flash_bwd_dq_dk_dv_loop_seqk_parallel_kernelI23Flash_bwd_kernel_traitsILi128ELi64ELi64ELi8ELi4ELi2ELi2ELb1ELb0EN7cutlass10bfloat16_tE19Flash_kernel_traitsILi128ELi64ELi64ELi8ES3_EELb0ELb1ELb0ELb0ELb0ELb1ELb1EEEvNS_16Flash_bwd_paramsE)
        .other          _ZN5flash44flash_bwd_dq_dk_dv_loop_seqk_parallel_kernelI23Flash_bwd_kernel_traitsILi128ELi64ELi64ELi8ELi4ELi2ELi2ELb1ELb0EN7cutlass10bfloat16_tE19Flash_kernel_traitsILi128ELi64ELi64ELi8ES3_EELb0ELb1ELb0ELb0ELb0ELb1ELb1EEEvNS_16Flash_bwd_paramsE,@"STO_CUDA_ENTRY STV_DEFAULT"
_ZN5flash44flash_bwd_dq_dk_dv_loop_seqk_parallel_kernelI23Flash_bwd_kernel_traitsILi128ELi64ELi64ELi8ELi4ELi2ELi2ELb1ELb0EN7cutlass10bfloat16_tE19Flash_kernel_traitsILi128ELi64ELi64ELi8ES3_EELb0ELb1ELb0ELb0ELb0ELb1ELb1EEEvNS_16Flash_bwd_paramsE:
.text._ZN5flash44flash_bwd_dq_dk_dv_loop_seqk_parallel_kernelI23Flash_bwd_kernel_traitsILi128ELi64ELi64ELi8ELi4ELi2ELi2ELb1ELb0EN7cutlass10bfloat16_tE19Flash_kernel_traitsILi128ELi64ELi64ELi8ES3_EELb0ELb1ELb0ELb0ELb0ELb1ELb1EEEvNS_16Flash_bwd_paramsE:
        /* <DEDUP_REMOVED lines=15> */
[C---:B------:R-:W-:Y:S02]  /*00f0*/  LEA.HI R16, R13.reuse, R12, RZ, 0x3 ;  /* 0x0000000c0d107211 */ /* 0x040fe400078f18ff */
[----:B------:R-:W-:Y:S02]  /*0100*/  SHF.R.S32.HI R2, RZ, 0x4, R6 ;  /* 0x00000004ff027819 */ /* 0x000fe40000011406 */
[----:B------:R-:W-:Y:S02]  /*0110*/  SHF.R.S32.HI R239, RZ, 0x3, R16 ;  /* 0x00000003ffef7819 */ /* 0x000fe40000011410 */
[----:B------:R-:W-:Y:S02]  /*0120*/  LEA.HI R0, R6, R2, RZ, 0x1 ;  /* 0x0000000206007211 */ /* 0x000fe400078f08ff */
[----:B------:R-:W-:-:S02]  /*0130*/  LEA.HI R15, R13, R12, RZ, 0x2 ;  /* 0x0000000c0d0f7211 */ /* 0x000fc400078f10ff */
[----:B------:R-:W-:Y:S02]  /*0140*/  LOP3.LUT R0, R0, 0xfffffffe, RZ, 0xc0, !PT ;  /* 0xfffffffe00007812 */ /* 0x000fe400078ec0ff */
[--C-:B------:R-:W-:Y:S02]  /*0150*/  SHF.R.S32.HI R8, RZ, 0x2, R15.reuse ;  /* 0x00000002ff087819 */ /* 0x100fe4000001140f */
[----:B------:R-:W-:Y:S01]  /*0160*/  SHF.R.S32.HI R3, RZ, 0x1f, R15 ;  /* 0x0000001fff037819 */ /* 0x000fe2000001140f */
[----:B------:R-:W-:Y:S01]  /*0170*/  IMAD.IADD R10, R2, 0x1, -R0 ;  /* 0x00000001020a7824 */ /* 0x000fe200078e0a00 */
[----:B------:R-:W-:Y:S01]  /*0180*/  LOP3.LUT R0, R16, 0xfffffff8, RZ, 0xc0, !PT ;  /* 0xfffffff810007812 */ /* 0x000fe200078ec0ff */
[----:B------:R-:W-:Y:S01]  /*0190*/  IMAD.SHL.U32 R2, R239, 0x40, RZ ;  /* 0x00000040ef027824 */ /* 0x000fe200078e00ff */
[----:B------:R-:W-:Y:S01]  /*01a0*/  LEA.HI R14, R13, R12, RZ, 0x5 ;  /* 0x0000000c0d0e7211 */ /* 0x000fe200078f28ff */
[----:B------:R-:W-:Y:S01]  /*01b0*/  IMAD.SHL.U32 R185, R10, 0x200, RZ ;  /* 0x000002000ab97824 */ /* 0x000fe200078e00ff */
[----:B------:R-:W-:Y:S01]  /*01c0*/  LEA.HI R3, R3, R8, RZ, 0x3 ;  /* 0x0000000803037211 */ /* 0x000fe200078f18ff */
[----:B------:R-:W-:Y:S01]  /*01d0*/  IMAD.IADD R0, R12, 0x1, -R0 ;  /* 0x000000010c007824 */ /* 0x000fe200078e0a00 */
[----:B------:R-:W-:-:S02]  /*01e0*/  LOP3.LUT R2, R2, 0x1c0, RZ, 0xc0, !PT ;  /* 0x000001c002027812 */ /* 0x000fc400078ec0ff */
[----:B------:R-:W-:Y:S01]  /*01f0*/  SHF.R.S32.HI R20, RZ, 0x5, R14 ;  /* 0x00000005ff147819 */ /* 0x000fe2000001140e */
[----:B------:R-:W-:Y:S01]  /*0200*/  IMAD.SHL.U32 R18, R0, 0x8, RZ ;  /* 0x0000000800127824 */ /* 0x000fe200078e00ff */
[----:B------:R-:W-:Y:S02]  /*0210*/  LOP3.LUT R4, R3, 0xfffffff8, RZ, 0xc0, !PT ;  /* 0xfffffff803047812 */ /* 0x000fe400078ec0ff */
[----:B------:R-:W-:Y:S02]  /*0220*/  SHF.R.U32.HI R5, RZ, 0x3, R2 ;  /* 0x00000003ff057819 */ /* 0x000fe40000011602 */
[----:B------:R-:W-:Y:S01]  /*0230*/  LOP3.LUT R3, R2, 0x38, R18, 0xf8, !PT ;  /* 0x0000003802037812 */ /* 0x000fe200078ef812 */
[----:B------:R-:W-:Y:S01]  /*0240*/  IMAD.IADD R8, R8, 0x1, -R4 ;  /* 0x0000000108087824 */ /* 0x000fe200078e0a04 */
[----:B------:R-:W-:Y:S01]  /*0250*/  LOP3.LUT R2, R6, 0xfffffff0, RZ, 0xc0, !PT ;  /* 0xfffffff006027812 */ /* 0x000fe200078ec0ff */
[----:B------:R1:W-:Y:S01]  /*0260*/  STL [R1+0x10], R18 ;  /* 0x0000101201007387 */ /* 0x0003e20000100800 */
[----:B------:R-:W-:-:S02]  /*0270*/  LEA.HI R6, R14, R20, RZ, 0x1 ;  /* 0x000000140e067211 */ /* 0x000fc400078f08ff */
[----:B------:R-:W-:Y:S01]  /*0280*/  LOP3.LUT R9, R3, R5, RZ, 0x3c, !PT ;  /* 0x0000000503097212 */ /* 0x000fe200078e3cff */
[----:B------:R-:W-:Y:S01]  /*0290*/  IMAD.IADD R3, R12, 0x1, -R2 ;  /* 0x000000010c037824 */ /* 0x000fe200078e0a02 */
[----:B------:R-:W-:Y:S02]  /*02a0*/  LOP3.LUT R2, R6, 0xfffffffe, RZ, 0xc0, !PT ;  /* 0xfffffffe06027812 */ /* 0x000fe400078ec0ff */
[C---:B------:R-:W-:Y:S02]  /*02b0*/  LOP3.LUT P4, RZ, R0.reuse, 0x2, RZ, 0xc0, !PT ;  /* 0x0000000200ff7812 */ /* 0x040fe4000788c0ff */
[C---:B------:R-:W-:Y:S01]  /*02c0*/  LOP3.LUT P3, RZ, R0.reuse, 0x4, RZ, 0xc0, !PT ;  /* 0x0000000400ff7812 */ /* 0x040fe2000786c0ff */
[----:B------:R-:W-:Y:S01]  /*02d0*/  IMAD.SHL.U32 R0, R0, 0x40, RZ ;  /* 0x0000004000007824 */ /* 0x000fe200078e00ff */
[----:B------:R-:W-:Y:S01]  /*02e0*/  LEA.HI R4, R13, R12, RZ, 0x7 ;  /* 0x0000000c0d047211 */ /* 0x000fe200078f38ff */
[----:B------:R-:W-:Y:S01]  /*02f0*/  IMAD.IADD R193, R20, 0x1, -R2 ;  /* 0x0000000114c17824 */ /* 0x000fe200078e0a02 */
[----:B------:R-:W-:-:S02]  /*0300*/  SHF.R.S32.HI R5, RZ, 0x1f, R3 ;  /* 0x0000001fff057819 */ /* 0x000fc40000011403 */
[----:B------:R-:W-:Y:S01]  /*0310*/  LOP3.LUT R0, R0, 0x1c0, RZ, 0xc0, !PT ;  /* 0x000001c000007812 */ /* 0x000fe200078ec0ff */
[----:B------:R-:W-:Y:S01]  /*0320*/  IMAD.SHL.U32 R2, R193, 0x10, RZ ;  /* 0x00000010c1027824 */ /* 0x000fe200078e00ff */
[----:B------:R-:W-:Y:S02]  /*0330*/  SHF.R.S32.HI R7, RZ, 0x7, R4 ;  /* 0x00000007ff077819 */ /* 0x000fe40000011404 */
[C---:B------:R-:W-:Y:S02]  /*0340*/  LOP3.LUT R187, R0.reuse, 0x8, R16, 0xf8, !PT ;  /* 0x0000000800bb7812 */ /* 0x040fe400078ef810 */
[----:B------:R-:W-:Y:S01]  /*0350*/  LOP3.LUT R4, R0, 0x10, R2, 0xf8, !PT ;  /* 0x0000001000047812 */ /* 0x000fe200078ef802 */
[----:B------:R-:W-:Y:S01]  /*0360*/  IMAD R2, R7, 0x800, R185 ;  /* 0x0000080007027824 */ /* 0x000fe200078e02b9 */
[----:B------:R-:W-:Y:S02]  /*0370*/  SHF.R.U32.HI R0, RZ, 0x3, R0 ;  /* 0x00000003ff007819 */ /* 0x000fe40000011600 */
[----:B------:R-:W-:-:S02]  /*0380*/  LEA.HI R11, R5, R3, RZ, 0x3 ;  /* 0x00000003050b7211 */ /* 0x000fc400078f18ff */
[----:B------:R-:W-:Y:S02]  /*0390*/  LOP3.LUT R4, R4, 0x8, R16, 0xf8, !PT ;  /* 0x0000000804047812 */ /* 0x000fe400078ef810 */
[----:B------:R-:W-:Y:S02]  /*03a0*/  LOP3.LUT R187, R187, R0, RZ, 0x3c, !PT ;  /* 0x00000000bbbb7212 */ /* 0x000fe400078e3cff */
[----:B------:R-:W-:Y:S02]  /*03b0*/  LOP3.LUT R6, R11, 0xfffffff8, RZ, 0xc0, !PT ;  /* 0xfffffff80b067812 */ /* 0x000fe400078ec0ff */
[----:B------:R-:W-:Y:S01]  /*03c0*/  LOP3.LUT R185, R185, R4, R0, 0xf6, !PT ;  /* 0x00000004b9b97212 */ /* 0x000fe200078ef600 */
[----:B------:R-:W-:Y:S01]  /*03d0*/  IMAD.IADD R187, R2, 0x1, R187 ;  /* 0x0000000102bb7824 */ /* 0x000fe200078e02bb */
[----:B------:R-:W-:Y:S01]  /*03e0*/  LEA.HI R0, R13, R12, RZ, 0x6 ;  /* 0x0000000c0d007211 */ /* 0x000fe200078f30ff */
[----:B------:R-:W-:Y:S01]  /*03f0*/  IMAD.IADD R19, R3, 0x1, -R6 ;  /* 0x0000000103137824 */ /* 0x000fe200078e0a06 */
[----:B------:R-:W-:Y:S01]  /*0400*/  LOP3.LUT R4, R14, 0xffffffe0, RZ, 0xc0, !PT ;  /* 0xffffffe00e047812 */ /* 0x000fe200078ec0ff */
[----:B------:R-:W-:Y:S01]  /*0410*/  IMAD.SHL.U32 R187, R187, 0x2, RZ ;  /* 0x00000002bbbb7824 */ /* 0x000fe200078e00ff */
[----:B------:R-:W-:-:S02]  /*0420*/  LOP3.LUT R5, R8, 0x1, RZ, 0xc0, !PT ;  /* 0x0000000108057812 */ /* 0x000fc400078ec0ff */
[----:B------:R-:W-:Y:S01]  /*0430*/  LOP3.LUT R2, R15, 0x7ffffffc, RZ, 0xc0, !PT ;  /* 0x7ffffffc0f027812 */ /* 0x000fe200078ec0ff */
[C---:B-1----:R-:W-:Y:S01]  /*0440*/  IMAD.IADD R18, R12.reuse, 0x1, -R4 ;  /* 0x000000010c127824 */ /* 0x042fe200078e0a04 */
[----:B------:R-:W-:Y:S01]  /*0450*/  SHF.R.S32.HI R3, RZ, 0x1f, R14 ;  /* 0x0000001fff037819 */ /* 0x000fe2000001140e */
[----:B------:R-:W-:Y:S01]  /*0460*/  STL [R1+0x20], R19 ;  /* 0x0000201301007387 */ /* 0x000fe20000100800 */
[----:B------:R-:W-:Y:S02]  /*0470*/  SHF.R.S32.HI R0, RZ, 0x6, R0 ;  /* 0x00000006ff007819 */ /* 0x000fe40000011400 */
[----:B------:R-:W-:Y:S01]  /*0480*/  ISETP.NE.U32.AND P0, PT, R5, 0x1, PT ;  /* 0x000000010500780c */ /* 0x000fe20003f05070 */
[C---:B------:R-:W-:Y:S01]  /*0490*/  IMAD.IADD R5, R12.reuse, 0x1, -R2 ;  /* 0x000000010c057824 */ /* 0x040fe200078e0a02 */
[----:B------:R-:W-:Y:S01]  /*04a0*/  LEA.HI R4, R3, R20, RZ, 0x2 ;  /* 0x0000001403047211 */ /* 0x000fe200078f10ff */
[----:B------:R-:W-:Y:S01]  /*04b0*/  IMAD.SHL.U32 R12, R12, 0x2, RZ ;  /* 0x000000020c0c7824 */ /* 0x000fe200078e00ff */
[----:B------:R-:W-:Y:S01]  /*04c0*/  STL [R1+0x1c], R18 ;  /* 0x00001c1201007387 */ /* 0x000fe20000100800 */
[----:B------:R-:W-:Y:S01]  /*04d0*/  IMAD.SHL.U32 R3, R7, 0x20, RZ ;  /* 0x0000002007037824 */ /* 0x000fe200078e00ff */
[----:B------:R-:W-:Y:S01]  /*04e0*/  LOP3.LUT R4, R4, 0xfffffffc, RZ, 0xc0, !PT ;  /* 0xfffffffc04047812 */ /* 0x000fe200078ec0ff */
[----:B------:R-:W-:Y:S01]  /*04f0*/  IMAD R17, R0, 0x200, R9 ;  /* 0x0000020000117824 */ /* 0x000fe200078e0209 */
[----:B------:R-:W-:Y:S01]  /*0500*/  R2P PR, R8, 0x6 ;  /* 0x0000000608007804 */ /* 0x000fe20000000000 */
[----:B------:R-:W-:Y:S01]  /*0510*/  IMAD.SHL.U32 R2, R0, 0x8, RZ ;  /* 0x0000000800027824 */ /* 0x000fe200078e00ff */
[----:B------:R-:W-:Y:S01]  /*0520*/  LOP3.LUT R6, R3, 0x6, R12, 0xf8, !PT ;  /* 0x0000000603067812 */ /* 0x000fe200078ef80c */
[----:B------:R-:W-:Y:S01]  /*0530*/  IMAD.SHL.U32 R0, R8, 0x40, RZ ;  /* 0x0000004008007824 */ /* 0x000fe200078e00ff */
[----:B------:R-:W-:Y:S01]  /*0540*/  STL [R1+0x18], R17 ;  /* 0x0000181101007387 */ /* 0x000fe20000100800 */
[----:B------:R-:W-:Y:S01]  /*0550*/  IMAD.SHL.U32 R8, R5, 0x2, RZ ;  /* 0x0000000205087824 */ /* 0x000fe200078e00ff */
[----:B------:R-:W-:Y:S01]  /*0560*/  LOP3.LUT R2, R2, 0x18, RZ, 0xc0, !PT ;  /* 0x0000001802027812 */ /* 0x000fe200078ec0ff */
[----:B------:R-:W-:Y:S01]  /*0570*/  IMAD.IADD R203, R20, 0x1, -R4 ;  /* 0x0000000114cb7824 */ /* 0x000fe200078e0a04 */
[----:B------:R-:W-:Y:S01]  /*0580*/  LOP3.LUT R0, R0, 0x1c0, RZ, 0xc0, !PT ;  /* 0x000001c000007812 */ /* 0x000fe200078ec0ff */
[----:B------:R-:W-:Y:S01]  /*0590*/  IMAD.SHL.U32 R5, R10, 0x20, RZ ;  /* 0x000000200a057824 */ /* 0x000fe200078e00ff */
[----:B------:R1:W-:Y:S01]  /*05a0*/  STL [R1+0x4], R6 ;  /* 0x0000040601007387 */ /* 0x0003e20000100800 */
[----:B------:R-:W-:Y:S01]  /*05b0*/  IMAD R7, R203, 0x400, R8 ;  /* 0x00000400cb077824 */ /* 0x000fe200078e0208 */
[----:B------:R-:W-:Y:S01]  /*05c0*/  LOP3.LUT R4, R0, 0x20, R3, 0xf8, !PT ;  /* 0x0000002000047812 */ /* 0x000fe200078ef803 */
[----:B------:R-:W-:Y:S01]  /*05d0*/  IMAD.SHL.U32 R212, R17, 0x2, RZ ;  /* 0x0000000211d47824 */ /* 0x000fe200078e00ff */
[----:B------:R-:W-:-:S02]  /*05e0*/  SHF.R.U32.HI R3, RZ, 0x3, R0 ;  /* 0x00000003ff037819 */ /* 0x000fc40000011600 */
[----:B------:R-:W-:Y:S02]  /*05f0*/  LOP3.LUT R5, R2, 0x20, R5, 0xf8, !PT ;  /* 0x0000002002057812 */ /* 0x000fe400078ef805 */
[----:B------:R-:W-:Y:S02]  /*0600*/  LOP3.LUT R4, R4, R3, RZ, 0x3c, !PT ;  /* 0x0000000304047212 */ /* 0x000fe400078e3cff */
[----:B------:R-:W-:Y:S01]  /*0610*/  LOP3.LUT R9, R3, R0, R2, 0x1e, !PT ;  /* 0x0000000003097212 */ /* 0x000fe200078e1e02 */
[----:B------:R-:W-:Y:S01]  /*0620*/  IMAD.SHL.U32 R0, R10, 0x8, RZ ;  /* 0x000000080a007824 */ /* 0x000fe200078e00ff */
[----:B------:R-:W-:Y:S01]  /*0630*/  SEL R220, R220, 0x10, !P0 ;  /* 0x00000010dcdc7807 */ /* 0x000fe20004000000 */
        /* <DEDUP_REMOVED lines=18> */
[----:B------:R-:W-:Y:S01]  /*0760*/  IMAD.IADD R4, R4, 0x1, R9 ;  /* 0x0000000104047824 */ /* 0x000fe200078e0209 */
[----:B------:R-:W-:Y:S01]  /*0770*/  LOP3.LUT R201, R2, R0, RZ, 0xfc, !PT ;  /* 0x0000000002c97212 */ /* 0x000fe200078efcff */
[C---:B------:R-:W-:Y:S02]  /*0780*/  IMAD R5, R203.reuse, 0x10, R5 ;  /* 0x00000010cb057824 */ /* 0x040fe400078e0205 */
[--C-:B------:R-:W-:Y:S01]  /*0790*/  IMAD R203, R203, 0x400, R0.reuse ;  /* 0x00000400cbcb7824 */ /* 0x100fe200078e0200 */
[----:B------:R-:W-:Y:S01]  /*07a0*/  LEA R249, R4, 0xc000, 0x1 ;  /* 0x0000c00004f97811 */ /* 0x000fe200078e08ff */
[----:B------:R-:W-:Y:S01]  /*07b0*/  IMAD R193, R193, 0x400, R0 ;  /* 0x00000400c1c17824 */ /* 0x000fe200078e0200 */
[----:B------:R1:W-:Y:S01]  /*07c0*/  STL [R1+0xc], R5 ;  /* 0x00000c0501007387 */ /* 0x0003e20000100800 */
[----:B------:R-:W-:-:S02]  /*07d0*/  IMAD.IADD R203, R203, 0x1, R3 ;  /* 0x00000001cbcb7824 */ /* 0x000fc400078e0203 */
[----:B------:R-:W-:Y:S01]  /*07e0*/  IMAD.IADD R193, R3, 0x1, R193 ;  /* 0x0000000103c17824 */ /* 0x000fe200078e02c1 */
[C---:B------:R-:W-:Y:S01]  /*07f0*/  IADD3 R3, R249.reuse, 0x40, RZ ;  /* 0x00000040f9037810 */ /* 0x040fe20007ffe0ff */
[----:B------:R-:W-:Y:S01]  /*0800*/  IMAD.MOV.U32 R0, RZ, RZ, 0x40 ;  /* 0x00000040ff007424 */ /* 0x000fe200078e00ff */
[----:B------:R-:W-:Y:S01]  /*0810*/  @P2 IADD3 R3, R249, -0x40, RZ ;  /* 0xffffffc0f9032810 */ /* 0x000fe20007ffe0ff */
[----:B------:R-:W-:Y:S01]  /*0820*/  IMAD.MOV.U32 R2, RZ, RZ, 0x20 ;  /* 0x00000020ff027424 */ /* 0x000fe200078e00ff */
[----:B------:R-:W-:Y:S02]  /*0830*/  LEA R193, R193, 0x10000, 0x1 ;  /* 0x00010000c1c17811 */ /* 0x000fe400078e08ff */
[----:B------:R-:W-:Y:S01]  /*0840*/  SEL R0, R0, 0xffffffc0, !P3 ;  /* 0xffffffc000007807 */ /* 0x000fe20005800000 */
[----:B------:R1:W-:Y:S01]  /*0850*/  STL [R1], R3 ;  /* 0x0000000301007387 */ /* 0x0003e20000100800 */
[----:B------:R-:W-:-:S03]  /*0860*/  SEL R2, R2, 0xffffffe0, !P4 ;  /* 0xffffffe002027807 */ /* 0x000fc60006000000 */
[----:B------:R-:W-:Y:S01]  /*0870*/  IMAD.IADD R189, R187, 0x1, R0 ;  /* 0x00000001bbbd7824 */ /* 0x000fe200078e0200 */
[----:B------:R-:W-:Y:S01]  /*0880*/  IADD3 R190, R0, R187, R2 ;  /* 0x000000bb00be7210 */ /* 0x000fe20007ffe002 */
[C---:B------:R-:W-:Y:S02]  /*0890*/  IMAD R184, R185.reuse, 0x2, R0 ;  /* 0x00000002b9b87824 */ /* 0x040fe400078e0200 */
[----:B------:R-:W-:Y:S02]  /*08a0*/  IMAD.SHL.U32 R185, R185, 0x2, RZ ;  /* 0x00000002b9b97824 */ /* 0x000fe400078e00ff */
[----:B------:R-:W-:Y:S02]  /*08b0*/  IMAD.IADD R188, R187, 0x1, R2 ;  /* 0x00000001bbbc7824 */ /* 0x000fe400078e0202 */
[----:B------:R-:W-:Y:S02]  /*08c0*/  IMAD.IADD R202, R2, 0x1, R189 ;  /* 0x0000000102ca7824 */ /* 0x000fe400078e02bd */
.L_x_515:
[----:B-1----:R-:W2:Y:S01]  /*08d0*/  S2R R38, SR_CTAID.Y ;  /* 0x0000000000267919 */ /* 0x002ea20000002600 */
[----:B------:R-:W3:Y:S01]  /*08e0*/  LDC.U8 R0, c[0x0][0x312] ;  /* 0x0000c480ff007b82 */ /* 0x000ee20000000000 */
        /* <DEDUP_REMOVED lines=8> */
[----:B---3--:R-:W-:Y:S01]  /*0970*/  ISETP.NE.AND P4, PT, R0, RZ, PT ;  /* 0x000000ff0000720c */ /* 0x008fe20003f85270 */
[----:B------:R-:W-:Y:S01]  /*0980*/  IMAD.MOV.U32 R0, RZ, RZ, -0x1 ;  /* 0xffffffffff007424 */ /* 0x000fe200078e00ff */
[----:B------:R-:W-:Y:S02]  /*0990*/  SHF.L.U64.HI R7, R38, 0x2, R29 ;  /* 0x0000000226077819 */ /* 0x000fe4000001021d */
[----:B------:R-:W-:Y:S02]  /*09a0*/  IADD3 R2, P0, R8, c[0x0][0x240], RZ ;  /* 0x0000900008027a10 */ /* 0x000fe40007f1e0ff */
[----:B------:R-:W-:-:S02]  /*09b0*/  ISETP.EQ.OR.EX P5, PT, RZ, c[0x0][0x24c], !P4, P5 ;  /* 0x00009300ff007a0c */ /* 0x000fc400067a2750 */
[----:B-1----:R-:W-:Y:S02]  /*09c0*/  IADD3.X R3, R7, c[0x0][0x244], RZ, P0, !PT ;  /* 0x0000910007037a10 */ /* 0x002fe400007fe4ff */
        /* <DEDUP_REMOVED lines=19> */
.L_x_487:
        /* <DEDUP_REMOVED lines=22> */
[----:B------:R-:W-:Y:S01]  /*0c60*/  @P0 IMAD.IADD R6, R240, 0x1, R39 ;  /* 0x00000001f0060824 */ /* 0x000fe200078e0227 */
[----:B------:R-:W-:Y:S01]  /*0c70*/  LOP3.LUT R8, R7, 0xffffffc0, RZ, 0xc0, !PT ;  /* 0xffffffc007087812 */ /* 0x000fe200078ec0ff */
[----:B------:R-:W-:Y:S01]  /*0c80*/  IMAD R9, R0, c[0x0][0x194], RZ ;  /* 0x0000650000097a24 */ /* 0x000fe200078e02ff */
[----:B------:R-:W-:Y:S01]  /*0c90*/  SEL R27, R10, R4, !P1 ;  /* 0x000000040a1b7207 */ /* 0x000fe20004800000 */
[----:B------:R-:W-:Y:S01]  /*0ca0*/  IMAD.IADD R20, R11, 0x1, R3 ;  /* 0x000000010b147824 */ /* 0x000fe200078e0203 */
[----:B------:R-:W-:Y:S01]  /*0cb0*/  IADD3 R8, R8, -0x40, RZ ;  /* 0xffffffc008087810 */ /* 0x000fe20007ffe0ff */
[C---:B------:R-:W-:Y:S01]  /*0cc0*/  @P0 IMAD.WIDE.U32 R2, R6.reuse, c[0x0][0x198], RZ ;  /* 0x0000660006020a25 */ /* 0x040fe200078e00ff */
[----:B------:R-:W-:Y:S02]  /*0cd0*/  @P1 IADD3 R20, R5, R9, RZ ;  /* 0x0000000905141210 */ /* 0x000fe40007ffe0ff */
        /* <DEDUP_REMOVED lines=15> */
.L_x_489:
        /* <DEDUP_REMOVED lines=15> */
.L_x_490:
[----:B------:R-:W-:Y:S01]  /*0ec0*/  IABS R14, c[0x0][0x1c8] ;  /* 0x00007200000e7a13 */ /* 0x000fe20000000000 */
[----:B------:R-:W2:Y:S01]  /*0ed0*/  S2R R35, SR_CTAID.Z ;  /* 0x0000000000237919 */ /* 0x000ea20000002700 */
[----:B------:R-:W3:Y:S01]  /*0ee0*/  LDC.U8 R26, c[0x0][0x328] ;  /* 0x0000ca00ff1a7b82 */ /* 0x000ee20000000000 */
[C---:B------:R-:W-:Y:S01]  /*0ef0*/  @P1 IMAD.WIDE.U32 R4, R0.reuse, c[0x0][0x370], RZ ;  /* 0x0000dc0000041a25 */ /* 0x040fe200078e00ff */
[----:B------:R-:W4:Y:S01]  /*0f00*/  I2F.RP R2, R14 ;  /* 0x0000000e00027306 */ /* 0x000f220000209400 */
[----:B------:R-:W5:Y:S02]  /*0f10*/  S2R R16, SR_CTAID.X ;  /* 0x0000000000107919 */ /* 0x000f640000002500 */
[----:B------:R-:W-:Y:S01]  /*0f20*/  IMAD.MOV.U32 R12, RZ, RZ, c[0x0][0x224] ;  /* 0x00008900ff0c7624 */ /* 0x000fe200078e00ff */
[----:B------:R-:W-:Y:S01]  /*0f30*/  @P1 MOV R10, R4 ;  /* 0x00000004000a1202 */ /* 0x000fe20000000f00 */
[----:B------:R-:W-:Y:S01]  /*0f40*/  @P1 IMAD R11, R0, c[0x0][0x374], R5 ;  /* 0x0000dd00000b1a24 */ /* 0x000fe200078e0205 */
[----:B------:R-:W1:Y:S01]  /*0f50*/  LDC.U8 R28, c[0x0][0x3d0] ;  /* 0x0000f400ff1c7b82 */ /* 0x000e620000000000 */
[----:B------:R-:W-:Y:S01]  /*0f60*/  @!P1 IMAD.WIDE.U32 R4, R38, c[0x0][0x368], RZ ;  /* 0x0000da0026049a25 */ /* 0x000fe200078e00ff */
[----:B------:R-:W-:-:S03]  /*0f70*/  SHF.R.S32.HI R12, RZ, 0x1f, R12 ;  /* 0x0000001fff0c7819 */ /* 0x000fc6000001140c */
[----:B------:R-:W-:Y:S02]  /*0f80*/  IMAD.MOV.U32 R31, RZ, RZ, c[0x0][0x22c] ;  /* 0x00008b00ff1f7624 */ /* 0x000fe400078e00ff */
[----:B------:R-:W-:Y:S02]  /*0f90*/  @!P1 IMAD.MOV.U32 R10, RZ, RZ, R4 ;  /* 0x000000ffff0a9224 */ /* 0x000fe400078e0004 */
[----:B------:R-:W-:Y:S01]  /*0fa0*/  IMAD.WIDE R18, R31, c[0x0][0x1c0], RZ ;  /* 0x000070001f127a25 */ /* 0x000fe200078e02ff */
[----:B----4-:R-:W4:Y:S01]  /*0fb0*/  MUFU.RCP R2, R2 ;  /* 0x0000000200027308 */ /* 0x010f220000001000 */
[----:B--2---:R-:W-:Y:S02]  /*0fc0*/  IABS R7, R35 ;  /* 0x0000002300077213 */ /* 0x004fe40000000000 */
[----:B------:R-:W-:Y:S02]  /*0fd0*/  LOP3.LUT R9, R35, c[0x0][0x1c8], RZ, 0x3c, !PT ;  /* 0x0000720023097a12 */ /* 0x000fe400078e3cff */
[----:B---3--:R-:W-:-:S02]  /*0fe0*/  ISETP.NE.AND P3, PT, R26, RZ, PT ;  /* 0x000000ff1a00720c */ /* 0x008fc40003f65270 */
[----:B------:R-:W-:Y:S02]  /*0ff0*/  ISETP.GE.AND P4, PT, R9, RZ, PT ;  /* 0x000000ff0900720c */ /* 0x000fe40003f86270 */
        /* <DEDUP_REMOVED lines=24> */
[C---:B------:R-:W-:Y:S02]  /*1180*/  IMAD.WIDE.U32 R12, R18.reuse, R12, RZ ;  /* 0x0000000c120c7225 */ /* 0x040fe400078e00ff */
[----:B------:R-:W-:Y:S02]  /*1190*/  @!P5 IADD3 R3, R3, -R14, RZ ;  /* 0x8000000e0303d210 */ /* 0x000fe40007ffe0ff */
[----:B------:R-:W-:Y:S01]  /*11a0*/  IMAD R7, R18, R4, R7 ;  /* 0x0000000412077224 */ /* 0x000fe200078e0207 */
[----:B------:R-:W-:Y:S01]  /*11b0*/  @!P5 IADD3 R2, R2, 0x1, RZ ;  /* 0x000000010202d810 */ /* 0x000fe20007ffe0ff */
[----:B------:R-:W-:Y:S01]  /*11c0*/  IMAD.WIDE.U32 R4, R18, R0, RZ ;  /* 0x0000000012047225 */ /* 0x000fe200078e00ff */
[----:B------:R-:W-:-:S02]  /*11d0*/  ISETP.GE.U32.AND P6, PT, R3, R14, PT ;  /* 0x0000000e0300720c */ /* 0x000fc40003fc6070 */
[----:B------:R-:W-:Y:S01]  /*11e0*/  ISETP.NE.AND P5, PT, RZ, c[0x0][0x1c8], PT ;  /* 0x00007200ff007a0c */ /* 0x000fe20003fa5270 */
[----:B------:R-:W-:Y:S01]  /*11f0*/  IMAD.X R9, R15, 0x1, R9, P2 ;  /* 0x000000010f097824 */ /* 0x000fe200010e0609 */
[----:B------:R-:W-:Y:S01]  /*1200*/  IADD3 R13, R13, R7, RZ ;  /* 0x000000070d0d7210 */ /* 0x000fe20007ffe0ff */
[C---:B------:R-:W-:Y:S01]  /*1210*/  IMAD R14, R19.reuse, R6, RZ ;  /* 0x00000006130e7224 */ /* 0x040fe200078e02ff */
[----:B------:R-:W-:Y:S01]  /*1220*/  SEL R209, R12, R4, !P1 ;  /* 0x000000040cd17207 */ /* 0x000fe20004800000 */
[----:B------:R-:W-:Y:S01]  /*1230*/  IMAD R3, R19, R0, RZ ;  /* 0x0000000013037224 */ /* 0x000fe200078e02ff */
[----:B-1----:R-:W-:Y:S01]  /*1240*/  ISETP.NE.AND P2, PT, R28, RZ, PT ;  /* 0x000000ff1c00720c */ /* 0x002fe20003f45270 */
[----:B------:R-:W-:-:S04]  /*1250*/  IMAD.WIDE.U32 R6, R18, R6, RZ ;  /* 0x0000000612067225 */ /* 0x000fc800078e00ff */
[----:B------:R-:W-:Y:S01]  /*1260*/  IMAD R9, R18, R9, R14 ;  /* 0x0000000912097224 */ /* 0x000fe200078e020e */
[----:B------:R-:W-:Y:S01]  /*1270*/  @P6 IADD3 R2, R2, 0x1, RZ ;  /* 0x0000000102026810 */ /* 0x000fe20007ffe0ff */
[----:B------:R-:W-:Y:S02]  /*1280*/  @P3 IMAD R4, R38, c[0x0][0x214], RZ ;  /* 0x0000850026043a24 */ /* 0x000fe400078e02ff */
[----:B-----5:R-:W-:Y:S01]  /*1290*/  IMAD.WIDE.U32 R18, R16, c[0x0][0x3d8], RZ ;  /* 0x0000f60010127a25 */ /* 0x020fe200078e00ff */
[----:B------:R-:W-:Y:S02]  /*12a0*/  @!P4 IADD3 R2, -R2, RZ, RZ ;  /* 0x000000ff0202c210 */ /* 0x000fe40007ffe1ff */
[----:B------:R-:W-:Y:S01]  /*12b0*/  @!P5 LOP3.LUT R2, RZ, c[0x0][0x1c8], RZ, 0x33, !PT ;  /* 0x00007200ff02da12 */ /* 0x000fe200078e33ff */
[----:B------:R-:W-:Y:S01]  /*12c0*/  @P1 IMAD.IADD R13, R5, 0x1, R3 ;  /* 0x00000001050d1824 */ /* 0x000fe200078e0203 */
[----:B------:R-:W-:Y:S01]  /*12d0*/  @P3 SEL R3, R4, R0, !P1 ;  /* 0x0000000004033207 */ /* 0x000fe20004800000 */
[----:B------:R-:W-:Y:S01]  /*12e0*/  IMAD R4, R16, c[0x0][0x3dc], R19 ;  /* 0x0000f70010047a24 */ /* 0x000fe200078e0213 */
[----:B------:R-:W-:Y:S01]  /*12f0*/  SEL R26, R18, RZ, P2 ;  /* 0x000000ff121a7207 */ /* 0x000fe20001000000 */
[C---:B------:R-:W-:Y:S01]  /*1300*/  IMAD R18, R35.reuse, c[0x0][0x22c], RZ ;  /* 0x00008b0023127a24 */ /* 0x040fe200078e02ff */
[----:B------:R-:W-:Y:S01]  /*1310*/  SHF.R.S32.HI R16, RZ, 0x1f, R17 ;  /* 0x0000001fff107819 */ /* 0x000fe20000011411 */
[----:B------:R-:W-:Y:S01]  /*1320*/  @!P3 IMAD R5, R38, c[0x0][0x1c0], R35 ;  /* 0x000070002605ba24 */ /* 0x000fe200078e0223 */
[----:B------:R-:W-:Y:S01]  /*1330*/  SEL R14, R4, RZ, P2 ;  /* 0x000000ff040e7207 */ /* 0x000fe20001000000 */
        /* <DEDUP_REMOVED lines=13> */
.L_x_491:
[----:B------:R-:W-:-:S04]  /*1410*/  IMAD R0, R38, c[0x0][0x1c0], R35 ;  /* 0x0000700026007a24 */ /* 0x000fc800078e0223 */
[----:B------:R-:W-:Y:S02]  /*1420*/  IMAD R0, R0, c[0x0][0x224], RZ ;  /* 0x0000890000007a24 */ /* 0x000fe400078e02ff */
.L_x_492:
[----:B------:R-:W2:Y:S04]  /*1430*/  LDL.64 R4, [R1+0x10] ;  /* 0x0000100001047983 */ /* 0x000ea80000100a00 */
[----:B------:R1:W2:Y:S01]  /*1440*/  LDL.64 R36, [R1+0x10] ;  /* 0x0000100001247983 */ /* 0x0002a20000100a00 */
[----:B------:R-:W-:Y:S02]  /*1450*/  IMAD R31, R31, c[0x0][0x1c0], RZ ;  /* 0x000070001f1f7a24 */ /* 0x000fe400078e02ff */
[----:B------:R-:W-:Y:S01]  /*1460*/  IMAD.IADD R7, R8, 0x1, R3 ;  /* 0x0000000108077824 */ /* 0x000fe200078e0203 */
[----:B------:R-:W3:Y:S04]  /*1470*/  LDL R42, [R1+0x1c] ;  /* 0x00001c00012a7983 */ /* 0x000ee80000100800 */
[----:B------:R-:W4:Y:S04]  /*1480*/  S2R R40, SR_TID.X ;  /* 0x0000000000287919 */ /* 0x000f280000002100 */
[----:B------:R-:W5:Y:S01]  /*1490*/  S2R R41, SR_TID.X ;  /* 0x0000000000297919 */ /* 0x000f620000002100 */
[----:B------:R-:W-:-:S02]  /*14a0*/  IMAD.SHL.U32 R30, R31, 0x40, RZ ;  /* 0x000000401f1e7824 */ /* 0x000fc400078e00ff */
[----:B------:R-:W-:Y:S02]  /*14b0*/  IMAD.MOV.U32 R34, RZ, RZ, 0x4 ;  /* 0x00000004ff227424 */ /* 0x000fe400078e00ff */
[----:B------:R-:W-:Y:S01]  /*14c0*/  IMAD R3, R15, c[0x0][0x370], RZ ;  /* 0x0000dc000f037a24 */ /* 0x000fe200078e02ff */
[----:B------:R-:W-:-:S03]  /*14d0*/  SHF.R.S32.HI R28, RZ, 0x1f, R239 ;  /* 0x0000001fff1c7819 */ /* 0x000fc600000114ef */
[----:B------:R-:W-:Y:S01]  /*14e0*/  IMAD R3, R8, c[0x0][0x374], R3 ;  /* 0x0000dd0008037a24 */ /* 0x000fe200078e0203 */
[----:B----4-:R-:W-:-:S04]  /*14f0*/  SHF.R.S32.HI R40, RZ, 0x1f, R40 ;  /* 0x0000001fff287819 */ /* 0x010fc80000011428 */
[----:B-----5:R-:W-:-:S04]  /*1500*/  LEA.HI R40, R40, R41, RZ, 0x5 ;  /* 0x0000002928287211 */ /* 0x020fc800078f28ff */
[----:B------:R-:W-:Y:S01]  /*1510*/  SHF.R.S32.HI R40, RZ, 0x5, R40 ;  /* 0x00000005ff287819 */ /* 0x000fe20000011428 */
[----:B------:R-:W-:Y:S01]  /*1520*/  BSSY B1, `(.L_x_488) ;  /* 0x000051c000017945 */ /* 0x000fe20003800000 */
[----:B--2---:R-:W-:-:S05]  /*1530*/  IMAD.MOV.U32 R36, RZ, RZ, R4 ;  /* 0x000000ffff247224 */ /* 0x004fca00078e0004 */
[----:B------:R-:W-:Y:S02]  /*1540*/  IADD3 R4, P1, R36, R10, RZ ;  /* 0x0000000a24047210 */ /* 0x000fe40007f3e0ff */
[----:B------:R-:W-:-:S05]  /*1550*/  SHF.R.S32.HI R37, RZ, 0x1f, R36 ;  /* 0x0000001fff257819 */ /* 0x000fca0000011424 */
[----:B------:R-:W-:Y:S01]  /*1560*/  IMAD.X R5, R37, 0x1, R11, P1 ;  /* 0x0000000125057824 */ /* 0x000fe200008e060b */
[----:B------:R-:W-:Y:S01]  /*1570*/  IADD3 R9, P3, P1, R6, R30, R18 ;  /* 0x0000001e06097210 */ /* 0x000fe2000797e012 */
[----:B------:R-:W-:Y:S01]  /*1580*/  IMAD.WIDE R10, R7, R34, c[0x0][0x200] ;  /* 0x00008000070a7625 */ /* 0x000fe200078e0222 */
[C---:B------:R-:W-:Y:S02]  /*1590*/  IADD3 R18, R8.reuse, R0, RZ ;  /* 0x0000000008127210 */ /* 0x040fe40007ffe0ff */
[----:B------:R-:W-:Y:S01]  /*15a0*/  SHF.R.S32.HI R0, RZ, 0x1f, R30 ;  /* 0x0000001fff007819 */ /* 0x000fe2000001141e */
[----:B------:R-:W-:Y:S01]  /*15b0*/  IMAD.WIDE.U32 R4, R8, c[0x0][0x370], R4 ;  /* 0x0000dc0008047a25 */ /* 0x000fe200078e0004 */
[----:B------:R-:W-:-:S03]  /*15c0*/  IADD3 R6, P4, R239, R8, RZ ;  /* 0x00000008ef067210 */ /* 0x000fc60007f9e0ff */
[----:B------:R-:W-:Y:S01]  /*15d0*/  IMAD.MOV.U32 R226, RZ, RZ, R10 ;  /* 0x000000ffffe27224 */ /* 0x000fe200078e000a */
[----:B------:R-:W-:Y:S01]  /*15e0*/  IADD3.X R10, R12, R0, R33, P3, P1 ;  /* 0x000000000c0a7210 */ /* 0x000fe20001fe2421 */
[----:B------:R-:W-:Y:S01]  /*15f0*/  IMAD.IADD R5, R5, 0x1, R3 ;  /* 0x0000000105057824 */ /* 0x000fe200078e0203 */
[----:B------:R-:W-:Y:S02]  /*1600*/  IADD3.X R3, R28, R15, RZ, P4, !PT ;  /* 0x0000000f1c037210 */ /* 0x000fe400027fe4ff */
[----:B------:R-:W-:Y:S01]  /*1610*/  IADD3 R0, -R224, R22, R17 ;  /* 0x00000016e0007210 */ /* 0x000fe20007ffe111 */
[----:B------:R-:W-:Y:S01]  /*1620*/  IMAD R8, R32, c[0x0][0x378], RZ ;  /* 0x0000de0020087a24 */ /* 0x000fe200078e02ff */
[----:B------:R-:W-:Y:S01]  /*1630*/  IADD3 R209, P3, P1, R26, R9, R209 ;  /* 0x000000091ad17210 */ /* 0x000fe2000797e0d1 */
[----:B------:R-:W-:Y:S01]  /*1640*/  IMAD R7, R3, c[0x0][0x190], RZ ;  /* 0x0000640003077a24 */ /* 0x000fe200078e02ff */
[----:B------:R-:W-:Y:S01]  /*1650*/  IADD3 R0, R0, -c[0x0][0x2e8], RZ ;  /* 0x8000ba0000007a10 */ /* 0x000fe20007ffe0ff */
[----:B---3--:R-:W-:-:S02]  /*1660*/  IMAD R3, R40, R31, R42 ;  /* 0x0000001f28037224 */ /* 0x008fc400078e022a */
[C---:B------:R-:W-:Y:S01]  /*1670*/  IMAD R8, R35.reuse, c[0x0][0x37c], R8 ;  /* 0x0000df0023087a24 */ /* 0x040fe200078e0208 */
[----:B------:R-:W-:Y:S01]  /*1680*/  SHF.R.S32.HI R9, RZ, 0x1f, R0 ;  /* 0x0000001fff097819 */ /* 0x000fe20000011400 */
[----:B------:R-:W-:Y:S01]  /*1690*/  IMAD.WIDE.U32 R4, R35, c[0x0][0x378], R4 ;  /* 0x0000de0023047a25 */ /* 0x000fe200078e0004 */
[----:B------:R-:W-:Y:S02]  /*16a0*/  IADD3.X R10, R14, R10, R13, P3, P1 ;  /* 0x0000000a0e0a7210 */ /* 0x000fe40001fe240d */
[----:B------:R-:W-:Y:S01]  /*16b0*/  IADD3 R209, P1, R3, R209, RZ ;  /* 0x000000d103d17210 */ /* 0x000fe20007f3e0ff */
[----:B------:R-:W-:Y:S01]  /*16c0*/  IMAD.IADD R5, R5, 0x1, R8 ;  /* 0x0000000105057824 */ /* 0x000fe200078e0208 */
[----:B------:R-:W-:Y:S01]  /*16d0*/  LEA.HI R8, R9, R0, RZ, 0x6 ;  /* 0x0000000009087211 */ /* 0x000fe200078f30ff */
[----:B------:R-:W-:Y:S01]  /*16e0*/  IMAD.MOV.U32 R225, RZ, RZ, R11 ;  /* 0x000000ffffe17224 */ /* 0x000fe200078e000b */
[----:B------:R-:W-:Y:S01]  /*16f0*/  LEA.HI.X.SX32 R12, R3, R10, 0x1, P1 ;  /* 0x0000000a030c7211 */ /* 0x000fe200008f0eff */
[C---:B------:R-:W-:Y:S01]  /*1700*/  IMAD R11, R6.reuse, c[0x0][0x194], R7 ;  /* 0x00006500060b7a24 */ /* 0x040fe200078e0207 */
[----:B------:R-:W-:Y:S01]  /*1710*/  SHF.R.S32.HI R3, RZ, 0x6, R8 ;  /* 0x00000006ff037819 */ /* 0x000fe20000011408 */
[----:B------:R-:W-:Y:S01]  /*1720*/  IMAD.WIDE.U32 R6, R6, c[0x0][0x190], R36 ;  /* 0x0000640006067a25 */ /* 0x000fe200078e0024 */
[----:B------:R1:W-:Y:S02]  /*1730*/  STL [R1+0x14], R37 ;  /* 0x0000142501007387 */ /* 0x0003e40000100800 */
[----:B------:R-:W-:-:S02]  /*1740*/  IMNMX R238, RZ, R3, !PT ;  /* 0x00000003ffee7217 */ /* 0x000fc40007800200 */
[----:B------:R-:W-:Y:S02]  /*1750*/  IADD3 R6, P3, R27, R6, RZ ;  /* 0x000000061b067210 */ /* 0x000fe40007f7e0ff */
[----:B------:R-:W-:Y:S01]  /*1760*/  ISETP.GT.AND P5, PT, R210, R238, PT ;  /* 0x000000eed200720c */ /* 0x000fe20003fa4270 */
[----:B------:R-:W-:Y:S01]  /*1770*/  IMAD R9, R32, c[0x0][0x1a8], RZ ;  /* 0x00006a0020097a24 */ /* 0x000fe200078e02ff */
[----:B------:R-:W-:Y:S01]  /*1780*/  IADD3.X R7, R20, R7, R11, P3, !PT ;  /* 0x0000000714077210 */ /* 0x000fe20001ffe40b */
[----:B------:R-:W-:Y:S02]  /*1790*/  IMAD R0, R28, c[0x0][0x370], RZ ;  /* 0x0000dc001c007a24 */ /* 0x000fe400078e02ff */
[C---:B------:R-:W-:Y:S02]  /*17a0*/  IMAD R9, R35.reuse, c[0x0][0x1ac], R9 ;  /* 0x00006b0023097a24 */ /* 0x040fe400078e0209 */
[----:B------:R-:W-:-:S04]  /*17b0*/  IMAD.WIDE.U32 R6, R35, c[0x0][0x1a8], R6 ;  /* 0x00006a0023067a25 */ /* 0x000fc800078e0006 */
[C---:B------:R-:W-:Y:S02]  /*17c0*/  IMAD R0, R239.reuse, c[0x0][0x374], R0 ;  /* 0x0000dd00ef007a24 */ /* 0x040fe400078e0200 */
[----:B------:R-:W-:Y:S01]  /*17d0*/  IMAD.WIDE.U32 R4, R239, c[0x0][0x370], R4 ;  /* 0x0000dc00ef047a25 */ /* 0x000fe200078e0004 */
[----:B------:R-:W-:Y:S02]  /*17e0*/  LEA R206, P4, R6, c[0x0][0x160], 0x1 ;  /* 0x0000580006ce7a11 */ /* 0x000fe400078808ff */
[----:B------:R-:W-:Y:S01]  /*17f0*/  LEA R208, P1, R209, c[0x0][0x350], 0x2 ;  /* 0x0000d400d1d07a11 */ /* 0x000fe200078210ff */
        /* <DEDUP_REMOVED lines=8> */
[----:B------:R-:W-:Y:S02]  /*1880*/  LEA.HI.X R209, R209, c[0x0][0x354], R12, 0x2, P1 ;  /* 0x0000d500d1d17a11 */ /* 0x000fe400008f140c */
[----:B------:R-:W-:Y:S01]  /*1890*/  IADD3 R210, R210, -0x1, RZ ;  /* 0xffffffffd2d27810 */ /* 0x000fe20007ffe0ff */
        /* <DEDUP_REMOVED lines=16> */
.L_x_494:
        /* <DEDUP_REMOVED lines=15> */
.L_x_495:
        /* <DEDUP_REMOVED lines=23> */
.L_x_497:
[----:B------:R-:W-:Y:S05]  /*1c00*/  BSYNC B0 ;  /* 0x0000000000007941 */ /* 0x000fea0003800000 */
.L_x_496:
        /* <DEDUP_REMOVED lines=15> */
.L_x_499:
[----:B------:R-:W-:Y:S05]  /*1d00*/  BSYNC B0 ;  /* 0x0000000000007941 */ /* 0x000fea0003800000 */
.L_x_498:
        /* <DEDUP_REMOVED lines=21> */
.L_x_501:
[----:B------:R-:W-:Y:S05]  /*1e60*/  BSYNC B0 ;  /* 0x0000000000007941 */ /* 0x000fea0003800000 */
.L_x_500:
        /* <DEDUP_REMOVED lines=13> */
.L_x_493:
[----:B-1----:R-:W2:Y:S01]  /*1f40*/  LDL R27, [R1+0x18] ;  /* 0x00001800011b7983 */ /* 0x002ea20000100800 */
[----:B------:R-:W-:Y:S01]  /*1f50*/  IMAD R20, R210, -0x40, R22 ;  /* 0xffffffc0d2147824 */ /* 0x000fe200078e0216 */
[----:B------:R-:W-:Y:S01]  /*1f60*/  IADD3 R4, R239, 0x20, RZ ;  /* 0x00000020ef047810 */ /* 0x000fe20007ffe0ff */
[----:B------:R-:W-:Y:S01]  /*1f70*/  IMAD R0, R241, -0x40, R224 ;  /* 0xffffffc0f1007824 */ /* 0x000fe200078e02e0 */
[----:B------:R-:W3:Y:S01]  /*1f80*/  LDL R26, [R1+0xc] ;  /* 0x00000c00011a7983 */ /* 0x000ee20000100800 */
[----:B------:R-:W-:Y:S01]  /*1f90*/  IMAD R3, R16, c[0x0][0x1a0], RZ ;  /* 0x0000680010037a24 */ /* 0x000fe200078e02ff */
[----:B------:R-:W-:Y:S01]  /*1fa0*/  ISETP.GE.AND P1, PT, R4, R20, PT ;  /* 0x000000140400720c */ /* 0x000fe20003f26270 */
[----:B------:R-:W-:Y:S01]  /*1fb0*/  IMAD R8, R16, c[0x0][0x198], RZ ;  /* 0x0000660010087a24 */ /* 0x000fe200078e02ff */
[-C--:B------:R-:W-:Y:S01]  /*1fc0*/  ISETP.GE.AND P3, PT, R4, R0.reuse, PT ;  /* 0x000000000400720c */ /* 0x080fe20003f66270 */
[--C-:B------:R-:W-:Y:S01]  /*1fd0*/  IMAD.WIDE.U32 R4, R17, c[0x0][0x198], R36.reuse ;  /* 0x0000660011047a25 */ /* 0x100fe200078e0024 */
[----:B------:R-:W-:Y:S01]  /*1fe0*/  ISETP.GE.AND P4, PT, R239, R0, PT ;  /* 0x00000000ef00720c */ /* 0x000fe20003f86270 */
[----:B------:R-:W-:Y:S02]  /*1ff0*/  @P2 BAR.SYNC.DEFER_BLOCKING 0x0 ;  /* 0x0000000000002b1d */ /* 0x000fe40000010000 */
[----:B------:R-:W-:Y:S01]  /*2000*/  IMAD.WIDE.U32 R6, R17, c[0x0][0x1a0], R36 ;  /* 0x0000680011067a25 */ /* 0x000fe200078e0024 */
[----:B------:R-:W-:-:S03]  /*2010*/  IADD3 R10, P0, R24, R4, RZ ;  /* 0x00000004180a7210 */ /* 0x000fc60007f1e0ff */
[----:B------:R-:W-:Y:S02]  /*2020*/  IMAD.MOV.U32 R191, RZ, RZ, 0x40 ;  /* 0x00000040ffbf7424 */ /* 0x000fe400078e00ff */
[----:B------:R-:W-:Y:S01]  /*2030*/  IMAD R0, R17, c[0x0][0x19c], R8 ;  /* 0x0000670011007a24 */ /* 0x000fe200078e0208 */
[----:B------:R-:W-:Y:S01]  /*2040*/  IADD3 R6, P5, R21, R6, RZ ;  /* 0x0000000615067210 */ /* 0x000fe20007fbe0ff */
[----:B------:R-:W-:Y:S02]  /*2050*/  IMAD R3, R17, c[0x0][0x1a4], R3 ;  /* 0x0000690011037a24 */ /* 0x000fe400078e0203 */
[----:B------:R-:W-:Y:S01]  /*2060*/  IMAD.WIDE.U32 R8, R191, c[0x0][0x370], RZ ;  /* 0x0000dc00bf087a25 */ /* 0x000fe200078e00ff */
[----:B------:R-:W-:-:S03]  /*2070*/  IADD3.X R11, R25, R5, R0, P0, !PT ;  /* 0x00000005190b7210 */ /* 0x000fc600007fe400 */
[----:B------:R-:W-:Y:S01]  /*2080*/  IMAD.WIDE.U32 R14, R191, c[0x0][0x190], RZ ;  /* 0x00006400bf0e7a25 */ /* 0x000fe200078e00ff */
[----:B------:R-:W-:Y:S02]  /*2090*/  IADD3.X R7, R23, R7, R3, P5, !PT ;  /* 0x0000000717077210 */ /* 0x000fe40002ffe403 */
[----:B------:R-:W-:Y:S01]  /*20a0*/  @!P1 IADD3 R12, P5, R204, R8, RZ ;  /* 0x00000008cc0c9210 */ /* 0x000fe20007fbe0ff */
[C---:B------:R-:W-:Y:S01]  /*20b0*/  IMAD R5, R191.reuse, c[0x0][0x374], RZ ;  /* 0x0000dd00bf057a24 */ /* 0x040fe200078e02ff */
[----:B------:R-:W-:Y:S01]  /*20c0*/  @!P1 IADD3 R14, P0, R206, R14, RZ ;  /* 0x0000000ece0e9210 */ /* 0x000fe20007f1e0ff */
[----:B------:R-:W-:Y:S02]  /*20d0*/  IMAD R4, R191, c[0x0][0x194], RZ ;  /* 0x00006500bf047a24 */ /* 0x000fe400078e02ff */
[C---:B------:R-:W-:Y:S02]  /*20e0*/  IMAD R0, R19.reuse, c[0x0][0x1b0], RZ ;  /* 0x00006c0013007a24 */ /* 0x040fe400078e02ff */
[----:B------:R-:W-:Y:S01]  /*20f0*/  IMAD R3, R19, c[0x0][0x1b8], RZ ;  /* 0x00006e0013037a24 */ /* 0x000fe200078e02ff */
[----:B------:R-:W-:Y:S01]  /*2100*/  @!P1 IADD3.X R13, R205, R9, R5, P5, !PT ;  /* 0x00000009cd0d9210 */ /* 0x000fe20002ffe405 */
[C---:B------:R-:W-:Y:S01]  /*2110*/  IMAD R21, R2.reuse, c[0x0][0x1b4], R0 ;  /* 0x00006d0002157a24 */ /* 0x040fe200078e0200 */
[----:B------:R-:W-:Y:S01]  /*2120*/  @!P1 IADD3.X R15, R207, R15, R4, P0, !PT ;  /* 0x0000000fcf0f9210 */ /* 0x000fe200007fe404 */
[C---:B------:R-:W-:Y:S01]  /*2130*/  IMAD R3, R2.reuse, c[0x0][0x1bc], R3 ;  /* 0x00006f0002037a24 */ /* 0x040fe200078e0203 */
[----:B------:R-:W-:Y:S01]  /*2140*/  @!P3 IADD3 R0, P0, R239, 0x20, RZ ;  /* 0x00000020ef00b810 */ /* 0x000fe20007f1e0ff */
[----:B------:R-:W-:-:S04]  /*2150*/  IMAD.WIDE.U32 R4, R2, c[0x0][0x1b8], R6 ;  /* 0x00006e0002047a25 */ /* 0x000fc800078e0006 */
[----:B------:R-:W-:Y:S01]  /*2160*/  IMAD.WIDE.U32 R10, R2, c[0x0][0x1b0], R10 ;  /* 0x00006c00020a7a25 */ /* 0x000fe200078e000a */
[----:B------:R-:W-:Y:S02]  /*2170*/  LEA.HI R2, R210, R210, RZ, 0x1 ;  /* 0x000000d2d2027211 */ /* 0x000fe400078f08ff */
[----:B------:R-:W-:Y:S01]  /*2180*/  IADD3 R3, R5, R3, RZ ;  /* 0x0000000305037210 */ /* 0x000fe20007ffe0ff */
[----:B------:R-:W-:Y:S01]  /*2190*/  @!P4 IMAD R7, R28, c[0x0][0x1a0], RZ ;  /* 0x000068001c07ca24 */ /* 0x000fe200078e02ff */
[----:B------:R-:W-:Y:S01]  /*21a0*/  LOP3.LUT R18, R2, 0xfffffffe, RZ, 0xc0, !PT ;  /* 0xfffffffe02127812 */ /* 0x000fe200078ec0ff */
[----:B------:R-:W-:Y:S02]  /*21b0*/  @!P3 IMAD.X R6, RZ, RZ, R28, P0 ;  /* 0x000000ffff06b224 */ /* 0x000fe400000e061c */
[----:B------:R-:W-:Y:S02]  /*21c0*/  @!P4 IMAD.MOV.U32 R2, RZ, RZ, R4 ;  /* 0x000000ffff02c224 */ /* 0x000fe400078e0004 */
[----:B------:R-:W-:-:S02]  /*21d0*/  @!P4 IMAD R9, R239, c[0x0][0x1a4], R7 ;  /* 0x00006900ef09ca24 */ /* 0x000fc400078e0207 */
[----:B------:R-:W-:Y:S02]  /*21e0*/  @!P3 IMAD R8, R6, c[0x0][0x1a0], RZ ;  /* 0x000068000608ba24 */ /* 0x000fe400078e02ff */
[----:B------:R-:W-:Y:S01]  /*21f0*/  @!P4 IMAD.WIDE.U32 R6, R239, c[0x0][0x1a0], R2 ;  /* 0x00006800ef06ca25 */ /* 0x000fe200078e0002 */
[----:B------:R-:W-:-:S03]  /*2200*/  IADD3 R19, R210, -R18, RZ ;  /* 0x80000012d2137210 */ /* 0x000fc60007ffe0ff */
[----:B------:R-:W-:Y:S01]  /*2210*/  @!P3 IMAD R18, R0, c[0x0][0x1a4], R8 ;  /* 0x000069000012ba24 */ /* 0x000fe200078e0208 */
[C---:B------:R-:W-:Y:S01]  /*2220*/  @!P4 LEA R8, P5, R6.reuse, c[0x0][0x170], 0x1 ;  /* 0x00005c000608ca11 */ /* 0x040fe200078a08ff */
[----:B------:R-:W-:Y:S01]  /*2230*/  @!P4 IMAD.IADD R9, R7, 0x1, R9 ;  /* 0x000000010709c824 */ /* 0x000fe200078e0209 */
[----:B------:R1:W-:Y:S04]  /*2240*/  @P4 STS.128 [R212+0x10000], RZ ;  /* 0x010000ffd4004388 */ /* 0x0003e80000000c00 */
[----:B------:R-:W-:Y:S01]  /*2250*/  @!P4 LEA.HI.X R9, R6, c[0x0][0x174], R9, 0x1, P5 ;  /* 0x00005d000609ca11 */ /* 0x000fe200028f0c09 */
[----:B------:R1:W-:Y:S04]  /*2260*/  @P4 STS.128 [R212+0x12000], RZ ;  /* 0x012000ffd4004388 */ /* 0x0003e80000000c00 */
[----:B------:R-:W-:Y:S01]  /*2270*/  @!PT LDS RZ, [RZ] ;  /* 0x00000000fffff984 */ /* 0x000fe20000000800 */
[----:B------:R-:W-:Y:S01]  /*2280*/  @!PT LDS RZ, [RZ] ;  /* 0x00000000fffff984 */ /* 0x000fe20000000800 */
[----:B------:R-:W-:Y:S01]  /*2290*/  @!PT LDS RZ, [RZ] ;  /* 0x00000000fffff984 */ /* 0x000fe20000000800 */
[----:B------:R4:W-:Y:S04]  /*22a0*/  @!P4 LDGSTS.E.BYPASS.LTC128B.128 [R212+0x10000], [R8.64] ;  /* 0x1000000008d4cfae */ /* 0x0009e8000b901d46 */
[----:B------:R4:W-:Y:S04]  /*22b0*/  @!P4 LDGSTS.E.BYPASS.LTC128B.128 [R212+0x12000], [R8.64+0x80] ;  /* 0x1200008008d4cfae */ /* 0x0009e8000b901d46 */
[----:B----4-:R-:W4:Y:S01]  /*22c0*/  LDL R8, [R1+0x20] ;  /* 0x0000200001087983 */ /* 0x010f220000100800 */
[----:B------:R-:W-:Y:S01]  /*22d0*/  @!P3 IADD3 R16, P0, R239, 0x20, RZ ;  /* 0x00000020ef10b810 */ /* 0x000fe20007f1e0ff */
[----:B------:R-:W-:-:S04]  /*22e0*/  @!P3 IMAD.MOV.U32 R5, RZ, RZ, R3 ;  /* 0x000000ffff05b224 */ /* 0x000fc800078e0003 */
[----:B------:R-:W-:Y:S02]  /*22f0*/  @!P3 IMAD.X R2, RZ, RZ, R28, P0 ;  /* 0x000000ffff02b224 */ /* 0x000fe400000e061c */
[----:B------:R-:W-:Y:S01]  /*2300*/  @!P3 IMAD.WIDE.U32 R4, R0, c[0x0][0x1a0], R4 ;  /* 0x000068000004ba25 */ /* 0x000fe200078e0004 */
[----:B------:R-:W-:-:S03]  /*2310*/  ISETP.GE.AND P2, PT, R239, R20, PT ;  /* 0x00000014ef00720c */ /* 0x000fc60003f46270 */
[----:B------:R-:W-:Y:S01]  /*2320*/  @!P3 IMAD R0, R2, c[0x0][0x198], RZ ;  /* 0x000066000200ba24 */ /* 0x000fe200078e02ff */
[----:B------:R-:W-:Y:S01]  /*2330*/  @!P3 LEA R6, P5, R4, c[0x0][0x170], 0x1 ;  /* 0x00005c000406ba11 */ /* 0x000fe200078a08ff */
[----:B------:R-:W-:Y:S01]  /*2340*/  @!P3 IMAD.IADD R5, R5, 0x1, R18 ;  /* 0x000000010505b824 */ /* 0x000fe200078e0212 */
[----:B------:R-:W-:Y:S01]  /*2350*/  ISETP.NE.AND P0, PT, R19, 0x1, PT ;  /* 0x000000011300780c */ /* 0x000fe20003f05270 */
[----:B------:R-:W-:Y:S01]  /*2360*/  @!P3 IMAD R18, R16, c[0x0][0x19c], R0 ;  /* 0x000067001012ba24 */ /* 0x000fe200078e0200 */
[----:B------:R-:W-:Y:S02]  /*2370*/  IADD3 R3, R11, R21, RZ ;  /* 0x000000150b037210 */ /* 0x000fe40007ffe0ff */
[----:B------:R-:W-:Y:S01]  /*2380*/  @!P3 LEA.HI.X R7, R4, c[0x0][0x174], R5, 0x1, P5 ;  /* 0x00005d000407ba11 */ /* 0x000fe200028f0c05 */
[----:B------:R-:W-:Y:S01]  /*2390*/  @!P4 IMAD.MOV.U32 R2, RZ, RZ, R10 ;  /* 0x000000ffff02c224 */ /* 0x000fe200078e000a */
[----:B------:R1:W-:Y:S01]  /*23a0*/  @P3 STS.128 [R212+0x11000], RZ ;  /* 0x011000ffd4003388 */ /* 0x0003e20000000c00 */
[----:B------:R-:W-:Y:S01]  /*23b0*/  @!P4 IMAD R4, R28, c[0x0][0x198], RZ ;  /* 0x000066001c04ca24 */ /* 0x000fe200078e02ff */
[----:B------:R-:W-:-:S02]  /*23c0*/  @!P3 MOV R11, R3 ;  /* 0x00000003000bb202 */ /* 0x000fc40000000f00 */
[----:B------:R1:W-:Y:S01]  /*23d0*/  @P3 STS.128 [R212+0x13000], RZ ;  /* 0x013000ffd4003388 */ /* 0x0003e20000000c00 */
[----:B------:R-:W-:-:S03]  /*23e0*/  @!P4 IMAD R4, R239, c[0x0][0x19c], R4 ;  /* 0x00006700ef04ca24 */ /* 0x000fc600078e0204 */
[----:B------:R-:W-:Y:S01]  /*23f0*/  @!PT LDS RZ, [RZ] ;  /* 0x00000000fffff984 */ /* 0x000fe20000000800 */
[----:B------:R-:W-:Y:S01]  /*2400*/  @!PT LDS RZ, [RZ] ;  /* 0x00000000fffff984 */ /* 0x000fe20000000800 */
[----:B------:R-:W-:Y:S01]  /*2410*/  @!PT LDS RZ, [RZ] ;  /* 0x00000000fffff984 */ /* 0x000fe20000000800 */
[----:B------:R1:W-:Y:S01]  /*2420*/  @!P3 LDGSTS.E.BYPASS.LTC128B.128 [R212+0x11000], [R6.64] ;  /* 0x1100000006d4bfae */ /* 0x0003e2000b901d46 */
[----:B------:R-:W-:-:S03]  /*2430*/  @!P4 IMAD.WIDE.U32 R2, R239, c[0x0][0x198], R2 ;  /* 0x00006600ef02ca25 */ /* 0x000fc600078e0002 */
[----:B------:R1:W-:Y:S01]  /*2440*/  @!P3 LDGSTS.E.BYPASS.LTC128B.128 [R212+0x13000], [R6.64+0x80] ;  /* 0x1300008006d4bfae */ /* 0x0003e2000b901d46 */
[----:B------:R-:W-:-:S03]  /*2450*/  @!P3 IMAD.WIDE.U32 R10, R16, c[0x0][0x198], R10 ;  /* 0x00006600100aba25 */ /* 0x000fc600078e000a */
[----:B------:R-:W0:Y:S04]  /*2460*/  LDGDEPBAR ;  /* 0x00000000000079af */ /* 0x000e280000000000 */
[----:B------:R2:W-:Y:S04]  /*2470*/  @P2 STS.128 [R212+0x8000], RZ ;  /* 0x008000ffd4002388 */ /* 0x0005e80000000c00 */
[----:B------:R2:W-:Y:S04]  /*2480*/  @P2 STS.128 [R212+0xa000], RZ ;  /* 0x00a000ffd4002388 */ /* 0x0005e80000000c00 */
[----:B------:R-:W-:Y:S01]  /*2490*/  @!PT LDS RZ, [RZ] ;  /* 0x00000000fffff984 */ /* 0x000fe20000000800 */
[----:B------:R-:W-:Y:S01]  /*24a0*/  @!PT LDS RZ, [RZ] ;  /* 0x00000000fffff984 */ /* 0x000fe20000000800 */
[----:B------:R-:W-:Y:S01]  /*24b0*/  @!PT LDS RZ, [RZ] ;  /* 0x00000000fffff984 */ /* 0x000fe20000000800 */
[----:B------:R2:W-:Y:S04]  /*24c0*/  @!P2 LDGSTS.E.BYPASS.LTC128B.128 [R212+0x8000], [R204.64] ;  /* 0x08000000ccd4afae */ /* 0x0005e8000b901d46 */
[----:B------:R2:W-:Y:S04]  /*24d0*/  @!P2 LDGSTS.E.BYPASS.LTC128B.128 [R212+0xa000], [R204.64+0x80] ;  /* 0x0a000080ccd4afae */ /* 0x0005e8000b901d46 */
[----:B------:R2:W-:Y:S01]  /*24e0*/  @P1 STS.128 [R212+0x9000], RZ ;  /* 0x009000ffd4001388 */ /* 0x0005e20000000c00 */
[----:B-1----:R-:W-:-:S03]  /*24f0*/  @!P4 LEA R6, P6, R2, c[0x0][0x168], 0x1 ;  /* 0x00005a000206ca11 */ /* 0x002fc600078c08ff */
[----:B------:R1:W-:Y:S04]  /*2500*/  @P1 STS.128 [R212+0xb000], RZ ;  /* 0x00b000ffd4001388 */ /* 0x0003e80000000c00 */
[----:B------:R-:W-:Y:S01]  /*2510*/  @!PT LDS RZ, [RZ] ;  /* 0x00000000fffff984 */ /* 0x000fe20000000800 */
[----:B------:R-:W-:Y:S01]  /*2520*/  @!PT LDS RZ, [RZ] ;  /* 0x00000000fffff984 */ /* 0x000fe20000000800 */
[----:B------:R-:W-:Y:S01]  /*2530*/  @!PT LDS RZ, [RZ] ;  /* 0x00000000fffff984 */ /* 0x000fe20000000800 */
[----:B------:R1:W-:Y:S04]  /*2540*/  @!P1 LDGSTS.E.BYPASS.LTC128B.128 [R212+0x9000], [R12.64] ;  /* 0x090000000cd49fae */ /* 0x0003e8000b901d46 */
[----:B------:R1:W-:Y:S01]  /*2550*/  @!P1 LDGSTS.E.BYPASS.LTC128B.128 [R212+0xb000], [R12.64+0x80] ;  /* 0x0b0000800cd49fae */ /* 0x0003e2000b901d46 */
[----:B------:R-:W-:Y:S01]  /*2560*/  IMAD.MOV.U32 R216, RZ, RZ, 0x7f800000 ;  /* 0x7f800000ffd87424 */ /* 0x000fe200078e00ff */
[----:B------:R-:W-:Y:S01]  /*2570*/  MOV R217, 0x7f800000 ;  /* 0x7f80000000d97802 */ /* 0x000fe20000000f00 */
        /* <DEDUP_REMOVED lines=9> */
[----:B--2---:R-:W-:-:S04]  /*2610*/  IADD3 R0, R27, 0x2000, RZ ;  /* 0x000020001b007810 */ /* 0x004fc80007ffe0ff */
[----:B------:R-:W-:-:S05]  /*2620*/  SEL R0, R0, R27, !P0 ;  /* 0x0000001b00007207 */ /* 0x000fca0004000000 */
[----:B------:R-:W-:Y:S02]  /*2630*/  IMAD.SHL.U32 R211, R0, 0x2, RZ ;  /* 0x0000000200d37824 */ /* 0x000fe400078e00ff */
[----:B------:R-:W-:Y:S01]  /*2640*/  @!P4 IMAD.IADD R0, R3, 0x1, R4 ;  /* 0x000000010300c824 */ /* 0x000fe200078e0204 */
[----:B---3--:R-:W-:Y:S02]  /*2650*/  IADD3 R5, R26, 0x8, RZ ;  /* 0x000000081a057810 */ /* 0x008fe40007ffe0ff */
[----:B------:R1:W-:Y:S01]  /*2660*/  @P2 STS [R211], RZ ;  /* 0x000000ffd3002388 */ /* 0x0003e20000000800 */
[----:B------:R-:W-:Y:S02]  /*2670*/  @!P3 IADD3 R3, R11, R18, RZ ;  /* 0x000000120b03b210 */ /* 0x000fe40007ffe0ff */
[----:B------:R-:W-:Y:S01]  /*2680*/  @!P3 LEA R4, P5, R10, c[0x0][0x168], 0x1 ;  /* 0x00005a000a04ba11 */ /* 0x000fe200078a08ff */
        /* <DEDUP_REMOVED lines=13> */
[----:B------:R-:W-:-:S03]  /*2760*/  ISETP.GE.AND P2, PT, R5, R20, PT ;  /* 0x000000140500720c */ /* 0x000fc60003f46270 */
        /* <DEDUP_REMOVED lines=29> */
[----:B------:R-:W-:Y:S01]  /*2940*/  IMAD.SHL.U32 R234, R26, 0x4, RZ ;  /* 0x000000041aea7824 */ /* 0x000fe200078e00ff */
[----:B------:R-:W-:-:S02]  /*2950*/  SHF.R.S32.HI R0, RZ, 0x1f, R26 ;  /* 0x0000001fff007819 */ /* 0x000fc4000001141a */
[C---:B------:R-:W-:Y:S02]  /*2960*/  ISETP.GE.AND P6, PT, R26.reuse, R20, PT ;  /* 0x000000141a00720c */ /* 0x040fe40003fc6270 */
[----:B------:R-:W-:Y:S02]  /*2970*/  SHF.L.U64.HI R233, R26, 0x2, R0 ;  /* 0x000000021ae97819 */ /* 0x000fe40000010200 */
[----:B------:R-:W-:-:S05]  /*2980*/  IADD3 R2, P1, R234, R226, RZ ;  /* 0x000000e2ea027210 */ /* 0x000fca0007f3e0ff */
[----:B------:R-:W-:-:S05]  /*2990*/  IMAD.X R3, R233, 0x1, R225, P1 ;  /* 0x00000001e9037824 */ /* 0x000fca00008e06e1 */
[----:B------:R3:W5:Y:S04]  /*29a0*/  @!P6 LDG.E R216, [R2.64] ;  /* 0x0000000602d8e981 */ /* 0x000768000c1e1900 */
[----:B------:R3:W5:Y:S01]  /*29b0*/  @!P2 LDG.E R217, [R2.64+0x20] ;  /* 0x0000200602d9a981 */ /* 0x000762000c1e1900 */
[----:B------:R-:W-:-:S04]  /*29c0*/  DEPBAR.LE SB0, 0x1 ;  /* 0x000080400000791a */ /* 0x000fc80000000000 */
[----:B------:R-:W-:Y:S01]  /*29d0*/  BAR.SYNC.DEFER_BLOCKING 0x0 ;  /* 0x0000000000007b1d */ /* 0x000fe20000010000 */
[----:B------:R-:W-:-:S04]  /*29e0*/  IADD3 R0, R26, 0x1, RZ ;  /* 0x000000011a007810 */ /* 0x000fc80007ffe0ff */
[----:B------:R-:W-:Y:S02]  /*29f0*/  IADD3 R244, R224, R0, -R22 ;  /* 0x00000000e0f47210 */ /* 0x000fe40007ffe816 */
[----:B------:R-:W-:-:S04]  /*2a00*/  IADD3 R0, R201, 0x2000, RZ ;  /* 0x00002000c9007810 */ /* 0x000fc80007ffe0ff */
[----:B------:R-:W-:-:S05]  /*2a10*/  SEL R0, R0, R201, !P0 ;  /* 0x000000c900007207 */ /* 0x000fca0004000000 */
[----:B---3--:R-:W-:Y:S01]  /*2a20*/  IMAD.SHL.U32 R3, R0, 0x2, RZ ;  /* 0x0000000200037824 */ /* 0x008fe200078e00ff */
[----:B------:R-:W-:Y:S01]  /*2a30*/  MOV R0, c[0x0][0x22c] ;  /* 0x00008b0000007a02 */ /* 0x000fe20000000f00 */
        /* <DEDUP_REMOVED lines=16> */
[----:B------:R-:W-:-:S04]  /*2b40*/  IMAD R0, R0, c[0x0][0x1c0], RZ ;  /* 0x0000700000007a24 */ /* 0x000fc800078e02ff */
[C---:B------:R-:W-:Y:S01]  /*2b50*/  IMAD.SHL.U32 R245, R0.reuse, 0x10, RZ ;  /* 0x0000001000f57824 */ /* 0x040fe200078e00ff */
[----:B------:R-:W-:Y:S01]  /*2b60*/  IADD3 R2, R203, 0x2000, RZ ;  /* 0x00002000cb027810 */ /* 0x000fe20007ffe0ff */
[----:B------:R-:W-:-:S03]  /*2b70*/  IMAD.SHL.U32 R213, R0, 0x8, RZ ;  /* 0x0000000800d57824 */ /* 0x000fc600078e00ff */
[C---:B------:R-:W-:Y:S02]  /*2b80*/  IADD3 R250, R245.reuse, 0x60, RZ ;  /* 0x00000060f5fa7810 */ /* 0x040fe40007ffe0ff */
[C---:B------:R-:W-:Y:S02]  /*2b90*/  IADD3 R251, R245.reuse, 0x40, RZ ;  /* 0x00000040f5fb7810 */ /* 0x040fe40007ffe0ff */
[----:B------:R-:W-:Y:S02]  /*2ba0*/  IADD3 R252, R245, 0x20, RZ ;  /* 0x00000020f5fc7810 */ /* 0x000fe40007ffe0ff */
[----:B------:R-:W-:Y:S01]  /*2bb0*/  SEL R2, R2, R203, !P0 ;  /* 0x000000cb02027207 */ /* 0x000fe20004000000 */
[C---:B------:R-:W-:Y:S01]  /*2bc0*/  IMAD.IADD R246, R213.reuse, 0x1, R250 ;  /* 0x00000001d5f67824 */ /* 0x040fe200078e02fa */
[C---:B------:R-:W-:Y:S01]  /*2bd0*/  IADD3 R248, R213.reuse, R252, RZ ;  /* 0x000000fcd5f87210 */ /* 0x040fe20007ffe0ff */
[C---:B------:R-:W-:Y:S01]  /*2be0*/  IMAD.IADD R247, R213.reuse, 0x1, R251 ;  /* 0x00000001d5f77824 */ /* 0x040fe200078e02fb */
[----:B----4-:R-:W-:Y:S01]  /*2bf0*/  R2P PR, R8, 0x6 ;  /* 0x0000000608007804 */ /* 0x010fe20000000000 */
[----:B------:R-:W-:Y:S01]  /*2c00*/  IMAD.SHL.U32 R186, R2, 0x2, RZ ;  /* 0x0000000202ba7824 */ /* 0x000fe200078e00ff */
[C---:B--2---:R-:W-:Y:S01]  /*2c10*/  IADD3 R5, R213.reuse, R248, RZ ;  /* 0x000000f8d5057210 */ /* 0x044fe20007ffe0ff */
[----:B------:R-:W-:-:S02]  /*2c20*/  IMAD.IADD R2, R213, 0x1, R246 ;  /* 0x00000001d5027824 */ /* 0x000fc400078e02f6 */
[C---:B------:R-:W-:Y:S01]  /*2c30*/  IMAD.IADD R4, R213.reuse, 0x1, R247 ;  /* 0x00000001d5047824 */ /* 0x040fe200078e02f7 */
[----:B------:R-:W-:Y:S01]  /*2c40*/  SEL R200, R200, 0xffffffe0, !P1 ;  /* 0xffffffe0c8c87807 */ /* 0x000fe20004800000 */
[C---:B------:R-:W-:Y:S01]  /*2c50*/  IMAD.IADD R228, R213.reuse, 0x1, R2 ;  /* 0x00000001d5e47824 */ /* 0x040fe200078e0202 */
[C---:B------:R-:W-:Y:S01]  /*2c60*/  IADD3 R232, R213.reuse, R5, RZ ;  /* 0x00000005d5e87210 */ /* 0x040fe20007ffe0ff */
[----:B------:R-:W-:Y:S01]  /*2c70*/  IMAD.IADD R230, R213, 0x1, R4 ;  /* 0x00000001d5e67824 */ /* 0x000fe200078e0204 */
[----:B------:R-:W-:Y:S01]  /*2c80*/  SEL R191, R191, 0xffffffc0, !P2 ;  /* 0xffffffc0bfbf7807 */ /* 0x000fe20005000000 */
[----:B------:R-:W-:Y:S01]  /*2c90*/  IMAD.IADD R195, R193, 0x1, R200 ;  /* 0x00000001c1c37824 */ /* 0x000fe200078e02c8 */
[C---:B------:R-:W-:Y:S01]  /*2ca0*/  IADD3 R231, R213.reuse, R232, RZ ;  /* 0x000000e8d5e77210 */ /* 0x040fe20007ffe0ff */
[----:B------:R-:W-:Y:S01]  /*2cb0*/  IMAD.IADD R194, R200, 0x1, R192 ;  /* 0x00000001c8c27824 */ /* 0x000fe200078e02c0 */
[C---:B------:R-:W-:Y:S01]  /*2cc0*/  IADD3 R227, R213.reuse, R228, RZ ;  /* 0x000000e4d5e37210 */ /* 0x040fe20007ffe0ff */
        /* <DEDUP_REMOVED lines=29> */
[----:B------:R-:W-:Y:S01]  /*2ea0*/  IMAD.IADD R197, R191, 0x1, R192 ;  /* 0x00000001bfc57824 */ /* 0x000fe200078e02c0 */
[----:B------:R-:W-:Y:S01]  /*2eb0*/  IADD3 R198, R193, R191, RZ ;  /* 0x000000bfc1c67210 */ /* 0x000fe20007ffe0ff */
[C---:B------:R-:W-:Y:S01]  /*2ec0*/  IMAD.IADD R196, R191.reuse, 0x1, R194 ;  /* 0x00000001bfc47824 */ /* 0x040fe200078e02c2 */
[----:B------:R-:W-:Y:S01]  /*2ed0*/  IADD3 R199, R191, R195, RZ ;  /* 0x000000c3bfc77210 */ /* 0x000fe20007ffe0ff */
[C---:B------:R-:W-:Y:S01]  /*2ee0*/  IMAD.IADD R236, R213.reuse, 0x1, R229 ;  /* 0x00000001d5ec7824 */ /* 0x040fe200078e02e5 */
[----:B------:R-:W-:-:S02]  /*2ef0*/  IADD3 R237, R213, R231, RZ ;  /* 0x000000e7d5ed7210 */ /* 0x000fc40007ffe0ff */
[----:B-1-3--:R-:W-:Y:S02]  /*2f00*/  IADD3 R235, R213, R227, RZ ;  /* 0x000000e3d5eb7210 */ /* 0x00afe40007ffe0ff */
.L_x_505:
        /* <DEDUP_REMOVED lines=16> */
[----:B------:R-:W-:Y:S01]  /*3010*/  LDSM.16.M88.4 R100, [R2] ;  /* 0x000000000264783b */ /* 0x000fe20000000200 */
[C---:B------:R-:W-:Y:S07]  /*3020*/  HMMA.16816.F32.BF16 R8, R16.reuse, R10, RZ ;  /* 0x0000000a1008723c */ /* 0x040fee00000418ff */
[----:B------:R-:W1:Y:S01]  /*3030*/  LDSM.16.M88.4 R104, [R189+0xc000] ;  /* 0x00c00000bd68783b */ /* 0x000e620000000200 */
        /* <DEDUP_REMOVED lines=8> */
[C---:B------:R-:W-:Y:S08]  /*30c0*/  HMMA.16816.F32.BF16 R12, R56.reuse, R64, R12 ;  /* 0x00000040380c723c */ /* 0x040ff0000004180c */
[----:B------:R-:W-:Y:S01]  /*30d0*/  HMMA.16816.F32.BF16 R16, R56, R66, R16 ;  /* 0x000000423810723c */ /* 0x000fe20000041810 */
[----:B------:R-:W4:Y:S07]  /*30e0*/  LDSM.16.M88.4 R56, [R190+0xc800] ;  /* 0x00c80000be38783b */ /* 0x000f2e0000000200 */
[C---:B-1----:R-:W-:Y:S01]  /*30f0*/  HMMA.16816.F32.BF16 R4, R100.reuse, R104, R4 ;  /* 0x000000686404723c */ /* 0x042fe20000041804 */
[----:B------:R-:W1:Y:S07]  /*3100*/  LDSM.16.M88.4 R64, [R187+0xe000] ;  /* 0x00e00000bb40783b */ /* 0x000e6e0000000200 */
        /* <DEDUP_REMOVED lines=9> */
[C---:B------:R-:W-:Y:S08]  /*31a0*/  HMMA.16816.F32.BF16 R12, R108.reuse, R56, R12 ;  /* 0x000000386c0c723c */ /* 0x040ff0000004180c */
[----:B------:R-:W-:Y:S01]  /*31b0*/  HMMA.16816.F32.BF16 R16, R108, R58, R16 ;  /* 0x0000003a6c10723c */ /* 0x000fe20000041810 */
[----:B------:R-:W3:Y:S03]  /*31c0*/  LDSM.16.M88.4 R56, [R188+0xe800] ;  /* 0x00e80000bc38783b */ /* 0x000ee60000000200 */
[----:B----4-:R-:W-:Y:S04]  /*31d0*/  SHF.L.U32 R0, R210, 0x6, RZ ;  /* 0x00000006d2007819 */ /* 0x010fe800000006ff */
[C---:B-1----:R-:W-:Y:S01]  /*31e0*/  HMMA.16816.F32.BF16 R4, R60.reuse, R64, R4 ;  /* 0x000000403c04723c */ /* 0x042fe20000041804 */
[----:B------:R1:W4:Y:S04]  /*31f0*/  LDSM.16.M88.4 R108, [R2+0x2000] ;  /* 0x00200000026c783b */ /* 0x0003280000000200 */
[----:B------:R-:W-:Y:S03]  /*3200*/  ISETP.GE.AND P2, PT, R0, R242, PT ;  /* 0x000000f20000720c */ /* 0x000fe60003f46270 */
[C---:B------:R-:W-:Y:S01]  /*3210*/  HMMA.16816.F32.BF16 R8, R60.reuse, R66, R8 ;  /* 0x000000423c08723c */ /* 0x040fe20000041808 */
[----:B------:R-:W-:Y:S02]  /*3220*/  LDSM.16.M88.4 R64, [R190+0xe000] ;  /* 0x00e00000be40783b */ /* 0x000fe40000000200 */
[----:B------:R-:W-:Y:S05]  /*3230*/  ISETP.LT.AND P2, PT, R243, R224, P2 ;  /* 0x000000e0f300720c */ /* 0x000fea0001741270 */
[C---:B---3--:R-:W-:Y:S08]  /*3240*/  HMMA.16816.F32.BF16 R12, R60.reuse, R52, R12 ;  /* 0x000000343c0c723c */ /* 0x048ff0000004180c */
[----:B------:R-:W-:Y:S01]  /*3250*/  HMMA.16816.F32.BF16 R16, R60, R54, R16 ;  /* 0x000000363c10723c */ /* 0x000fe20000041810 */
[----:B------:R-:W3:Y:S03]  /*3260*/  LDSM.16.M88.4 R52, [R189+0xe800] ;  /* 0x00e80000bd34783b */ /* 0x000ee60000000200 */
[----:B-1----:R-:W-:Y:S04]  /*3270*/  FMUL.FTZ R2, R216, 1.4426950216293334961 ;  /* 0x3fb8aa3bd8027820 */ /* 0x002fe80000410000 */
[C---:B------:R-:W-:Y:S01]  /*3280*/  HMMA.16816.F32.BF16 R4, R100.reuse, R104, R4 ;  /* 0x000000686404723c */ /* 0x040fe20000041804 */
[----:B------:R-:W1:Y:S04]  /*3290*/  LDSM.16.M88.4 R60, [R180+0x2000] ;  /* 0x00200000b43c783b */ /* 0x000e680000000200 */
[----:B------:R-:W-:Y:S03]  /*32a0*/  FSEL R2, R2, RZ, P0 ;  /* 0x000000ff02027208 */ /* 0x000fe60000000000 */
[C---:B------:R-:W-:Y:S08]  /*32b0*/  HMMA.16816.F32.BF16 R8, R100.reuse, R106, R8 ;  /* 0x0000006a6408723c */ /* 0x040ff00000041808 */
[C---:B------:R-:W-:Y:S08]  /*32c0*/  HMMA.16816.F32.BF16 R12, R100.reuse, R56, R12 ;  /* 0x00000038640c723c */ /* 0x040ff0000004180c */
[----:B------:R-:W-:Y:S08]  /*32d0*/  HMMA.16816.F32.BF16 R16, R100, R58, R16 ;  /* 0x0000003a6410723c */ /* 0x000ff00000041810 */
[C---:B----4-:R-:W-:Y:S08]  /*32e0*/  HMMA.16816.F32.BF16 R4, R108.reuse, R112, R4 ;  /* 0x000000706c04723c */ /* 0x050ff00000041804 */
[C---:B------:R-:W-:Y:S08]  /*32f0*/  HMMA.16816.F32.BF16 R8, R108.reuse, R114, R8 ;  /* 0x000000726c08723c */ /* 0x040ff00000041808 */
[C---:B---3--:R-:W-:Y:S08]  /*3300*/  HMMA.16816.F32.BF16 R12, R108.reuse, R52, R12 ;  /* 0x000000346c0c723c */ /* 0x048ff0000004180c */
        /* <DEDUP_REMOVED lines=25> */
[----:B---3--:R-:W-:Y:S01]  /*34a0*/  MOV R0, R100 ;  /* 0x0000006400007202 */ /* 0x008fe20000000f00 */
        /* <DEDUP_REMOVED lines=8> */
[----:B------:R-:W-:Y:S05]  /*3530*/  @!P2 ISETP.GE.AND P1, PT, R4, R6, PT ;  /* 0x000000060400a20c */ /* 0x000fea0003f26270 */
[----:B------:R1:W1:Y:S01]  /*3540*/  MUFU.TANH R64, R9 ;  /* 0x0000000900407308 */ /* 0x0002620000002400 */
[----:B------:R-:W-:Y:S02]  /*3550*/  @!P2 IMNMX R5, R5, R224, PT ;  /* 0x000000e00505a217 */ /* 0x000fe40003800200 */
[----:B------:R-:W-:Y:S02]  /*3560*/  @!P2 FSEL R0, R100, -INF , !P1 ;  /* 0xff8000006400a808 */ /* 0x000fe40004800000 */
[C---:B--2---:R-:W-:Y:S02]  /*3570*/  @!P2 IADD3 R8, R4.reuse, 0x1, RZ ;  /* 0x000000010408a810 */ /* 0x044fe40007ffe0ff */
[-C--:B------:R-:W-:Y:S02]  /*3580*/  @!P2 ISETP.GE.AND P1, PT, R4, R5.reuse, PT ;  /* 0x000000050400a20c */ /* 0x080fe40003f26270 */
[----:B------:R-:W-:Y:S01]  /*3590*/  @!P2 ISETP.GE.AND P0, PT, R8, R6, PT ;  /* 0x000000060800a20c */ /* 0x000fe20003f06270 */
[----:B------:R2:W2:Y:S01]  /*35a0*/  MUFU.TANH R103, R10 ;  /* 0x0000000a00677308 */ /* 0x0004a20000002400 */
[--C-:B---3--:R-:W-:Y:S01]  /*35b0*/  FFMA.FTZ R7, R0, c[0x0][0x23c], -R2.reuse ;  /* 0x00008f0000077a23 */ /* 0x108fe20000010802 */
[----:B------:R-:W-:Y:S02]  /*35c0*/  MOV R0, R66 ;  /* 0x0000004200007202 */ /* 0x000fe40000000f00 */
[----:B------:R-:W-:Y:S02]  /*35d0*/  @!P2 FSEL R0, R66, -INF , !P0 ;  /* 0xff8000004200a808 */ /* 0x000fe40004000000 */
[C---:B------:R-:W-:Y:S04]  /*35e0*/  FSETP.NEU.FTZ.AND P0, PT, R217.reuse, -INF , PT ;  /* 0xff800000d900780b */ /* 0x040fe80003f1d000 */
[----:B------:R4:W-:Y:S01]  /*35f0*/  MUFU.EX2 R113, R7 ;  /* 0x0000000700717308 */ /* 0x0009e20000000800 */
[----:B-1----:R-:W-:Y:S09]  /*3600*/  FMUL.FTZ R9, R217, 1.4426950216293334961 ;  /* 0x3fb8aa3bd9097820 */ /* 0x002ff20000410000 */
        /* <DEDUP_REMOVED lines=39> */
[C---:B---3--:R-:W-:Y:S04]  /*3880*/  @!P2 IADD3 R9, R4.reuse, 0x10, RZ ;  /* 0x000000100409a810 */ /* 0x048fe80007ffe0ff */
        /* <DEDUP_REMOVED lines=33> */
[-C--:B------:R-:W-:Y:S03]  /*3aa0*/  @!P2 ISETP.GE.AND P0, PT, R9, R5.reuse, PT ;  /* 0x000000050900a20c */ /* 0x080fe60003f06270 */
        /* <DEDUP_REMOVED lines=176> */
.L_x_503:
        /* <DEDUP_REMOVED lines=85> */
.L_x_504:
        /* <DEDUP_REMOVED lines=8> */
[----:B------:R-:W-:Y:S01]  /*4b80*/  IMAD R215, R215, 0x28, RZ ;  /* 0x00000028d7d77824 */ /* 0x000fe200078e02ff */
        /* <DEDUP_REMOVED lines=51> */
[----:B------:R-:W-:Y:S01]  /*4ec0*/  IMAD.SHL.U32 R0, R0, 0x20, RZ ;  /* 0x0000002000007824 */ /* 0x000fe200078e00ff */
        /* <DEDUP_REMOVED lines=9> */
[-C--:B------:R-:W-:Y:S02]  /*4f60*/  LEA R104, P1, R213, R100.reuse, 0x2 ;  /* 0x00000064d5687211 */ /* 0x080fe400078210ff */
[-C--:B------:R-:W-:Y:S01]  /*4f70*/  LEA R112, P0, R245, R100.reuse, 0x2 ;  /* 0x00000064f5707211 */ /* 0x080fe200078010ff */
[----:B------:R-:W-:Y:S01]  /*4f80*/  HMMA.16816.F32.BF16 R64, R108, R102, R64 ;  /* 0x000000666c40723c */ /* 0x000fe20000041840 */
[----:B------:R1:W-:Y:S03]  /*4f90*/  RED.E.ADD.F32.FTZ.RN.STRONG.GPU [R100.64], R4 ;  /* 0x000000046400798e */ /* 0x0003e6000c10e786 */
[-C--:B------:R-:W-:Y:S02]  /*4fa0*/  LEA.HI.X.SX32 R105, R213, R101.reuse, 0x2, P1 ;  /* 0x00000065d5697211 */ /* 0x080fe400008f16ff */
[-C--:B------:R-:W-:Y:S02]  /*4fb0*/  LEA.HI.X.SX32 R113, R245, R101.reuse, 0x2, P0 ;  /* 0x00000065f5717211 */ /* 0x080fe400000f16ff */
[-C--:B------:R-:W-:Y:S01]  /*4fc0*/  LEA R108, P1, R2, R100.reuse, 0x2 ;  /* 0x00000064026c7211 */ /* 0x080fe200078210ff */
[----:B------:R2:W-:Y:S03]  /*4fd0*/  RED.E.ADD.F32.FTZ.RN.STRONG.GPU [R104.64], R5 ;  /* 0x000000056800798e */ /* 0x0005e6000c10e786 */
[-C--:B----4-:R-:W-:Y:S01]  /*4fe0*/  LEA R106, P0, R0, R100.reuse, 0x2 ;  /* 0x00000064006a7211 */ /* 0x090fe200078010ff */
[----:B------:R3:W-:Y:S01]  /*4ff0*/  RED.E.ADD.F32.FTZ.RN.STRONG.GPU [R112.64], R6 ;  /* 0x000000067000798e */ /* 0x0007e2000c10e786 */
[-C--:B------:R-:W-:Y:S01]  /*5000*/  LEA.HI.X.SX32 R109, R2, R101.reuse, 0x2, P1 ;  /* 0x00000065026d7211 */ /* 0x080fe200008f16ff */
[----:B------:R-:W-:Y:S01]  /*5010*/  IMAD.MOV.U32 R2, RZ, RZ, c[0x0][0x22c] ;  /* 0x00008b00ff027624 */ /* 0x000fe200078e00ff */
[CC--:B------:R-:W-:Y:S02]  /*5020*/  LEA R102, P2, R215.reuse, R100.reuse, 0x2 ;  /* 0x00000064d7667211 */ /* 0x0c0fe400078410ff */
[-C--:B------:R-:W-:Y:S01]  /*5030*/  LEA.HI.X.SX32 R107, R0, R101.reuse, 0x2, P0 ;  /* 0x00000065006b7211 */ /* 0x080fe200000f16ff */
[----:B------:R4:W-:Y:S01]  /*5040*/  RED.E.ADD.F32.FTZ.RN.STRONG.GPU [R108.64], R7 ;  /* 0x000000076c00798e */ /* 0x0009e2000c10e786 */
[-C--:B------:R-:W-:Y:S01]  /*5050*/  LEA.HI.X.SX32 R103, R215, R101.reuse, 0x2, P2 ;  /* 0x00000065d7677211 */ /* 0x080fe200010f16ff */
[----:B------:R-:W-:Y:S02]  /*5060*/  IMAD R2, R2, c[0x0][0x1c0], RZ ;  /* 0x0000700002027a24 */ /* 0x000fe400078e02ff */
[----:B------:R4:W-:Y:S01]  /*5070*/  RED.E.ADD.F32.FTZ.RN.STRONG.GPU [R106.64], R8 ;  /* 0x000000086a00798e */ /* 0x0009e2000c10e786 */
[C---:B------:R-:W-:Y:S02]  /*5080*/  IMAD.IADD R0, R213.reuse, 0x1, R248 ;  /* 0x00000001d5007824 */ /* 0x040fe400078e02f8 */
[----:B------:R-:W-:Y:S01]  /*5090*/  IMAD R2, R2, 0x38, RZ ;  /* 0x0000003802027824 */ /* 0x000fe200078e02ff */
[----:B------:R4:W-:Y:S01]  /*50a0*/  RED.E.ADD.F32.FTZ.RN.STRONG.GPU [R102.64], R9 ;  /* 0x000000096600798e */ /* 0x0009e2000c10e786 */
[CC--:B-1----:R-:W-:Y:S04]  /*50b0*/  LEA R4, P1, R214.reuse, R100.reuse, 0x2 ;  /* 0x00000064d6047211 */ /* 0x0c2fe800078210ff */
[-C--:B--2---:R-:W-:Y:S02]  /*50c0*/  LEA.HI.X.SX32 R5, R214, R101.reuse, 0x2, P1 ;  /* 0x00000065d6057211 */ /* 0x084fe400008f16ff */
[CC--:B---3--:R-:W-:Y:S03]  /*50d0*/  LEA R6, P0, R2.reuse, R100.reuse, 0x2 ;  /* 0x0000006402067211 */ /* 0x0c8fe600078010ff */
[----:B------:R1:W-:Y:S01]  /*50e0*/  RED.E.ADD.F32.FTZ.RN.STRONG.GPU [R4.64], R10 ;  /* 0x0000000a0400798e */ /* 0x0003e2000c10e786 */
[-C--:B----4-:R-:W-:Y:S02]  /*50f0*/  LEA.HI.X.SX32 R7, R2, R101.reuse, 0x2, P0 ;  /* 0x0000006502077211 */ /* 0x090fe400000f16ff */
[CC--:B------:R-:W-:Y:S03]  /*5100*/  LEA R8, P2, R232.reuse, R100.reuse, 0x2 ;  /* 0x00000064e8087211 */ /* 0x0c0fe600078410ff */
[----:B------:R2:W-:Y:S01]  /*5110*/  RED.E.ADD.F32.FTZ.RN.STRONG.GPU [R6.64], R11 ;  /* 0x0000000b0600798e */ /* 0x0005e2000c10e786 */
[-C--:B------:R-:W-:Y:S03]  /*5120*/  LEA.HI.X.SX32 R9, R232, R101.reuse, 0x2, P2 ;  /* 0x00000065e8097211 */ /* 0x080fe600010f16ff */
[----:B------:R-:W-:Y:S04]  /*5130*/  RED.E.ADD.F32.FTZ.RN.STRONG.GPU [R100.64+0x80], R16 ;  /* 0x000080106400798e */ /* 0x000fe8000c10e786 */
[----:B------:R-:W-:Y:S01]  /*5140*/  RED.E.ADD.F32.FTZ.RN.STRONG.GPU [R104.64+0x80], R17 ;  /* 0x000080116800798e */ /* 0x000fe2000c10e786 */
[CC--:B-1----:R-:W-:Y:S04]  /*5150*/  LEA R4, P0, R252.reuse, R100.reuse, 0x2 ;  /* 0x00000064fc047211 */ /* 0x0c2fe800078010ff */
[-C--:B------:R-:W-:Y:S02]  /*5160*/  LEA.HI.X.SX32 R5, R252, R101.reuse, 0x2, P0 ;  /* 0x00000065fc057211 */ /* 0x080fe400000f16ff */
[-C--:B------:R-:W-:Y:S03]  /*5170*/  LEA R10, P0, R0, R100.reuse, 0x2 ;  /* 0x00000064000a7211 */ /* 0x080fe600078010ff */
        /* <DEDUP_REMOVED lines=21> */
[CC--:B-1----:R-:W-:Y:S02]  /*52d0*/  LEA R4, P0, R251.reuse, R100.reuse, 0x2 ;  /* 0x00000064fb047211 */ /* 0x0c2fe400078010ff */
[-C--:B------:R-:W-:Y:S02]  /*52e0*/  LEA R14, P5, R250, R100.reuse, 0x2 ;  /* 0x00000064fa0e7211 */ /* 0x080fe400078a10ff */
[-C--:B------:R-:W-:Y:S02]  /*52f0*/  LEA.HI.X.SX32 R5, R251, R101.reuse, 0x2, P0 ;  /* 0x00000065fb057211 */ /* 0x080fe400000f16ff */
[CC--:B------:R-:W-:Y:S03]  /*5300*/  LEA R10, P0, R0.reuse, R100.reuse, 0x2 ;  /* 0x00000064000a7211 */ /* 0x0c0fe600078010ff */
[----:B------:R1:W-:Y:S01]  /*5310*/  RED.E.ADD.F32.FTZ.RN.STRONG.GPU [R4.64], R54 ;  /* 0x000000360400798e */ /* 0x0003e2000c10e786 */
[-C--:B------:R-:W-:Y:S01]  /*5320*/  LEA.HI.X.SX32 R11, R0, R101.reuse, 0x2, P0 ;  /* 0x00000065000b7211 */ /* 0x080fe200000f16ff */
[----:B------:R-:W-:Y:S01]  /*5330*/  IMAD.IADD R0, R213, 0x1, R246 ;  /* 0x00000001d5007824 */ /* 0x000fe200078e02f6 */
[CC--:B--2---:R-:W-:Y:S01]  /*5340*/  LEA R6, P1, R229.reuse, R100.reuse, 0x2 ;  /* 0x00000064e5067211 */ /* 0x0c4fe200078210ff */
[----:B------:R2:W-:Y:S01]  /*5350*/  RED.E.ADD.F32.FTZ.RN.STRONG.GPU [R12.64], R55 ;  /* 0x000000370c00798e */ /* 0x0005e2000c10e786 */
[-C--:B------:R-:W-:Y:S02]  /*5360*/  LEA.HI.X.SX32 R15, R250, R101.reuse, 0x2, P5 ;  /* 0x00000065fa0f7211 */ /* 0x080fe400028f16ff */
[-C--:B------:R-:W-:Y:S01]  /*5370*/  LEA.HI.X.SX32 R7, R229, R101.reuse, 0x2, P1 ;  /* 0x00000065e5077211 */ /* 0x080fe200008f16ff */
[----:B------:R3:W-:Y:S04]  /*5380*/  RED.E.ADD.F32.FTZ.RN.STRONG.GPU [R10.64], R56 ;  /* 0x000000380a00798e */ /* 0x0007e8000c10e786 */
[----:B------:R4:W-:Y:S04]  /*5390*/  RED.E.ADD.F32.FTZ.RN.STRONG.GPU [R8.64], R57 ;  /* 0x000000390800798e */ /* 0x0009e8000c10e786 */
[----:B------:R4:W-:Y:S04]  /*53a0*/  RED.E.ADD.F32.FTZ.RN.STRONG.GPU [R6.64], R58 ;  /* 0x0000003a0600798e */ /* 0x0009e8000c10e786 */
[----:B------:R-:W-:Y:S01]  /*53b0*/  LDSM.16.MT88.4 R52, [R185+0x10800] ;  /* 0x01080000b934783b */ /* 0x000fe20000004200 */
[CC--:B-1----:R-:W-:Y:S04]  /*53c0*/  LEA R4, P0, R236.reuse, R100.reuse, 0x2 ;  /* 0x00000064ec047211 */ /* 0x0c2fe800078010ff */
[-C--:B------:R-:W-:Y:S02]  /*53d0*/  LEA.HI.X.SX32 R5, R236, R101.reuse, 0x2, P0 ;  /* 0x00000065ec057211 */ /* 0x080fe400000f16ff */
[-C--:B--2---:R-:W-:Y:S02]  /*53e0*/  LEA R12, P4, R246, R100.reuse, 0x2 ;  /* 0x00000064f60c7211 */ /* 0x084fe400078810ff */
[-C--:B---3--:R-:W-:Y:S01]  /*53f0*/  LEA R10, P3, R0, R100.reuse, 0x2 ;  /* 0x00000064000a7211 */ /* 0x088fe200078610ff */
[----:B------:R1:W-:Y:S01]  /*5400*/  RED.E.ADD.F32.FTZ.RN.STRONG.GPU [R4.64], R59 ;  /* 0x0000003b0400798e */ /* 0x0003e2000c10e786 */
[-C--:B------:R-:W-:Y:S02]  /*5410*/  LEA.HI.X.SX32 R13, R246, R101.reuse, 0x2, P4 ;  /* 0x00000065f60d7211 */ /* 0x080fe400020f16ff */
[-C--:B----4-:R-:W-:Y:S01]  /*5420*/  LEA R8, P2, R228, R100.reuse, 0x2 ;  /* 0x00000064e4087211 */ /* 0x090fe200078410ff */
        /* <DEDUP_REMOVED lines=23> */
[C---:B------:R-:W-:Y:S02]  /*55a0*/  ISETP.GT.AND P2, PT, R210.reuse, R238, PT ;  /* 0x000000eed200720c */ /* 0x040fe40003f44270 */
        /* <DEDUP_REMOVED lines=52> */
[----:B------:R-:W3:Y:S01]  /*58f0*/  LDL R107, [R1+0x8] ;  /* 0x00000800016b7983 */ /* 0x000ee20000100800 */
        /* <DEDUP_REMOVED lines=64> */
[----:B------:R-:W-:-:S02]  /*5d00*/  F2FP.BF16.PACK_AB R2, R2, R92 ;  /* 0x0000005c0202723e */ /* 0x000fc400000010ff */
[----:B------:R-:W-:Y:S02]  /*5d10*/  F2FP.BF16.PACK_AB R46, R47, R46 ;  /* 0x0000002e2f2e723e */ /* 0x000fe400000010ff */
[----:B------:R-:W-:Y:S01]  /*5d20*/  F2FP.BF16.PACK_AB R0, R0, R94 ;  /* 0x0000005e0000723e */ /* 0x000fe200000010ff */
[----:B--2---:R-:W-:Y:S04]  /*5d30*/  STS [R106], R12 ;  /* 0x0000000c6a007388 */ /* 0x004fe80000000800 */
[----:B------:R-:W-:Y:S01]  /*5d40*/  STS [R106+0x400], R11 ;  /* 0x0004000b6a007388 */ /* 0x000fe20000000800 */
[----:B---3--:R-:W-:-:S03]  /*5d50*/  ISETP.NE.AND P0, PT, R107, -0x1, PT ;  /* 0xffffffff6b00780c */ /* 0x008fc60003f05270 */
        /* <DEDUP_REMOVED lines=45> */
.L_x_506:
        /* <DEDUP_REMOVED lines=15> */
.L_x_507:
        /* <DEDUP_REMOVED lines=40> */
.L_x_509:
[----:B-1-34-:R-:W-:Y:S05]  /*63a0*/  BSYNC B0 ;  /* 0x0000000000007941 */ /* 0x01afea0003800000 */
.L_x_508:
        /* <DEDUP_REMOVED lines=16> */
.L_x_511:
[----:B------:R-:W-:Y:S05]  /*64b0*/  BSYNC B0 ;  /* 0x0000000000007941 */ /* 0x000fea0003800000 */
.L_x_510:
        /* <DEDUP_REMOVED lines=21> */
.L_x_513:
[----:B------:R-:W-:Y:S05]  /*6610*/  BSYNC B0 ;  /* 0x0000000000007941 */ /* 0x000fea0003800000 */
.L_x_512:
        /* <DEDUP_REMOVED lines=12> */
.L_x_502:
[----:B------:R-:W-:Y:S05]  /*66e0*/  BSYNC B1 ;  /* 0x0000000000017941 */ /* 0x000fea0003800000 */
.L_x_488:
[----:B------:R-:W-:-:S04]  /*66f0*/  IADD3 R241, R241, c[0x0][0xc], RZ ;  /* 0x00000300f1f17a10 */ /* 0x000fc80007ffe0ff */
[----:B------:R-:W-:-:S13]  /*6700*/  ISETP.GE.AND P0, PT, R241, UR4, PT ;  /* 0x00000004f1007c0c */ /* 0x000fda000bf06270 */
[----:B------:R-:W-:Y:S01]  /*6710*/  @P0 CALL.REL.NOINC `(.L_x_514) ;  /* 0x0000001000000944 */ /* 0x000fe20003c00000 */
[----:B------:R-:W-:Y:S05]  /*6720*/  BRA `(.L_x_515) ;  /* 0xffffa1a000007947 */ /* 0x000fea000383ffff */
.L_x_514:
[----:B------:R-:W-:Y:S05]  /*6730*/  EXIT ;  /* 0x000000000000794d */ /* 0x000fea0003800000 */
.L_x_516:
        /* <DEDUP_REMOVED lines=12> */
.L_x_1076:


//--------------------- .text._ZN5flash44flash_bwd_dq_dk_dv_loop_seqk_parallel_kernelI23Flash_bwd_kernel_traitsILi128ELi64ELi64ELi8ELi4ELi2ELi2ELb1ELb0EN7cutlass10bfloat16_tE19Flash_kernel_traitsILi128ELi64ELi64ELi8ES3_EELb1ELb1ELb0ELb1ELb0ELb0ELb0EEEvNS_16Flash_bwd_paramsE --------------------------
	.section	.text._ZN5flash44flash_bwd_dq_dk_dv_loop_seqk_parallel_kernelI23Flash_bwd_kernel_traitsILi128ELi64ELi64ELi8ELi4ELi2ELi2ELb1ELb0EN7cutlass10bfloat16_tE19Flash_kernel_traitsILi128ELi64ELi64ELi8ES3_EELb1ELb1ELb0ELb1ELb0ELb0ELb0EEEvNS_16Flash_bwd_paramsE,"ax",@progbits
	.sectioninfo	@"SHI_REGISTERS=255"
	.align	128
        .global         _ZN5flash44flash_bwd_dq_dk_dv_loop_seqk_parallel_kernelI23Flash_bwd_kernel_traitsILi128ELi64ELi64ELi8ELi4ELi2ELi2ELb1ELb0EN7cutlass10bfloat16_tE19Flash_kernel_traitsILi128ELi64ELi64ELi8ES3_EELb1ELb1ELb0ELb1ELb0ELb0ELb0EEEvNS_16Flash_bwd_paramsE
        .type           _ZN5flash44flash_bwd_dq_dk_dv_loop_seqk_parallel_kernelI23Flash_bwd_kernel_traitsILi128ELi64ELi64ELi8ELi4ELi2ELi2ELb1ELb0EN7cutlass10bfloat16_tE19Flash_kernel_traitsILi128ELi64ELi64ELi8ES3_EELb1ELb1ELb0ELb1ELb0ELb0ELb0EEEvNS_16Flash_bwd_paramsE,@function
        .size           _ZN5flash44flash_bwd_dq_dk_dv_loop_seqk_parallel_kernelI23Flash_bwd_kernel_traitsILi128ELi64ELi64ELi8ELi4ELi2ELi2ELb1ELb0EN7cutlass10bfloat16_tE19Flash_kernel_traitsILi128ELi64ELi64ELi8ES3_EELb1ELb1ELb0ELb1ELb0ELb0ELb0EEEvNS_16Flash_bwd_paramsE,(.L_x_1077 - _ZN5flash44flash_bwd_dq_dk_dv_loop_seqk_parallel_kernelI23Flash_bwd_kernel_traitsILi128ELi64ELi64ELi8ELi4ELi2ELi2ELb1ELb0EN7cutlass10bfloat16_tE19Flash_kernel_traitsILi128ELi64ELi64ELi8ES3_EELb1ELb1ELb0ELb1ELb0ELb0ELb0EEEvNS_16Flash_bwd_paramsE)
        .other          _ZN5flash44flash_bwd_dq_dk_dv_loop_seqk_parallel_kernelI23Flash_bwd_kernel_traitsILi128ELi64ELi64ELi8ELi4ELi2ELi2ELb1ELb0EN7cutlass10bfloat16_tE19Flash_kernel_traitsILi128ELi64ELi64ELi8ES3_EELb1ELb1ELb0ELb1ELb0ELb0ELb0EEEvNS_16Flash_bwd_paramsE,@"STO_CUDA_ENTRY STV_DEFAULT"
_ZN5flash44flash_bwd_dq_dk_dv_loop_seqk_parallel_kernelI23Flash_bwd_kernel_traitsILi128ELi64ELi64ELi8ELi4ELi2ELi2ELb1ELb0EN7cutlass10bfloat16_tE19Flash_kernel_traitsILi128ELi64ELi64ELi8ES3_EELb1ELb1ELb0ELb1ELb0ELb0ELb0EEEvNS_16Flash_bwd_paramsE:
.text._ZN5flash44flash_bwd_dq_dk_dv_loop_seqk_parallel_kernelI23Flash_bwd_kernel_traitsILi128ELi64ELi64ELi8ELi4ELi2ELi2ELb1ELb0EN7cutlass10bfloat16_tE19Flash_kernel_traitsILi128ELi64ELi64ELi8ES3_EELb1ELb1ELb0ELb1ELb0ELb0ELb0EEEvNS_16Flash_bwd_paramsE:
        /* <DEDUP_REMOVED lines=14> */
[----:B------:R-:W-:Y:S01]  /*00e0*/  IMAD.MOV.U32 R185, RZ, RZ, 0x40 ;  /* 0x00000040ffb97424 */ /* 0x000fe200078e00ff */
[----:B------:R-:W-:Y:S01]  /*00f0*/  USHF.R.S32.HI UR6, URZ, 0x1f, UR15 ;  /* 0x0000001f3f067899 */ /* 0x000fe2000801140f */
[----:B------:R-:W-:Y:S01]  /*0100*/  IMAD.MOV.U32 R221, RZ, RZ, -0x10 ;  /* 0xfffffff0ffdd7424 */ /* 0x000fe200078e00ff */
[----:B------:R-:W-:Y:S02]  /*0110*/  ULDC.U8 UR7, c[0x0][0x328] ;  /* 0x0000ca0000077ab9 */ /* 0x000fe40000000000 */
[----:B------:R-:W-:Y:S01]  /*0120*/  UISETP.NE.AND UP5, UPT, UR7, URZ, UPT ;  /* 0x0000003f0700728c */ /* 0x000fe2000bfa5270 */
[----:B------:R-:W3:Y:S01]  /*0130*/  S2UR UR36, SR_CTAID.Z ;  /* 0x00000000002479c3 */ /* 0x000ee20000002700 */
[----:B------:R-:W-:-:S02]  /*0140*/  ULDC UR48, c[0x0][0x22c] ;  /* 0x00008b0000307ab9 */ /* 0x000fc40000000800 */
[----:B------:R-:W-:Y:S02]  /*0150*/  ULDC UR38, c[0x0][0x1c0] ;  /* 0x0000700000267ab9 */ /* 0x000fe40000000800 */
[----:B------:R-:W-:Y:S02]  /*0160*/  UMOV UR5, 0x80 ;  /* 0x0000008000057882 */ /* 0x000fe40000000000 */
[----:B------:R-:W-:Y:S02]  /*0170*/  ULDC UR4, c[0x0][0x210] ;  /* 0x0000840000047ab9 */ /* 0x000fe40000000800 */
[----:B------:R-:W-:Y:S02]  /*0180*/  ULDC UR58, c[0x0][0x234] ;  /* 0x00008d00003a7ab9 */ /* 0x000fe40000000800 */
[----:B------:R-:W-:Y:S02]  /*0190*/  ULDC UR10, c[0x0][0x1c0] ;  /* 0x00007000000a7ab9 */ /* 0x000fe40000000800 */
[----:B------:R-:W-:Y:S01]  /*01a0*/  ULDC UR11, c[0x0][0x1c0] ;  /* 0x00007000000b7ab9 */ /* 0x000fe20000000800 */
[----:B-1----:R-:W-:Y:S01]  /*01b0*/  SHF.R.S32.HI R4, RZ, 0x1f, R10 ;  /* 0x0000001fff047819 */ /* 0x002fe2000001140a */
[----:B--2---:R-:W-:-:S02]  /*01c0*/  UIMAD.WIDE.U32 UR44, UR33, UR15, URZ ;  /* 0x0000000f212c72a5 */ /* 0x004fc4000f8e003f */
[----:B------:R-:W-:Y:S01]  /*01d0*/  USHF.L.U32 UR15, UR33, 0x7, URZ ;  /* 0x00000007210f7899 */ /* 0x000fe2000800063f */
[CC--:B------:R-:W-:Y:S01]  /*01e0*/  LEA.HI R2, R4.reuse, R10.reuse, RZ, 0x5 ;  /* 0x0000000a04027211 */ /* 0x0c0fe200078f28ff */
[----:B------:R-:W-:Y:S01]  /*01f0*/  UIMAD.WIDE UR38, UR48, UR38, URZ ;  /* 0x00000026302672a5 */ /* 0x000fe2000f8e023f */
[----:B------:R-:W-:Y:S01]  /*0200*/  LEA.HI R9, R4, R10, RZ, 0x3 ;  /* 0x0000000a04097211 */ /* 0x000fe200078f18ff */
[----:B------:R-:W-:Y:S01]  /*0210*/  UIMAD UR58, UR5, UR4, UR58 ;  /* 0x00000004053a72a4 */ /* 0x000fe2000f8e023a */
[--C-:B------:R-:W-:Y:S01]  /*0220*/  SHF.R.S32.HI R0, RZ, 0x5, R2.reuse ;  /* 0x00000005ff007819 */ /* 0x100fe20000011402 */
[----:B---3--:R-:W-:Y:S01]  /*0230*/  UIMAD UR49, UR36, UR48, URZ ;  /* 0x00000030243172a4 */ /* 0x008fe2000f8e023f */
[----:B------:R-:W-:Y:S01]  /*0240*/  SHF.R.S32.HI R3, RZ, 0x1f, R2 ;  /* 0x0000001fff037819 */ /* 0x000fe20000011402 */
[----:B------:R-:W-:Y:S01]  /*0250*/  USHF.R.S32.HI UR7, URZ, 0x1f, UR33 ;  /* 0x0000001f3f077899 */ /* 0x000fe20008011421 */
[C---:B------:R-:W-:Y:S01]  /*0260*/  LOP3.LUT R8, R2.reuse, 0xffffffe0, RZ, 0xc0, !PT ;  /* 0xffffffe002087812 */ /* 0x040fe200078ec0ff */
[----:B------:R-:W-:Y:S01]  /*0270*/  UIMAD UR48, UR48, UR10, URZ ;  /* 0x0000000a303072a4 */ /* 0x000fe2000f8e023f */
[-C--:B------:R-:W-:Y:S01]  /*0280*/  LEA.HI R3, R3, R0.reuse, RZ, 0x2 ;  /* 0x0000000003037211 */ /* 0x080fe200078f10ff */
[----:B------:R-:W-:Y:S01]  /*0290*/  UIMAD UR4, UR33, UR11, UR36 ;  /* 0x0000000b210472a4 */ /* 0x000fe2000f8e0224 */
[----:B------:R-:W-:Y:S01]  /*02a0*/  LEA.HI R2, R2, R0, RZ, 0x1 ;  /* 0x0000000002027211 */ /* 0x000fe200078f08ff */
[----:B------:R-:W-:Y:S01]  /*02b0*/  IMAD.IADD R8, R10, 0x1, -R8 ;  /* 0x000000010a087824 */ /* 0x000fe200078e0a08 */
[----:B------:R-:W-:Y:S01]  /*02c0*/  LOP3.LUT R3, R3, 0xfffffffc, RZ, 0xc0, !PT ;  /* 0xfffffffc03037812 */ /* 0x000fe200078ec0ff */
[----:B------:R-:W-:Y:S01]  /*02d0*/  ULDC UR14, c[0x0][0x1c0] ;  /* 0x00007000000e7ab9 */ /* 0x000fe20000000800 */
[----:B------:R-:W-:Y:S01]  /*02e0*/  LOP3.LUT R2, R2, 0xfffffffe, RZ, 0xc0, !PT ;  /* 0xfffffffe02027812 */ /* 0x000fe200078ec0ff */
[----:B------:R-:W-:Y:S01]  /*02f0*/  ULDC UR9, c[0x0][0x1c0] ;  /* 0x0000700000097ab9 */ /* 0x000fe20000000800 */
[-C--:B------:R-:W-:Y:S01]  /*0300*/  LEA.HI R5, R4, R10.reuse, RZ, 0x4 ;  /* 0x0000000a04057211 */ /* 0x080fe200078f20ff */
[----:B------:R-:W-:Y:S01]  /*0310*/  IMAD.IADD R15, R0, 0x1, -R3 ;  /* 0x00000001000f7824 */ /* 0x000fe200078e0a03 */
[-C--:B------:R-:W-:Y:S01]  /*0320*/  LEA.HI R12, R4, R10.reuse, RZ, 0x7 ;  /* 0x0000000a040c7211 */ /* 0x080fe200078f38ff */
[----:B------:R-:W-:Y:S01]  /*0330*/  IMAD.IADD R194, R0, 0x1, -R2 ;  /* 0x0000000100c27824 */ /* 0x000fe200078e0a02 */
[CC--:B------:R-:W-:Y:S01]  /*0340*/  LEA.HI R13, R4.reuse, R10.reuse, RZ, 0x6 ;  /* 0x0000000a040d7211 */ /* 0x0c0fe200078f30ff */
[----:B------:R-:W-:Y:S01]  /*0350*/  UIMAD UR55, UR6, UR33, URZ ;  /* 0x00000021063772a4 */ /* 0x000fe2000f8e023f */
[----:B------:R-:W-:Y:S01]  /*0360*/  LEA.HI R4, R4, R10, RZ, 0x2 ;  /* 0x0000000a04047211 */ /* 0x000fe200078f10ff */
[----:B------:R-:W-:Y:S01]  /*0370*/  STL [R1], R15 ;  /* 0x0000000f01007387 */ /* 0x000fe20000100800 */
[----:B------:R-:W-:Y:S01]  /*0380*/  SHF.R.S32.HI R3, RZ, 0x4, R5 ;  /* 0x00000004ff037819 */ /* 0x000fe20000011405 */
[----:B------:R-:W-:Y:S01]  /*0390*/  UIMAD UR5, UR33, UR9, UR36 ;  /* 0x00000009210572a4 */ /* 0x000fe2000f8e0224 */
[--C-:B------:R-:W-:Y:S01]  /*03a0*/  SHF.R.S32.HI R2, RZ, 0x2, R4.reuse ;  /* 0x00000002ff027819 */ /* 0x100fe20000011404 */
[----:B------:R-:W-:Y:S01]  /*03b0*/  @!UP5 UIMAD UR6, UR33, UR14, UR36 ;  /* 0x0000000e2106d2a4 */ /* 0x000fe2000f8e0224 */
[----:B------:R-:W-:Y:S01]  /*03c0*/  SHF.R.S32.HI R0, RZ, 0x1f, R4 ;  /* 0x0000001fff007819 */ /* 0x000fe20000011404 */
[----:B------:R-:W-:Y:S01]  /*03d0*/  USHF.L.U32 UR47, UR48, 0x6, URZ ;  /* 0x00000006302f7899 */ /* 0x000fe2000800063f */
[----:B------:R-:W-:Y:S01]  /*03e0*/  LOP3.LUT R11, R4, 0x7ffffffc, RZ, 0xc0, !PT ;  /* 0x7ffffffc040b7812 */ /* 0x000fe200078ec0ff */
[----:B------:R-:W-:Y:S01]  /*03f0*/  USHF.L.U32 UR46, UR4, 0x5, URZ ;  /* 0x00000005042e7899 */ /* 0x000fe2000800063f */
[----:B------:R-:W-:Y:S01]  /*0400*/  LEA.HI R0, R0, R2, RZ, 0x3 ;  /* 0x0000000200007211 */ /* 0x000fe200078f18ff */
[----:B------:R-:W-:Y:S01]  /*0410*/  ULDC UR52, c[0x0][0x214] ;  /* 0x0000850000347ab9 */ /* 0x000fe20000000800 */
[C---:B------:R-:W-:Y:S01]  /*0420*/  LOP3.LUT R7, R5.reuse, 0xfffffff0, RZ, 0xc0, !PT ;  /* 0xfffffff005077812 */ /* 0x040fe200078ec0ff */
[----:B------:R-:W-:Y:S01]  /*0430*/  IMAD.IADD R14, R10, 0x1, -R11 ;  /* 0x000000010a0e7824 */ /* 0x000fe200078e0a0b */
[----:B------:R-:W-:Y:S01]  /*0440*/  LOP3.LUT R0, R0, 0xfffffff8, RZ, 0xc0, !PT ;  /* 0xfffffff800007812 */ /* 0x000fe200078ec0ff */
[----:B------:R-:W-:Y:S01]  /*0450*/  ULDC UR59, c[0x0][0x1c8] ;  /* 0x00007200003b7ab9 */ /* 0x000fe20000000800 */
[----:B------:R-:W-:Y:S01]  /*0460*/  LEA.HI R4, R5, R3, RZ, 0x1 ;  /* 0x0000000305047211 */ /* 0x000fe200078f08ff */
[----:B------:R-:W-:Y:S01]  /*0470*/  IMAD.IADD R7, R10, 0x1, -R7 ;  /* 0x000000010a077824 */ /* 0x000fe200078e0a07 */
[----:B------:R-:W-:Y:S01]  /*0480*/  LOP3.LUT R6, R9, 0xfffffff8, RZ, 0xc0, !PT ;  /* 0xfffffff809067812 */ /* 0x000fe200078ec0ff */
[----:B------:R-:W-:Y:S01]  /*0490*/  IMAD.IADD R5, R2, 0x1, -R0 ;  /* 0x0000000102057824 */ /* 0x000fe200078e0a00 */
[----:B------:R-:W-:Y:S01]  /*04a0*/  SHF.R.S32.HI R0, RZ, 0x3, R9 ;  /* 0x00000003ff007819 */ /* 0x000fe20000011409 */
[----:B------:R-:W-:Y:S01]  /*04b0*/  ULDC.U8 UR8, c[0x0][0x3d0] ;  /* 0x0000f40000087ab9 */ /* 0x000fe20000000000 */
[----:B------:R-:W-:Y:S01]  /*04c0*/  LOP3.LUT R4, R4, 0xfffffffe, RZ, 0xc0, !PT ;  /* 0xfffffffe04047812 */ /* 0x000fe200078ec0ff */
[----:B------:R-:W-:Y:S01]  /*04d0*/  IMAD.IADD R6, R10, 0x1, -R6 ;  /* 0x000000010a067824 */ /* 0x000fe200078e0a06 */
[----:B------:R-:W-:Y:S01]  /*04e0*/  SHF.R.S32.HI R2, RZ, 0x1f, R8 ;  /* 0x0000001fff027819 */ /* 0x000fe20000011408 */
[----:B------:R-:W-:Y:S01]  /*04f0*/  IMAD.SHL.U32 R0, R0, 0x40, RZ ;  /* 0x0000004000007824 */ /* 0x000fe200078e00ff */
[----:B------:R-:W-:Y:S01]  /*0500*/  ULDC UR53, c[0x0][0x224] ;  /* 0x0000890000357ab9 */ /* 0x000fe20000000800 */
[----:B------:R-:W-:Y:S01]  /*0510*/  IMAD.SHL.U32 R216, R6, 0x8, RZ ;  /* 0x0000000806d87824 */ /* 0x000fe200078e00ff */
[----:B------:R-:W-:Y:S01]  /*0520*/  LEA.HI R215, R2, R8, RZ, 0x2 ;  /* 0x0000000802d77211 */ /* 0x000fe200078f10ff */
[----:B------:R-:W-:Y:S01]  /*0530*/  IMAD.IADD R10, R3, 0x1, -R4 ;  /* 0x00000001030a7824 */ /* 0x000fe200078e0a04 */
[----:B------:R-:W-:Y:S01]  /*0540*/  LOP3.LUT R0, R0, 0x1c0, RZ, 0xc0, !PT ;  /* 0x000001c000007812 */ /* 0x000fe200078ec0ff */
[----:B------:R-:W-:Y:S01]  /*0550*/  @UP5 UIMAD UR57, UR33, UR52, URZ ;  /* 0x00000034213952a4 */ /* 0x000fe2000f8e023f */
[----:B------:R-:W-:Y:S01]  /*0560*/  SHF.R.S32.HI R3, RZ, 0x1f, R7 ;  /* 0x0000001fff037819 */ /* 0x000fe20000011407 */
[----:B------:R-:W-:Y:S01]  /*0570*/  IMAD.SHL.U32 R186, R10, 0x200, RZ ;  /* 0x000002000aba7824 */ /* 0x000fe200078e00ff */
[----:B------:R-:W-:Y:S01]  /*0580*/  SHF.R.U32.HI R2, RZ, 0x3, R0 ;  /* 0x00000003ff027819 */ /* 0x000fe20000011600 */
[----:B------:R-:W-:Y:S01]  /*0590*/  ULDC.64 UR12, c[0x0][0x118] ;  /* 0x00004600000c7ab9 */ /* 0x000fe20000000a00 */
[----:B------:R-:W-:Y:S01]  /*05a0*/  LOP3.LUT R0, R0, 0x38, R216, 0xf8, !PT ;  /* 0x0000003800007812 */ /* 0x000fe200078ef8d8 */
[----:B------:R-:W-:Y:S01]  /*05b0*/  ULOP3.LUT UR59, UR36, UR59, URZ, 0x3c, !UPT ;  /* 0x0000003b243b7292 */ /* 0x000fe2000f8e3c3f */
[----:B------:R-:W-:Y:S01]  /*05c0*/  LEA.HI R11, R3, R7, RZ, 0x3 ;  /* 0x00000007030b7211 */ /* 0x000fe200078f18ff */
[----:B------:R-:W-:Y:S01]  /*05d0*/  USHF.R.S32.HI UR60, URZ, 0x1f, UR36 ;  /* 0x0000001f3f3c7899 */ /* 0x000fe20008011424 */
[----:B------:R-:W-:Y:S01]  /*05e0*/  LOP3.LUT R8, R0, R2, RZ, 0x3c, !PT ;  /* 0x0000000200087212 */ /* 0x000fe200078e3cff */
[C---:B------:R-:W-:Y:S01]  /*05f0*/  IMAD.SHL.U32 R0, R6.reuse, 0x40, RZ ;  /* 0x0000004006007824 */ /* 0x040fe200078e00ff */
[----:B------:R-:W-:Y:S01]  /*0600*/  LOP3.LUT R2, R11, 0xfffffff8, RZ, 0xc0, !PT ;  /* 0xfffffff80b027812 */ /* 0x000fe200078ec0ff */
[----:B------:R-:W-:Y:S01]  /*0610*/  UISETP.NE.AND UP6, UPT, UR8, URZ, UPT ;  /* 0x0000003f0800728c */ /* 0x000fe2000bfc5270 */
[----:B------:R-:W-:Y:S01]  /*0620*/  LOP3.LUT P4, RZ, R6, 0x2, RZ, 0xc0, !PT ;  /* 0x0000000206ff7812 */ /* 0x000fe2000788c0ff */
[----:B------:R-:W-:Y:S01]  /*0630*/  USHF.R.S32.HI UR61, URZ, 0x1f, UR36 ;  /* 0x0000001f3f3d7899 */ /* 0x000fe20008011424 */
[----:B------:R-:W-:Y:S01]  /*0640*/  LOP3.LUT R0, R0, 0x1c0, RZ, 0xc0, !PT ;  /* 0x000001c000007812 */ /* 0x000fe200078ec0ff */
[----:B------:R-:W-:Y:S01]  /*0650*/  IMAD.IADD R7, R7, 0x1, -R2 ;  /* 0x0000000107077824 */ /* 0x000fe200078e0a02 */
[----:B------:R-:W-:Y:S01]  /*0660*/  LOP3.LUT P3, RZ, R6, 0x4, RZ, 0xc0, !PT ;  /* 0x0000000406ff7812 */ /* 0x000fe2000786c0ff */
[----:B------:R-:W-:Y:S01]  /*0670*/  IMAD.SHL.U32 R2, R194, 0x10, RZ ;  /* 0x00000010c2027824 */ /* 0x000fe200078e00ff */
[C-C-:B------:R-:W-:Y:S01]  /*0680*/  LOP3.LUT R188, R0.reuse, 0x8, R9.reuse, 0xf8, !PT ;  /* 0x0000000800bc7812 */ /* 0x140fe200078ef809 */
[----:B------:R-:W-:Y:S01]  /*0690*/  UIMAD.WIDE.U32 UR42, UR38, UR44, URZ ;  /* 0x0000002c262a72a5 */ /* 0x000fe2000f8e003f */
[----:B------:R-:W-:Y:S01]  /*06a0*/  SHF.R.S32.HI R6, RZ, 0x7, R12 ;  /* 0x00000007ff067819 */ /* 0x000fe2000001140c */
[----:B------:R-:W-:Y:S01]  /*06b0*/  UIMAD UR54, UR39, UR44, URZ ;  /* 0x0000002c273672a4 */ /* 0x000fe2000f8e023f */
[----:B------:R-:W-:Y:S01]  /*06c0*/  LOP3.LUT R4, R0, 0x10, R2, 0xf8, !PT ;  /* 0x0000001000047812 */ /* 0x000fe200078ef802 */
[----:B------:R-:W-:Y:S01]  /*06d0*/  USHF.R.S32.HI UR56, URZ, 0x1f, UR49 ;  /* 0x0000001f3f387899 */ /* 0x000fe20008011431 */
[----:B------:R-:W-:Y:S01]  /*06e0*/  SHF.R.U32.HI R0, RZ, 0x3, R0 ;  /* 0x00000003ff007819 */ /* 0x000fe20000011600 */
[----:B------:R-:W-:Y:S01]  /*06f0*/  IMAD R2, R6, 0x800, R186 ;  /* 0x0000080006027824 */ /* 0x000fe200078e02ba */
[----:B------:R-:W-:Y:S01]  /*0700*/  LOP3.LUT R3, R5, 0x1, RZ, 0xc0, !PT ;  /* 0x0000000105037812 */ /* 0x000fe200078ec0ff */
[----:B------:R-:W-:Y:S01]  /*0710*/  UIMAD UR53, UR5, UR53, URZ ;  /* 0x00000035053572a4 */ /* 0x000fe2000f8e023f */
[----:B------:R-:W-:Y:S01]  /*0720*/  LOP3.LUT R188, R188, R0, RZ, 0x3c, !PT ;  /* 0x00000000bcbc7212 */ /* 0x000fe200078e3cff */
[----:B------:R-:W-:Y:S01]  /*0730*/  @!UP5 UIMAD UR52, UR6, UR52, URZ ;  /* 0x000000340634d2a4 */ /* 0x000fe2000f8e023f */
[----:B------:R-:W-:Y:S01]  /*0740*/  ISETP.NE.U32.AND P0, PT, R3, 0x1, PT ;  /* 0x000000010300780c */ /* 0x000fe20003f05070 */
[----:B------:R-:W-:Y:S01]  /*0750*/  IMAD.U32 R3, RZ, RZ, UR15 ;  /* 0x0000000fff037e24 */ /* 0x000fe2000f8e00ff */
[----:B------:R-:W-:Y:S01]  /*0760*/  LOP3.LUT R4, R4, 0x8, R9, 0xf8, !PT ;  /* 0x0000000804047812 */ /* 0x000fe200078ef809 */
[----:B------:R-:W-:Y:S01]  /*0770*/  IMAD.IADD R188, R2, 0x1, R188 ;  /* 0x0000000102bc7824 */ /* 0x000fe200078e02bc */
[----:B------:R-:W-:Y:S01]  /*0780*/  SHF.R.S32.HI R2, RZ, 0x6, R13 ;  /* 0x00000006ff027819 */ /* 0x000fe2000001140d */
[C---:B------:R-:W-:Y:S01]  /*0790*/  IMAD.SHL.U32 R3, R5.reuse, 0x40, RZ ;  /* 0x0000004005037824 */ /* 0x040fe200078e00ff */
[----:B------:R-:W-:Y:S01]  /*07a0*/  R2P PR, R5, 0x6 ;  /* 0x0000000605007804 */ /* 0x000fe20000000000 */
[----:B------:R-:W-:Y:S01]  /*07b0*/  IMAD.SHL.U32 R190, R188, 0x2, RZ ;  /* 0x00000002bcbe7824 */ /* 0x000fe200078e00ff */
[----:B------:R-:W-:Y:S01]  /*07c0*/  LOP3.LUT R186, R186, R4, R0, 0xf6, !PT ;  /* 0x00000004baba7212 */ /* 0x000fe200078ef600 */
[C---:B------:R-:W-:Y:S01]  /*07d0*/  IMAD R5, R2.reuse, 0x200, R8 ;  /* 0x0000020002057824 */ /* 0x040fe200078e0208 */
[----:B------:R-:W-:Y:S01]  /*07e0*/  LOP3.LUT R0, R3, 0x1c0, RZ, 0xc0, !PT ;  /* 0x000001c003007812 */ /* 0x000fe200078ec0ff */
[----:B------:R-:W-:Y:S01]  /*07f0*/  IMAD.SHL.U32 R2, R2, 0x8, RZ ;  /* 0x0000000802027824 */ /* 0x000fe200078e00ff */
[----:B------:R-:W-:Y:S01]  /*0800*/  SEL R185, R185, 0xffffffc0, !P3 ;  /* 0xffffffc0b9b97807 */ /* 0x000fe20005800000 */
[----:B------:R-:W-:Y:S01]  /*0810*/  IMAD.SHL.U32 R4, R10, 0x20, RZ ;  /* 0x000000200a047824 */ /* 0x000fe200078e00ff */
[----:B------:R1:W-:Y:S01]  /*0820*/  STL [R1+0x4], R5 ;  /* 0x0000040501007387 */ /* 0x0003e20000100800 */
[----:B------:R-:W-:Y:S01]  /*0830*/  SHF.R.U32.HI R3, RZ, 0x3, R0 ;  /* 0x00000003ff037819 */ /* 0x000fe20000011600 */
[----:B------:R-:W-:Y:S01]  /*0840*/  USHF.R.S32.HI UR51, URZ, 0x1f, UR47 ;  /* 0x0000001f3f337899 */ /* 0x000fe2000801142f */
[----:B------:R-:W-:Y:S01]  /*0850*/  LOP3.LUT R2, R2, 0x18, RZ, 0xc0, !PT ;  /* 0x0000001802027812 */ /* 0x000fe200078ec0ff */
[----:B------:R-:W-:Y:S01]  /*0860*/  USHF.R.S32.HI UR50, URZ, 0x1f, UR46 ;  /* 0x0000001f3f327899 */ /* 0x000fe2000801142e */
[----:B------:R-:W-:Y:S01]  /*0870*/  SEL R221, R221, 0x10, !P0 ;  /* 0x00000010dddd7807 */ /* 0x000fe20004000000 */
[----:B------:R-:W-:Y:S01]  /*0880*/  UMOV UR41, 0xffffc000 ;  /* 0xffffc00000297882 */ /* 0x000fe20000000000 */
[----:B------:R-:W-:-:S05]  /*0890*/  SHF.R.S32.HI R215, RZ, 0x2, R215 ;  /* 0x00000002ffd77819 */ /* 0x000fca00000114d7 */
[----:B------:R-:W-:Y:S02]  /*08a0*/  IMAD R215, R15, 0x10, R215 ;  /* 0x000000100fd77824 */ /* 0x000fe400078e02d7 */
[----:B-1----:R-:W-:Y:S01]  /*08b0*/  IMAD.SHL.U32 R5, R6, 0x20, RZ ;  /* 0x0000002006057824 */ /* 0x002fe200078e00ff */
[----:B------:R-:W-:-:S04]  /*08c0*/  LOP3.LUT R6, R2, 0x20, R4, 0xf8, !PT ;  /* 0x0000002002067812 */ /* 0x000fc800078ef804 */
[----:B------:R-:W-:Y:S02]  /*08d0*/  LOP3.LUT R4, R0, 0x20, R5, 0xf8, !PT ;  /* 0x0000002000047812 */ /* 0x000fe400078ef805 */
[----:B------:R-:W-:Y:S01]  /*08e0*/  LOP3.LUT R5, R3, R0, R2, 0x1e, !PT ;  /* 0x0000000003057212 */ /* 0x000fe200078e1e02 */
[----:B------:R-:W-:Y:S01]  /*08f0*/  IMAD.SHL.U32 R0, R14, 0x2, RZ ;  /* 0x000000020e007824 */ /* 0x000fe200078e00ff */
[----:B------:R-:W-:Y:S01]  /*0900*/  LOP3.LUT R3, R4, R3, RZ, 0x3c, !PT ;  /* 0x0000000304037212 */ /* 0x000fe200078e3cff */
[----:B------:R-:W-:Y:S02]  /*0910*/  IMAD.SHL.U32 R4, R7, 0x40, RZ ;  /* 0x0000004007047824 */ /* 0x000fe400078e00ff */
[--C-:B------:R-:W-:Y:S02]  /*0920*/  IMAD R2, R15, 0x400, R0.reuse ;  /* 0x000004000f027824 */ /* 0x100fe400078e0200 */
[----:B------:R-:W-:Y:S02]  /*0930*/  IMAD R0, R194, 0x400, R0 ;  /* 0x00000400c2007824 */ /* 0x000fe400078e0200 */
[----:B------:R-:W-:Y:S01]  /*0940*/  IMAD.IADD R219, R2, 0x1, R3 ;  /* 0x0000000102db7824 */ /* 0x000fe200078e0203 */
[----:B------:R-:W-:Y:S01]  /*0950*/  LOP3.LUT R2, R4, 0x1c0, RZ, 0xc0, !PT ;  /* 0x000001c004027812 */ /* 0x000fe200078ec0ff */
[----:B------:R-:W-:-:S02]  /*0960*/  IMAD.IADD R251, R0, 0x1, R5 ;  /* 0x0000000100fb7824 */ /* 0x000fc400078e0205 */
[----:B------:R-:W-:Y:S01]  /*0970*/  IMAD.SHL.U32 R0, R10, 0x8, RZ ;  /* 0x000000080a007824 */ /* 0x000fe200078e00ff */
[----:B------:R-:W-:Y:S01]  /*0980*/  SHF.R.U32.HI R3, RZ, 0x3, R2 ;  /* 0x00000003ff037819 */ /* 0x000fe20000011602 */
[----:B------:R-:W-:Y:S01]  /*0990*/  IMAD.SHL.U32 R4, R11, 0x40, RZ ;  /* 0x000000400b047824 */ /* 0x000fe200078e00ff */
[----:B------:R-:W-:Y:S01]  /*09a0*/  LEA R251, R251, 0xc000, 0x1 ;  /* 0x0000c000fbfb7811 */ /* 0x000fe200078e08ff */
[----:B------:R-:W-:Y:S01]  /*09b0*/  IMAD.SHL.U32 R219, R219, 0x2, RZ ;  /* 0x00000002dbdb7824 */ /* 0x000fe200078e00ff */
[----:B------:R-:W-:Y:S01]  /*09c0*/  LOP3.LUT R5, R2, 0x8, R0, 0xf8, !PT ;  /* 0x0000000802057812 */ /* 0x000fe200078ef800 */
[----:B------:R-:W-:Y:S01]  /*09d0*/  IMAD.U32 R7, RZ, RZ, UR7 ;  /* 0x00000007ff077e24 */ /* 0x000fe2000f8e00ff */
[----:B------:R-:W-:Y:S01]  /*09e0*/  LOP3.LUT R0, R4, 0xfffffe00, RZ, 0xc0, !PT ;  /* 0xfffffe0004007812 */ /* 0x000fe200078ec0ff */
[----:B------:R-:W-:Y:S01]  /*09f0*/  IMAD.IADD R222, R219, 0x1, R221 ;  /* 0x00000001dbde7824 */ /* 0x000fe200078e02dd */
[----:B------:R-:W-:Y:S02]  /*0a00*/  LOP3.LUT R2, R3, R6, R2, 0x1e, !PT ;  /* 0x0000000603027212 */ /* 0x000fe400078e1e02 */
[----:B------:R-:W-:Y:S01]  /*0a10*/  LOP3.LUT R3, R5, R3, RZ, 0x3c, !PT ;  /* 0x0000000305037212 */ /* 0x000fe200078e3cff */
[--C-:B------:R-:W-:Y:S01]  /*0a20*/  IMAD R203, R15, 0x400, R0.reuse ;  /* 0x000004000fcb7824 */ /* 0x100fe200078e0200 */
[----:B------:R-:W-:Y:S01]  /*0a30*/  LOP3.LUT R202, R2, R0, RZ, 0xfc, !PT ;  /* 0x0000000002ca7212 */ /* 0x000fe200078efcff */
[----:B------:R-:W-:Y:S01]  /*0a40*/  IMAD R194, R194, 0x400, R0 ;  /* 0x00000400c2c27824 */ /* 0x000fe200078e0200 */
[C---:B------:R-:W-:Y:S01]  /*0a50*/  IADD3 R220, R219.reuse, 0x20, RZ ;  /* 0x00000020dbdc7810 */ /* 0x040fe20007ffe0ff */
[----:B------:R-:W-:Y:S01]  /*0a60*/  IMAD.MOV.U32 R0, RZ, RZ, 0x20 ;  /* 0x00000020ff007424 */ /* 0x000fe200078e00ff */
[----:B------:R-:W-:Y:S01]  /*0a70*/  @P1 IADD3 R220, R219, -0x20, RZ ;  /* 0xffffffe0dbdc1810 */ /* 0x000fe20007ffe0ff */
[----:B------:R-:W-:Y:S01]  /*0a80*/  IMAD.IADD R194, R3, 0x1, R194 ;  /* 0x0000000103c27824 */ /* 0x000fe200078e02c2 */
[----:B------:R-:W-:Y:S01]  /*0a90*/  IADD3 R252, R251, 0x40, RZ ;  /* 0x00000040fbfc7810 */ /* 0x000fe20007ffe0ff */
[----:B------:R-:W-:Y:S01]  /*0aa0*/  IMAD.IADD R203, R203, 0x1, R3 ;  /* 0x00000001cbcb7824 */ /* 0x000fe200078e0203 */
[----:B------:R-:W-:Y:S01]  /*0ab0*/  SEL R0, R0, 0xffffffe0, !P4 ;  /* 0xffffffe000007807 */ /* 0x000fe20006000000 */
[----:B------:R-:W-:Y:S01]  /*0ac0*/  IMAD.IADD R221, R221, 0x1, R220 ;  /* 0x00000001dddd7824 */ /* 0x000fe200078e02dc */
[----:B------:R-:W-:-:S02]  /*0ad0*/  LEA R194, R194, 0x10000, 0x1 ;  /* 0x00010000c2c27811 */ /* 0x000fc400078e08ff */
[----:B------:R-:W-:Y:S01]  /*0ae0*/  @P2 IADD3 R252, R251, -0x40, RZ ;  /* 0xffffffc0fbfc2810 */ /* 0x000fe20007ffe0ff */
[C---:B------:R-:W-:Y:S02]  /*0af0*/  IMAD R189, R188.reuse, 0x2, R0 ;  /* 0x00000002bcbd7824 */ /* 0x040fe400078e0200 */
[----:B------:R-:W-:Y:S02]  /*0b00*/  IMAD R188, R188, 0x2, R185 ;  /* 0x00000002bcbc7824 */ /* 0x000fe400078e02b9 */
[----:B------:R-:W-:Y:S02]  /*0b10*/  IMAD.IADD R191, R185, 0x1, R189 ;  /* 0x00000001b9bf7824 */ /* 0x000fe400078e02bd */
[C---:B------:R-:W-:Y:S02]  /*0b20*/  IMAD R185, R186.reuse, 0x2, R185 ;  /* 0x00000002bab97824 */ /* 0x040fe400078e02b9 */
[----:B------:R-:W-:Y:S02]  /*0b30*/  IMAD.SHL.U32 R186, R186, 0x2, RZ ;  /* 0x00000002baba7824 */ /* 0x000fe400078e00ff */
.L_x_563:
[----:B------:R-:W-:Y:S02]  /*0b40*/  ULDC.64 UR4, c[0x0][0x240] ;  /* 0x0000900000047ab9 */ /* 0x000fe40000000a00 */
[----:B------:R-:W-:-:S02]  /*0b50*/  UISETP.NE.U32.AND UP1, UPT, URZ, UR4, UPT ;  /* 0x000000043f00728c */ /* 0x000fc4000bf25070 */
[----:B------:R-:W-:Y:S02]  /*0b60*/  USHF.L.U32 UR11, UR33, 0x2, URZ ;  /* 0x00000002210b7899 */ /* 0x000fe4000800063f */
[----:B------:R-:W-:Y:S02]  /*0b70*/  USHF.R.S32.HI UR40, URZ, 0x1f, UR33 ;  /* 0x0000001f3f287899 */ /* 0x000fe40008011421 */
[----:B------:R-:W-:Y:S02]  /*0b80*/  UISETP.NE.AND.EX UP1, UPT, URZ, UR5, UPT, UP1 ;  /* 0x000000053f00728c */ /* 0x000fe4000bf25310 */
[----:B------:R-:W-:Y:S02]  /*0b90*/  ULDC.64 UR8, c[0x0][0x250] ;  /* 0x0000940000087ab9 */ /* 0x000fe40000000a00 */
[----:B------:R-:W-:Y:S02]  /*0ba0*/  UISETP.NE.U32.AND UP3, UPT, URZ, UR8, UPT ;  /* 0x000000083f00728c */ /* 0x000fe4000bf65070 */
[----:B------:R-:W-:Y:S01]  /*0bb0*/  USHF.L.U64.HI UR10, UR33, 0x2, UR40 ;  /* 0x00000002210a7899 */ /* 0x000fe20008010228 */
[----:B------:R-:W-:Y:S01]  /*0bc0*/  PLOP3.LUT P2, PT, PT, PT, UP1, 0x80, 0x0 ;  /* 0x000000000000781c */ /* 0x000fe20003f4f018 */
[----:B------:R-:W-:-:S02]  /*0bd0*/  UIADD3 UR4, UP0, UR11, UR4, URZ ;  /* 0x000000040b047290 */ /* 0x000fc4000ff1e03f */
[----:B------:R-:W-:Y:S02]  /*0be0*/  UISETP.NE.AND.EX UP3, UPT, URZ, UR9, UPT, UP3 ;  /* 0x000000093f00728c */ /* 0x000fe4000bf65330 */
[----:B------:R-:W-:Y:S02]  /*0bf0*/  UIADD3.X UR5, UR10, UR5, URZ, UP0, !UPT ;  /* 0x000000050a057290 */ /* 0x000fe400087fe43f */
[----:B-12---:R-:W-:Y:S01]  /*0c00*/  IMAD.U32 R2, RZ, RZ, UR4 ;  /* 0x00000004ff027e24 */ /* 0x006fe2000f8e00ff */
[----:B------:R-:W-:Y:S01]  /*0c10*/  ULDC.U8 UR14, c[0x0][0x312] ;  /* 0x0000c480000e7ab9 */ /* 0x000fe20000000000 */
[----:B------:R-:W-:Y:S01]  /*0c20*/  PLOP3.LUT P0, PT, PT, PT, UP3, 0x80, 0x0 ;  /* 0x000000000000781c */ /* 0x000fe20003f0f038 */
[----:B------:R-:W-:Y:S01]  /*0c30*/  ULDC.64 UR6, c[0x0][0x248] ;  /* 0x0000920000067ab9 */ /* 0x000fe20000000a00 */
[----:B------:R-:W-:Y:S01]  /*0c40*/  IMAD.U32 R3, RZ, RZ, UR5 ;  /* 0x00000005ff037e24 */ /* 0x000fe2000f8e00ff */
[----:B------:R-:W-:Y:S02]  /*0c50*/  UISETP.NE.AND UP4, UPT, UR14, URZ, UPT ;  /* 0x0000003f0e00728c */ /* 0x000fe4000bf85270 */
[----:B------:R-:W-:-:S02]  /*0c60*/  @UP3 UIADD3 UR4, UP0, UR11, UR8, URZ ;  /* 0x000000080b043290 */ /* 0x000fc4000ff1e03f */
[----:B------:R1:W2:Y:S01]  /*0c70*/  @P2 LDG.E R7, [R2.64] ;  /* 0x0000000c02072981 */ /* 0x0002a2000c1e1900 */
[----:B------:R-:W-:Y:S02]  /*0c80*/  UISETP.EQ.U32.AND UP2, UPT, URZ, UR6, UPT ;  /* 0x000000063f00728c */ /* 0x000fe4000bf42070 */
[----:B------:R-:W-:Y:S01]  /*0c90*/  @UP3 UIADD3.X UR5, UR10, UR9, URZ, UP0, !UPT ;  /* 0x000000090a053290 */ /* 0x000fe200087fe43f */
[----:B---3--:R1:W3:Y:S01]  /*0ca0*/  @P2 LDG.E R6, [R2.64+0x4] ;  /* 0x0000040c02062981 */ /* 0x0082e2000c1e1900 */
[----:B------:R-:W-:Y:S01]  /*0cb0*/  MOV R4, UR4 ;  /* 0x0000000400047c02 */ /* 0x000fe20008000f00 */
[----:B------:R-:W-:-:S03]  /*0cc0*/  UISETP.EQ.OR.EX UP2, UPT, URZ, UR7, !UP4, UP2 ;  /* 0x000000073f00728c */ /* 0x000fc6000e742720 */
[----:B------:R-:W-:Y:S01]  /*0cd0*/  IMAD.U32 R5, RZ, RZ, UR5 ;  /* 0x00000005ff057e24 */ /* 0x000fe2000f8e00ff */
[----:B------:R-:W-:-:S04]  /*0ce0*/  UIADD3 UR6, UP0, UR11, UR6, URZ ;  /* 0x000000060b067290 */ /* 0x000fc8000ff1e03f */
[----:B----4-:R-:W4:Y:S01]  /*0cf0*/  @P0 LDG.E R4, [R4.64] ;  /* 0x0000000c04040981 */ /* 0x010f22000c1e1900 */
        /* <DEDUP_REMOVED lines=25> */
.L_x_517:
        /* <DEDUP_REMOVED lines=22> */
[----:B------:R-:W-:Y:S02]  /*0ff0*/  UIMAD UR7, UR40, UR8, URZ ;  /* 0x00000008280772a4 */ /* 0x000fe4000f8e023f */
[----:B-1----:R-:W-:Y:S02]  /*1000*/  UISETP.NE.AND UP0, UPT, UR25, -0x1, UPT ;  /* 0xffffffff1900788c */ /* 0x002fe4000bf05270 */
[----:B------:R-:W-:Y:S02]  /*1010*/  UIADD3 UR6, UR19, 0x3f, URZ ;  /* 0x0000003f13067890 */ /* 0x000fe4000fffe03f */
[----:B------:R-:W-:Y:S02]  /*1020*/  UIMAD UR15, UR33, UR9, UR7 ;  /* 0x00000009210f72a4 */ /* 0x000fe4000f8e0207 */
[----:B------:R-:W-:Y:S01]  /*1030*/  USHF.R.S32.HI UR7, URZ, 0x1f, UR6 ;  /* 0x0000001f3f077899 */ /* 0x000fe20008011406 */
[----:B------:R-:W-:Y:S01]  /*1040*/  PLOP3.LUT P1, PT, PT, PT, UP0, 0x80, 0x0 ;  /* 0x000000000000781c */ /* 0x000fe20003f2f008 */
[----:B------:R-:W-:-:S02]  /*1050*/  ULDC.64 UR10, c[0x0][0x190] ;  /* 0x00006400000a7ab9 */ /* 0x000fc40000000a00 */
[----:B------:R-:W-:Y:S02]  /*1060*/  ULEA.HI UR9, UR7, UR6, URZ, 0x6 ;  /* 0x0000000607097291 */ /* 0x000fe4000f8f303f */
[----:B------:R-:W-:Y:S02]  /*1070*/  UIMAD.WIDE.U32 UR4, UR33, UR8, URZ ;  /* 0x00000008210472a5 */ /* 0x000fe4000f8e003f */
[----:B------:R-:W-:Y:S02]  /*1080*/  UISETP.NE.AND UP2, UPT, UR14, -0x1, UPT ;  /* 0xffffffff0e00788c */ /* 0x000fe4000bf45270 */
[----:B------:R-:W-:Y:S02]  /*1090*/  UIMAD.WIDE.U32 UR6, UR14, UR10, URZ ;  /* 0x0000000a0e0672a5 */ /* 0x000fe4000f8e003f */
[----:B------:R-:W-:Y:S02]  /*10a0*/  @UP0 UIADD3 UR8, UR22, UR25, URZ ;  /* 0x0000001916080290 */ /* 0x000fe4000fffe03f */
[----:B------:R-:W-:-:S02]  /*10b0*/  ULDC.64 UR20, c[0x0][0x198] ;  /* 0x0000660000147ab9 */ /* 0x000fc40000000a00 */
[----:B------:R-:W-:Y:S02]  /*10c0*/  UIADD3 UR34, UR5, UR15, URZ ;  /* 0x0000000f05227290 */ /* 0x000fe4000fffe03f */
[----:B------:R-:W-:Y:S02]  /*10d0*/  USEL UR37, UR4, UR6, !UP2 ;  /* 0x0000000604257287 */ /* 0x000fe4000d000000 */
[----:B------:R-:W-:Y:S02]  /*10e0*/  @UP0 UIMAD.WIDE.U32 UR4, UR8, UR20, URZ ;  /* 0x00000014080402a5 */ /* 0x000fe4000f8e003f */
[----:B------:R-:W-:Y:S02]  /*10f0*/  ULOP3.LUT UR6, UR9, 0xffffffc0, URZ, 0xc0, !UPT ;  /* 0xffffffc009067892 */ /* 0x000fe4000f8ec03f */
[----:B------:R-:W-:Y:S02]  /*1100*/  @UP0 UIMAD UR27, UR8, UR21, UR5 ;  /* 0x00000015081b02a4 */ /* 0x000fe4000f8e0205 */
[----:B------:R-:W-:-:S02]  /*1110*/  UIMAD UR5, UR14, UR11, URZ ;  /* 0x0000000b0e0572a4 */ /* 0x000fc4000f8e023f */
[----:B------:R-:W-:Y:S02]  /*1120*/  UIADD3 UR11, UR6, -0x40, URZ ;  /* 0xffffffc0060b7890 */ /* 0x000fe4000fffe03f */
[----:B------:R-:W-:Y:S02]  /*1130*/  USHF.R.S32.HI UR35, URZ, 0x6, UR9 ;  /* 0x000000063f237899 */ /* 0x000fe40008011409 */
        /* <DEDUP_REMOVED lines=16> */
.L_x_519:
        /* <DEDUP_REMOVED lines=9> */
[----:B------:R-:W-:Y:S02]  /*12d0*/  ULDC.64 UR8, c[0x0][0x188] ;  /* 0x0000620000087ab9 */ /* 0x000fe40000000a00 */
[----:B------:R-:W-:Y:S02]  /*12e0*/  UIMAD UR7, UR22, UR7, UR4 ;  /* 0x00000007160772a4 */ /* 0x000fe4000f8e0204 */
[----:B------:R-:W-:-:S04]  /*12f0*/  UIMAD UR4, UR40, UR8, URZ ;  /* 0x00000008280472a4 */ /* 0x000fc8000f8e023f */
[----:B------:R-:W-:Y:S02]  /*1300*/  UIMAD UR9, UR33, UR9, UR4 ;  /* 0x00000009210972a4 */ /* 0x000fe4000f8e0204 */
[----:B------:R-:W-:-:S04]  /*1310*/  UIMAD.WIDE.U32 UR4, UR22, UR6, URZ ;  /* 0x00000006160472a5 */ /* 0x000fc8000f8e003f */
[----:B------:R-:W-:-:S04]  /*1320*/  UIADD3 UR5, UR5, UR7, URZ ;  /* 0x0000000705057290 */ /* 0x000fc8000fffe03f */
[----:B------:R-:W-:-:S04]  /*1330*/  UIMAD.WIDE.U32 UR4, UR33, UR8, UR4 ;  /* 0x00000008210472a5 */ /* 0x000fc8000f8e0004 */
[----:B------:R-:W-:-:S03]  /*1340*/  UIADD3 UR32, UR5, UR9, URZ ;  /* 0x0000000905207290 */ /* 0x000fc6000fffe03f */
[----:B------:R-:W-:Y:S02]  /*1350*/  UMOV UR31, UR4 ;  /* 0x00000004001f7c82 */ /* 0x000fe40008000000 */
.L_x_520:
        /* <DEDUP_REMOVED lines=8> */
[----:B------:R-:W-:Y:S02]  /*13e0*/  USHF.R.S32.HI UR20, URZ, 0x1f, UR18 ;  /* 0x0000001f3f147899 */ /* 0x000fe40008011412 */
[----:B------:R-:W-:-:S02]  /*13f0*/  @UP2 UMOV UR28, UR4 ;  /* 0x00000004001c2c82 */ /* 0x000fc40008000000 */
        /* <DEDUP_REMOVED lines=8> */
[----:B------:R-:W-:Y:S01]  /*1480*/  UIMAD UR4, UR40, UR8, UR55 ;  /* 0x00000008280472a4 */ /* 0x000fe2000f8e0237 */
[----:B------:R-:W2:Y:S03]  /*1490*/  S2UR UR8, SR_CTAID.X ;  /* 0x00000000000879c3 */ /* 0x000ea60000002500 */
        /* <DEDUP_REMOVED lines=8> */
[----:B------:R-:W-:Y:S01]  /*1520*/  ULDC.64 UR6, c[0x0][0x3d8] ;  /* 0x0000f60000067ab9 */ /* 0x000fe20000000a00 */
[----:B-1----:R-:W-:Y:S01]  /*1530*/  IMAD.MOV R0, RZ, RZ, -R3 ;  /* 0x000000ffff007224 */ /* 0x002fe200078e0a03 */
[----:B--2---:R-:W-:Y:S01]  /*1540*/  UIMAD.WIDE.U32 UR4, UR8, UR6, URZ ;  /* 0x00000006080472a5 */ /* 0x004fe2000f8e003f */
[----:B------:R-:W-:Y:S02]  /*1550*/  IMAD.MOV.U32 R2, RZ, RZ, RZ ;  /* 0x000000ffff027224 */ /* 0x000fe400078e00ff */
[----:B------:R-:W-:Y:S01]  /*1560*/  IMAD R0, R0, R5, RZ ;  /* 0x0000000500007224 */ /* 0x000fe200078e02ff */
[----:B------:R-:W-:-:S02]  /*1570*/  USEL UR15, UR4, URZ, UP6 ;  /* 0x0000003f040f7287 */ /* 0x000fc4000b000000 */
[----:B------:R-:W-:Y:S01]  /*1580*/  UIMAD UR7, UR8, UR7, UR5 ;  /* 0x00000007080772a4 */ /* 0x000fe2000f8e0205 */
[----:B------:R-:W-:Y:S01]  /*1590*/  IMAD.HI.U32 R0, R3, R0, R2 ;  /* 0x0000000003007227 */ /* 0x000fe200078e0002 */
[----:B------:R-:W-:Y:S02]  /*15a0*/  USHF.L.U64.HI UR4, UR33, 0x7, UR40 ;  /* 0x0000000721047899 */ /* 0x000fe40008010228 */
[----:B------:R-:W-:Y:S01]  /*15b0*/  USHF.L.U32 UR8, UR33, 0x7, URZ ;  /* 0x0000000721087899 */ /* 0x000fe2000800063f */
[----:B------:R-:W-:Y:S01]  /*15c0*/  IMAD.MOV.U32 R2, RZ, RZ, R4 ;  /* 0x000000ffff027224 */ /* 0x000fe200078e0004 */
[----:B------:R-:W-:Y:S02]  /*15d0*/  USEL UR5, UR4, URZ, UP1 ;  /* 0x0000003f04057287 */ /* 0x000fe40008800000 */
[----:B------:R-:W-:Y:S01]  /*15e0*/  USEL UR4, UR8, URZ, UP1 ;  /* 0x0000003f08047287 */ /* 0x000fe20008800000 */
[----:B------:R-:W-:Y:S02]  /*15f0*/  IMAD.HI.U32 R0, R0, R2, RZ ;  /* 0x0000000200007227 */ /* 0x000fe400078e00ff */
[----:B------:R-:W-:-:S02]  /*1600*/  ULDC UR8, c[0x0][0x234] ;  /* 0x00008d0000087ab9 */ /* 0x000fc40000000800 */
[----:B------:R-:W-:Y:S01]  /*1610*/  IMAD.MOV R3, RZ, RZ, -R0 ;  /* 0x000000ffff037224 */ /* 0x000fe200078e0a00 */
[----:B------:R-:W-:-:S03]  /*1620*/  UIADD3 UR4, UP1, UR11, UR4, URZ ;  /* 0x000000040b047290 */ /* 0x000fc6000ff3e03f */
[C---:B------:R-:W-:Y:S01]  /*1630*/  IMAD R2, R5.reuse, R3, R2 ;  /* 0x0000000305027224 */ /* 0x040fe200078e0202 */
[----:B------:R-:W-:Y:S02]  /*1640*/  UIADD3.X UR6, UR30, UR5, URZ, UP1, !UPT ;  /* 0x000000051e067290 */ /* 0x000fe40008ffe43f */
[----:B------:R-:W-:Y:S02]  /*1650*/  UIMAD UR5, UR39, UR4, URZ ;  /* 0x00000004270572a4 */ /* 0x000fe4000f8e023f */
[----:B------:R-:W-:Y:S02]  /*1660*/  ISETP.GT.U32.AND P0, PT, R5, R2, PT ;  /* 0x000000020500720c */ /* 0x000fe40003f04070 */
[----:B------:R-:W-:Y:S02]  /*1670*/  UIMAD UR6, UR38, UR6, UR5 ;  /* 0x00000006260672a4 */ /* 0x000fe4000f8e0205 */
[----:B------:R-:W-:-:S04]  /*1680*/  @UP5 USEL UR5, UR57, UR14, !UP2 ;  /* 0x0000000e39055287 */ /* 0x000fc8000d000000 */
[----:B------:R-:W-:Y:S02]  /*1690*/  @UP5 UIMAD UR10, UR36, UR8, UR5 ;  /* 0x00000008240a52a4 */ /* 0x000fe4000f8e0205 */
[----:B------:R-:W-:Y:S02]  /*16a0*/  UIMAD.WIDE.U32 UR4, UR38, UR4, URZ ;  /* 0x00000004260472a5 */ /* 0x000fe4000f8e003f */
[----:B------:R-:W-:Y:S01]  /*16b0*/  USEL UR8, UR7, URZ, UP6 ;  /* 0x0000003f07087287 */ /* 0x000fe2000b000000 */
[----:B------:R-:W-:Y:S01]  /*16c0*/  @!P0 IMAD.IADD R2, R2, 0x1, -R5 ;  /* 0x0000000102028824 */ /* 0x000fe200078e0a05 */
[----:B------:R-:W-:Y:S01]  /*16d0*/  @!P0 IADD3 R0, R0, 0x1, RZ ;  /* 0x0000000100008810 */ /* 0x000fe20007ffe0ff */
[----:B------:R-:W-:Y:S01]  /*16e0*/  @!UP5 UMOV UR10, UR52 ;  /* 0x00000034000adc82 */ /* 0x000fe20008000000 */
[----:B------:R-:W-:Y:S01]  /*16f0*/  ISETP.LE.AND P0, PT, RZ, UR59, PT ;  /* 0x0000003bff007c0c */ /* 0x000fe2000bf03270 */
[----:B------:R-:W-:Y:S01]  /*1700*/  UIADD3 UR7, UR5, UR6, URZ ;  /* 0x0000000605077290 */ /* 0x000fe2000fffe03f */
        /* <DEDUP_REMOVED lines=13> */
.L_x_521:
[----:B------:R-:W-:Y:S02]  /*17e0*/  UMOV UR6, UR53 ;  /* 0x0000003500067c82 */ /* 0x000fe40008000000 */
.L_x_522:
[----:B------:R-:W1:Y:S01]  /*17f0*/  S2R R21, SR_TID.X ;  /* 0x0000000000157919 */ /* 0x000e620000002100 */
[----:B------:R-:W-:Y:S01]  /*1800*/  UIADD3 UR4, UP4, UP3, UR4, UR47, UR49 ;  /* 0x0000002f04047290 */ /* 0x000fe2000fb9e031 */
[----:B------:R-:W-:Y:S01]  /*1810*/  SHF.R.S32.HI R217, RZ, 0x1f, R216 ;  /* 0x0000001fffd97819 */ /* 0x000fe200000114d8 */
[----:B------:R-:W-:Y:S01]  /*1820*/  IMAD.U32 R5, RZ, RZ, UR11 ;  /* 0x0000000bff057e24 */ /* 0x000fe2000f8e00ff */
[----:B------:R-:W-:Y:S01]  /*1830*/  UIADD3 UR10, UR11, UR10, URZ ;  /* 0x0000000a0b0a7290 */ /* 0x000fe2000fffe03f */
[----:B------:R-:W-:Y:S01]  /*1840*/  BSSY B1, `(.L_x_518) ;  /* 0x00006b7000017945 */ /* 0x000fe20003800000 */
[----:B------:R-:W-:Y:S01]  /*1850*/  UIADD3 UR26, UP2, UP1, UR15, UR4, UR16 ;  /* 0x000000040f1a7290 */ /* 0x000fe2000f95e010 */
[----:B------:R-:W-:Y:S01]  /*1860*/  IADD3 R218, R216, 0x40, RZ ;  /* 0x00000040d8da7810 */ /* 0x000fe20007ffe0ff */
[----:B------:R-:W-:Y:S02]  /*1870*/  UIADD3.X UR4, UR7, UR51, UR56, UP4, UP3 ;  /* 0x0000003307047290 */ /* 0x000fe4000a7e6438 */
[----:B------:R-:W-:-:S02]  /*1880*/  ULDC.64 UR14, c[0x0][0x3c8] ;  /* 0x0000f200000e7ab9 */ /* 0x000fc40000000a00 */
[----:B------:R-:W-:Y:S02]  /*1890*/  UIADD3.X UR21, UR8, UR4, UR9, UP2, UP1 ;  /* 0x0000000408157290 */ /* 0x000fe400097e2409 */
[----:B------:R-:W-:Y:S02]  /*18a0*/  ULDC UR16, c[0x0][0x2e8] ;  /* 0x0000ba0000107ab9 */ /* 0x000fe40000000800 */
[----:B------:R-:W-:Y:S02]  /*18b0*/  ULDC.64 UR4, c[0x0][0x1a8] ;  /* 0x00006a0000047ab9 */ /* 0x000fe40000000a00 */
[----:B------:R-:W-:-:S04]  /*18c0*/  UIMAD UR4, UR60, UR4, URZ ;  /* 0x000000043c0472a4 */ /* 0x000fc8000f8e023f */
[----:B------:R-:W-:Y:S01]  /*18d0*/  UIMAD UR9, UR36, UR5, UR4 ;  /* 0x00000005240972a4 */ /* 0x000fe2000f8e0204 */
[----:B-1----:R-:W-:Y:S02]  /*18e0*/  SHF.R.S32.HI R22, RZ, 0x1f, R21 ;  /* 0x0000001fff167819 */ /* 0x002fe40000011415 */
[----:B------:R-:W-:Y:S02]  /*18f0*/  ULDC.64 UR4, c[0x0][0x378] ;  /* 0x0000de0000047ab9 */ /* 0x000fe40000000a00 */
[----:B------:R-:W-:Y:S01]  /*1900*/  UIMAD UR4, UR60, UR4, URZ ;  /* 0x000000043c0472a4 */ /* 0x000fe2000f8e023f */
[----:B------:R-:W-:-:S03]  /*1910*/  LEA.HI R19, R22, R21, RZ, 0x3 ;  /* 0x0000001516137211 */ /* 0x000fc600078f18ff */
[----:B------:R-:W-:Y:S01]  /*1920*/  UIMAD UR8, UR36, UR5, UR4 ;  /* 0x00000005240872a4 */ /* 0x000fe2000f8e0204 */
[----:B------:R-:W-:Y:S02]  /*1930*/  SHF.R.S32.HI R12, RZ, 0x3, R19 ;  /* 0x00000003ff0c7819 */ /* 0x000fe40000011413 */
[----:B------:R-:W-:Y:S02]  /*1940*/  ULDC.64 UR4, c[0x0][0x370] ;  /* 0x0000dc0000047ab9 */ /* 0x000fe40000000a00 */
[----:B------:R-:W-:Y:S01]  /*1950*/  UIMAD UR4, UR30, UR4, URZ ;  /* 0x000000041e0472a4 */ /* 0x000fe2000f8e023f */
[----:B------:R-:W-:Y:S02]  /*1960*/  SHF.R.S32.HI R20, RZ, 0x1f, R12 ;  /* 0x0000001fff147819 */ /* 0x000fe4000001140c */
[----:B------:R-:W-:Y:S01]  /*1970*/  IADD3 R0, P0, R12, UR11, RZ ;  /* 0x0000000b0c007c10 */ /* 0x000fe2000ff1e0ff */
[----:B------:R-:W-:Y:S02]  /*1980*/  UIMAD UR7, UR11, UR5, UR4 ;  /* 0x000000050b0772a4 */ /* 0x000fe4000f8e0204 */
[----:B------:R-:W-:Y:S01]  /*1990*/  UIADD3 UR4, UR11, UR6, URZ ;  /* 0x000000060b047290 */ /* 0x000fe2000fffe03f */
[----:B------:R-:W-:Y:S01]  /*19a0*/  IADD3.X R4, R20, UR30, RZ, P0, !PT ;  /* 0x0000001e14047c10 */ /* 0x000fe200087fe4ff */
[----:B------:R-:W-:Y:S01]  /*19b0*/  UMOV UR30, 0x4 ;  /* 0x00000004001e7882 */ /* 0x000fe20000000000 */
[----:B------:R-:W-:Y:S01]  /*19c0*/  IMAD.WIDE.U32 R2, R0, c[0x0][0x190], R216 ;  /* 0x0000640000027a25 */ /* 0x000fe200078e00d8 */
[----:B------:R-:W-:-:S03]  /*19d0*/  UIMAD.WIDE UR4, UR4, UR30, UR14 ;  /* 0x0000001e040472a5 */ /* 0x000fc6000f8e020e */
[----:B------:R-:W-:Y:S01]  /*19e0*/  IMAD R4, R4, c[0x0][0x190], RZ ;  /* 0x0000640004047a24 */ /* 0x000fe200078e02ff */
[----:B------:R-:W-:-:S03]  /*19f0*/  IADD3 R8, P0, R2, UR37, RZ ;  /* 0x0000002502087c10 */ /* 0x000fc6000ff1e0ff */
[----:B------:R-:W-:Y:S01]  /*1a00*/  IMAD R0, R0, c[0x0][0x194], R4 ;  /* 0x0000650000007a24 */ /* 0x000fe200078e0204 */
[----:B------:R-:W-:Y:S02]  /*1a10*/  UMOV UR15, UR4 ;  /* 0x00000004000f7c82 */ /* 0x000fe40008000000 */
[----:B------:R-:W-:Y:S02]  /*1a20*/  UIADD3 UR4, -UR17, UR19, UR18 ;  /* 0x0000001311047290 */ /* 0x000fe4000fffe112 */
[----:B------:R-:W-:Y:S01]  /*1a30*/  IADD3.X R9, R3, UR34, R0, P0, !PT ;  /* 0x0000002203097c10 */ /* 0x000fe200087fe400 */
[----:B------:R-:W-:Y:S01]  /*1a40*/  UMOV UR14, UR5 ;  /* 0x00000005000e7c82 */ /* 0x000fe20008000000 */
[----:B------:R-:W-:Y:S01]  /*1a50*/  LEA.HI R0, R22, R21, RZ, 0x5 ;  /* 0x0000001516007211 */ /* 0x000fe200078f28ff */
[----:B------:R-:W-:Y:S01]  /*1a60*/  UIADD3 UR4, UR4, -UR16, URZ ;  /* 0x8000001004047290 */ /* 0x000fe2000fffe03f */
[----:B------:R-:W-:Y:S02]  /*1a70*/  IADD3 R2, P0, R216, UR28, RZ ;  /* 0x0000001cd8027c10 */ /* 0x000fe4000ff1e0ff */
[----:B------:R-:W-:Y:S01]  /*1a80*/  LOP3.LUT R4, R0, 0xffffffe0, RZ, 0xc0, !PT ;  /* 0xffffffe000047812 */ /* 0x000fe200078ec0ff */
[----:B------:R-:W-:Y:S01]  /*1a90*/  USHF.R.S32.HI UR16, URZ, 0x1f, UR4 ;  /* 0x0000001f3f107899 */ /* 0x000fe20008011404 */
[----:B------:R-:W-:-:S02]  /*1aa0*/  SHF.R.S32.HI R0, RZ, 0x5, R0 ;  /* 0x00000005ff007819 */ /* 0x000fc40000011400 */
[----:B------:R-:W-:Y:S01]  /*1ab0*/  IADD3.X R3, R217, UR29, RZ, P0, !PT ;  /* 0x0000001dd9037c10 */ /* 0x000fe200087fe4ff */
[----:B------:R-:W-:Y:S01]  /*1ac0*/  ULEA.HI UR16, UR16, UR4, URZ, 0x6 ;  /* 0x0000000410107291 */ /* 0x000fe2000f8f303f */
[----:B------:R-:W-:Y:S01]  /*1ad0*/  IMAD.IADD R17, R21, 0x1, -R4 ;  /* 0x0000000115117824 */ /* 0x000fe200078e0a04 */
[----:B------:R-:W-:Y:S02]  /*1ae0*/  ULDC.64 UR28, c[0x0][0x200] ;  /* 0x00008000001c7ab9 */ /* 0x000fe40000000a00 */
[----:B------:R-:W-:Y:S01]  /*1af0*/  USHF.R.S32.HI UR16, URZ, 0x6, UR16 ;  /* 0x000000063f107899 */ /* 0x000fe20008011410 */
[----:B------:R-:W-:Y:S01]  /*1b00*/  IMAD R0, R0, UR48, R17 ;  /* 0x0000003000007c24 */ /* 0x000fe2000f8e0211 */
[----:B------:R-:W-:Y:S01]  /*1b10*/  UIMAD.WIDE UR10, UR10, UR30, UR28 ;  /* 0x0000001e0a0a72a5 */ /* 0x000fe2000f8e021c */
[----:B------:R-:W-:Y:S01]  /*1b20*/  IMAD.WIDE.U32 R2, R5, c[0x0][0x370], R2 ;  /* 0x0000dc0005027a25 */ /* 0x000fe200078e0002 */
[----:B------:R-:W-:Y:S02]  /*1b30*/  UISETP.LT.AND UP1, UPT, URZ, UR16, UPT ;  /* 0x000000103f00728c */ /* 0x000fe4000bf21270 */
[----:B------:R-:W-:-:S02]  /*1b40*/  IADD3 R6, P0, R0, UR26, RZ ;  /* 0x0000001a00067c10 */ /* 0x000fc4000ff1e0ff */
[----:B------:R-:W-:Y:S01]  /*1b50*/  USEL UR16, URZ, UR16, !UP1 ;  /* 0x000000103f107287 */ /* 0x000fe2000c800000 */
[----:B------:R-:W-:Y:S01]  /*1b60*/  IADD3 R3, R3, UR7, RZ ;  /* 0x0000000703037c10 */ /* 0x000fe2000fffe0ff */
[----:B------:R-:W-:Y:S01]  /*1b70*/  UIADD3 UR7, UR35, -0x1, URZ ;  /* 0xffffffff23077890 */ /* 0x000fe2000fffe03f */
[----:B------:R-:W-:Y:S01]  /*1b80*/  LEA.HI.X.SX32 R7, R0, UR21, 0x1, P0 ;  /* 0x0000001500077c11 */ /* 0x000fe200080f0eff */
[----:B------:R-:W-:Y:S01]  /*1b90*/  IMAD.U32 R0, RZ, RZ, UR36 ;  /* 0x00000024ff007e24 */ /* 0x000fe2000f8e00ff */
[----:B------:R-:W-:Y:S01]  /*1ba0*/  UISETP.GT.AND UP1, UPT, UR35, UR16, UPT ;  /* 0x000000102300728c */ /* 0x000fe2000bf24270 */
[----:B------:R-:W-:Y:S02]  /*1bb0*/  LEA R204, P0, R6, c[0x0][0x350], 0x2 ;  /* 0x0000d40006cc7a11 */ /* 0x000fe400078010ff */
[----:B------:R-:W-:Y:S02]  /*1bc0*/  IMAD.WIDE.U32 R2, R0, c[0x0][0x378], R2 ;  /* 0x0000de0000027a25 */ /* 0x000fe400078e0002 */
[----:B------:R-:W-:-:S02]  /*1bd0*/  LEA.HI.X R205, R6, c[0x0][0x354], R7, 0x2, P0 ;  /* 0x0000d50006cd7a11 */ /* 0x000fc400000f1407 */
[----:B------:R-:W-:Y:S01]  /*1be0*/  PLOP3.LUT P0, PT, PT, PT, UP1, 0x80, 0x0 ;  /* 0x000000000000781c */ /* 0x000fe20003f0f018 */
[----:B------:R-:W-:Y:S01]  /*1bf0*/  IMAD.MOV.U32 R4, RZ, RZ, R2 ;  /* 0x000000ffff047224 */ /* 0x000fe200078e0002 */
[----:B------:R-:W-:Y:S01]  /*1c00*/  IADD3 R5, R3, UR8, RZ ;  /* 0x0000000803057c10 */ /* 0x000fe2000fffe0ff */
[----:B------:R-:W-:Y:S02]  /*1c10*/  IMAD R0, R20, c[0x0][0x370], RZ ;  /* 0x0000dc0014007a24 */ /* 0x000fe400078e02ff */
[----:B------:R-:W-:Y:S02]  /*1c20*/  IMAD.U32 R2, RZ, RZ, UR36 ;  /* 0x00000024ff027e24 */ /* 0x000fe4000f8e00ff */
[C---:B------:R-:W-:Y:S02]  /*1c30*/  IMAD R0, R12.reuse, c[0x0][0x374], R0 ;  /* 0x0000dd000c007a24 */ /* 0x040fe400078e0200 */
[----:B------:R-:W-:-:S04]  /*1c40*/  IMAD.WIDE.U32 R4, R12, c[0x0][0x370], R4 ;  /* 0x0000dc000c047a25 */ /* 0x000fc800078e0004 */
[----:B------:R-:W-:Y:S01]  /*1c50*/  IMAD.WIDE.U32 R8, R2, c[0x0][0x1a8], R8 ;  /* 0x00006a0002087a25 */ /* 0x000fe200078e0008 */
[----:B------:R-:W-:-:S03]  /*1c60*/  LEA R210, P2, R4, c[0x0][0x330], 0x1 ;  /* 0x0000cc0004d27a11 */ /* 0x000fc600078408ff */
[----:B------:R-:W-:Y:S01]  /*1c70*/  IMAD.IADD R15, R5, 0x1, R0 ;  /* 0x00000001050f7824 */ /* 0x000fe200078e0200 */
[----:B------:R-:W-:Y:S02]  /*1c80*/  IADD3 R16, R9, UR9, RZ ;  /* 0x0000000909107c10 */ /* 0x000fe4000fffe0ff */
[----:B------:R-:W-:Y:S02]  /*1c90*/  LEA R212, P3, R8, c[0x0][0x160], 0x1 ;  /* 0x0000580008d47a11 */ /* 0x000fe400078608ff */
[----:B------:R-:W-:Y:S02]  /*1ca0*/  LEA.HI.X R211, R4, c[0x0][0x334], R15, 0x1, P2 ;  /* 0x0000cd0004d37a11 */ /* 0x000fe400010f0c0f */
[----:B------:R-:W-:Y:S01]  /*1cb0*/  LEA.HI.X R213, R8, c[0x0][0x164], R16, 0x1, P3 ;  /* 0x0000590008d57a11 */ /* 0x000fe200018f0c10 */
[----:B------:R-:W-:Y:S05]  /*1cc0*/  @P0 BRA `(.L_x_523) ;  /* 0x0000082000000947 */ /* 0x000fea0003800000 */
[----:B------:R-:W-:Y:S02]  /*1cd0*/  @UP0 UIADD3 UR6, UR22, UR25, URZ ;  /* 0x0000001916060290 */ /* 0x000fe4000fffe03f */
[----:B------:R-:W-:-:S02]  /*1ce0*/  ULDC.64 UR8, c[0x0][0x3a0] ;  /* 0x0000e80000087ab9 */ /* 0x000fc40000000a00 */
        /* <DEDUP_REMOVED lines=16> */
.L_x_524:
        /* <DEDUP_REMOVED lines=18> */
.L_x_525:
        /* <DEDUP_REMOVED lines=30> */
.L_x_527:
[----:B------:R-:W-:Y:S05]  /*20f0*/  BSYNC B0 ;  /* 0x0000000000007941 */ /* 0x000fea0003800000 */
.L_x_526:
        /* <DEDUP_REMOVED lines=17> */
.L_x_529:
[----:B------:R-:W-:Y:S05]  /*2210*/  BSYNC B0 ;  /* 0x0000000000007941 */ /* 0x000fea0003800000 */
.L_x_528:
[----:B------:R-:W-:Y:S01]  /*2220*/  ULDC.64 UR4, c[0x0][0x3a8] ;  /* 0x0000ea0000047ab9 */ /* 0x000fe20000000a00 */
[----:B-1----:R-:W-:Y:S01]  /*2230*/  IMAD.U32 R2, RZ, RZ, UR18 ;  /* 0x00000012ff027e24 */ /* 0x002fe2000f8e00ff */
[----:B------:R-:W-:Y:S01]  /*2240*/  UIMAD UR4, UR20, UR4, URZ ;  /* 0x00000004140472a4 */ /* 0x000fe2000f8e023f */
[----:B------:R-:W-:Y:S02]  /*2250*/  BSSY B0, `(.L_x_530) ;  /* 0x0000019000007945 */ /* 0x000fe40003800000 */
[----:B------:R-:W-:Y:S01]  /*2260*/  IMAD.WIDE.U32 R2, R2, c[0x0][0x3a8], R216 ;  /* 0x0000ea0002027a25 */ /* 0x000fe200078e00d8 */
[----:B------:R-:W-:-:S04]  /*2270*/  UIMAD UR4, UR18, UR5, UR4 ;  /* 0x00000005120472a4 */ /* 0x000fc8000f8e0204 */
[----:B------:R-:W-:Y:S02]  /*2280*/  IADD3 R2, P0, R2, UR8, RZ ;  /* 0x0000000802027c10 */ /* 0x000fe4000ff1e0ff */
[----:B------:R-:W-:Y:S01]  /*2290*/  MOV R0, UR4 ;  /* 0x0000000400007c02 */ /* 0x000fe20008000f00 */
[----:B------:R-:W-:Y:S02]  /*22a0*/  ULDC.64 UR4, c[0x0][0x3c0] ;  /* 0x0000f00000047ab9 */ /* 0x000fe40000000a00 */
[----:B------:R-:W-:Y:S01]  /*22b0*/  UIMAD UR4, UR60, UR4, URZ ;  /* 0x000000043c0472a4 */ /* 0x000fe2000f8e023f */
[----:B------:R-:W-:Y:S01]  /*22c0*/  IADD3.X R3, R3, UR9, R0, P0, !PT ;  /* 0x0000000903037c10 */ /* 0x000fe200087fe400 */
[----:B------:R-:W-:Y:S02]  /*22d0*/  IMAD.U32 R0, RZ, RZ, UR36 ;  /* 0x00000024ff007e24 */ /* 0x000fe4000f8e00ff */
[----:B------:R-:W-:Y:S02]  /*22e0*/  UIMAD UR4, UR36, UR5, UR4 ;  /* 0x00000005240472a4 */ /* 0x000fe4000f8e0204 */
        /* <DEDUP_REMOVED lines=15> */
.L_x_531:
[----:B------:R-:W-:Y:S05]  /*23e0*/  BSYNC B0 ;  /* 0x0000000000007941 */ /* 0x000fea0003800000 */
.L_x_530:
        /* <DEDUP_REMOVED lines=16> */
.L_x_523:
[----:B------:R-:W2:Y:S01]  /*24f0*/  LDL R23, [R1+0x4] ;  /* 0x0000040001177983 */ /* 0x000ea20000100800 */
[----:B------:R-:W-:Y:S01]  /*2500*/  ULDC.64 UR4, c[0x0][0x1a0] ;  /* 0x0000680000047ab9 */ /* 0x000fe20000000a00 */
[----:B------:R-:W-:Y:S01]  /*2510*/  PLOP3.LUT P0, PT, PT, PT, UP6, 0x80, 0x0 ;  /* 0x000000000000781c */ /* 0x000fe20003f0f068 */
[----:B------:R-:W-:Y:S01]  /*2520*/  UIMAD UR4, UR20, UR4, URZ ;  /* 0x00000004140472a4 */ /* 0x000fe2000f8e023f */
[----:B------:R-:W-:Y:S01]  /*2530*/  IMAD.U32 R2, RZ, RZ, UR18 ;  /* 0x00000012ff027e24 */ /* 0x000fe2000f8e00ff */
[----:B------:R-:W-:Y:S02]  /*2540*/  BSSY B0, `(.L_x_533) ;  /* 0x000002c000007945 */ /* 0x000fe40003800000 */
[----:B------:R-:W-:Y:S01]  /*2550*/  UIMAD UR5, UR18, UR5, UR4 ;  /* 0x00000005120572a4 */ /* 0x000fe2000f8e0204 */
[----:B------:R-:W-:Y:S01]  /*2560*/  IMAD.WIDE.U32 R2, R2, c[0x0][0x1a0], R216 ;  /* 0x0000680002027a25 */ /* 0x000fe200078e00d8 */
[----:B------:R-:W-:-:S04]  /*2570*/  ULEA.HI UR4, UR7, UR7, URZ, 0x1 ;  /* 0x0000000707047291 */ /* 0x000fc8000f8f083f */
[----:B------:R-:W-:Y:S01]  /*2580*/  ULOP3.LUT UR4, UR4, 0xfffffffe, URZ, 0xc0, !UPT ;  /* 0xfffffffe04047892 */ /* 0x000fe2000f8ec03f */
[----:B------:R-:W-:Y:S01]  /*2590*/  IMAD.U32 R0, RZ, RZ, UR5 ;  /* 0x00000005ff007e24 */ /* 0x000fe2000f8e00ff */
[----:B------:R-:W-:Y:S01]  /*25a0*/  @P0 BAR.SYNC.DEFER_BLOCKING 0x0 ;  /* 0x0000000000000b1d */ /* 0x000fe20000010000 */
[----:B------:R-:W-:Y:S01]  /*25b0*/  IADD3 R6, P1, R2, UR31, RZ ;  /* 0x0000001f02067c10 */ /* 0x000fe2000ff3e0ff */
[----:B------:R-:W-:-:S03]  /*25c0*/  UIADD3 UR4, UR7, -UR4, URZ ;  /* 0x8000000407047290 */ /* 0x000fc6000fffe03f */
[----:B------:R-:W-:Y:S01]  /*25d0*/  IADD3.X R7, R3, UR32, R0, P1, !PT ;  /* 0x0000002003077c10 */ /* 0x000fe20008ffe400 */
[----:B------:R-:W-:Y:S01]  /*25e0*/  UISETP.NE.AND UP0, UPT, UR4, 0x1, UPT ;  /* 0x000000010400788c */ /* 0x000fe2000bf05270 */
[----:B------:R-:W-:Y:S01]  /*25f0*/  IMAD R0, R18, c[0x0][0x1b8], RZ ;  /* 0x00006e0012007a24 */ /* 0x000fe200078e02ff */
[----:B------:R-:W-:Y:S02]  /*2600*/  UIMAD UR4, UR23, -0x40, UR17 ;  /* 0xffffffc0170478a4 */ /* 0x000fe4000f8e0211 */
[----:B------:R-:W-:-:S04]  /*2610*/  IMAD.WIDE.U32 R6, R14, c[0x0][0x1b8], R6 ;  /* 0x00006e000e067a25 */ /* 0x000fc800078e0006 */
[----:B------:R-:W-:Y:S01]  /*2620*/  ISETP.GE.AND P4, PT, R12, UR4, PT ;  /* 0x000000040c007c0c */ /* 0x000fe2000bf86270 */
[----:B------:R-:W-:-:S05]  /*2630*/  IMAD R0, R14, c[0x0][0x1bc], R0 ;  /* 0x00006f000e007a24 */ /* 0x000fca00078e0200 */
        /* <DEDUP_REMOVED lines=28> */
.L_x_534:
[----:B------:R-:W-:Y:S05]  /*2800*/  BSYNC B0 ;  /* 0x0000000000007941 */ /* 0x000fea0003800000 */
.L_x_533:
[----:B--2---:R-:W-:Y:S01]  /*2810*/  IADD3 R10, R12, 0x20, RZ ;  /* 0x000000200c0a7810 */ /* 0x004fe20007ffe0ff */
        /* <DEDUP_REMOVED lines=29> */
.L_x_536:
[----:B------:R-:W-:Y:S05]  /*29f0*/  BSYNC B0 ;  /* 0x0000000000007941 */ /* 0x000fea0003800000 */
.L_x_535:
[----:B------:R-:W-:Y:S01]  /*2a00*/  UIMAD UR4, UR7, -0x40, UR19 ;  /* 0xffffffc0070478a4 */ /* 0x000fe2000f8e0213 */
[----:B------:R-:W0:Y:S01]  /*2a10*/  LDGDEPBAR ;  /* 0x00000000000079af */ /* 0x000e220000000000 */
[----:B------:R-:W-:Y:S04]  /*2a20*/  BSSY B0, `(.L_x_537) ;  /* 0x0000012000007945 */ /* 0x000fe80003800000 */
[----:B------:R-:W-:-:S13]  /*2a30*/  ISETP.GE.AND P2, PT, R12, UR4, PT ;  /* 0x000000040c007c0c */ /* 0x000fda000bf46270 */
        /* <DEDUP_REMOVED lines=16> */
.L_x_538:
[----:B------:R-:W-:Y:S05]  /*2b40*/  BSYNC B0 ;  /* 0x0000000000007941 */ /* 0x000fea0003800000 */
.L_x_537:
[----:B------:R-:W-:Y:S01]  /*2b50*/  ISETP.GE.AND P1, PT, R10, UR4, PT ;  /* 0x000000040a007c0c */ /* 0x000fe2000bf26270 */
[----:B------:R-:W-:-:S12]  /*2b60*/  BSSY B0, `(.L_x_539) ;  /* 0x000001b000007945 */ /* 0x000fd80003800000 */
[----:B------:R1:W-:Y:S04]  /*2b70*/  @P1 STS.128 [R208+0x9000], RZ ;  /* 0x009000ffd0001388 */ /* 0x0003e80000000c00 */
[----:B------:R1:W-:Y:S01]  /*2b80*/  @P1 STS.128 [R208+0xb000], RZ ;  /* 0x00b000ffd0001388 */ /* 0x0003e20000000c00 */
[----:B------:R-:W-:Y:S05]  /*2b90*/  @P1 BRA `(.L_x_540) ;  /* 0x0000017000001947 */ /* 0x000fea0003800000 */
[----:B------:R-:W-:Y:S02]  /*2ba0*/  ISETP.GE.AND P5, PT, R216, c[0x0][0x220], PT ;  /* 0x00008800d8007a0c */ /* 0x000fe40003fa6270 */
[----:B------:R-:W-:-:S11]  /*2bb0*/  ISETP.GE.AND P0, PT, R218, c[0x0][0x220], PT ;  /* 0x00008800da007a0c */ /* 0x000fd60003f06270 */
[----:B------:R-:W-:Y:S01]  /*2bc0*/  @!P5 IMAD.MOV.U32 R0, RZ, RZ, c[0x0][0x370] ;  /* 0x0000dc00ff00d624 */ /* 0x000fe200078e00ff */
[----:B------:R1:W-:Y:S01]  /*2bd0*/  @P5 STS.128 [R208+0x9000], RZ ;  /* 0x009000ffd0005388 */ /* 0x0003e20000000c00 */
[----:B---3--:R-:W-:-:S03]  /*2be0*/  @!P5 IMAD.MOV.U32 R3, RZ, RZ, c[0x0][0x374] ;  /* 0x0000dd00ff03d624 */ /* 0x008fc600078e00ff */
        /* <DEDUP_REMOVED lines=18> */
.L_x_540:
[----:B------:R-:W-:Y:S05]  /*2d10*/  BSYNC B0 ;  /* 0x0000000000007941 */ /* 0x000fea0003800000 */
.L_x_539:
        /* <DEDUP_REMOVED lines=15> */
.L_x_542:
        /* <DEDUP_REMOVED lines=19> */
.L_x_543:
[----:B------:R-:W-:Y:S05]  /*2f40*/  BSYNC B0 ;  /* 0x0000000000007941 */ /* 0x000fea0003800000 */
.L_x_541:
        /* <DEDUP_REMOVED lines=14> */
.L_x_545:
        /* <DEDUP_REMOVED lines=27> */
.L_x_546:
[----:B------:R-:W-:Y:S05]  /*31e0*/  BSYNC B0 ;  /* 0x0000000000007941 */ /* 0x000fea0003800000 */
.L_x_544:
[C---:B------:R-:W-:Y:S01]  /*31f0*/  IADD3 R0, R215.reuse, 0x8, RZ ;  /* 0x00000008d7007810 */ /* 0x040fe20007ffe0ff */
[----:B-1-3--:R-:W-:Y:S01]  /*3200*/  IMAD.MOV.U32 R2, RZ, RZ, 0x4 ;  /* 0x00000004ff027424 */ /* 0x00afe200078e00ff */
[C---:B------:R-:W-:Y:S01]  /*3210*/  ISETP.GE.AND P2, PT, R215.reuse, UR4, PT ;  /* 0x00000004d7007c0c */ /* 0x040fe2000bf46270 */
[----:B------:R-:W-:Y:S01]  /*3220*/  IMAD.MOV.U32 R223, RZ, RZ, 0x7f800000 ;  /* 0x7f800000ffdf7424 */ /* 0x000fe200078e00ff */
[----:B------:R-:W-:Y:S01]  /*3230*/  ISETP.GE.AND P1, PT, R0, UR4, PT ;  /* 0x0000000400007c0c */ /* 0x000fe2000bf26270 */
[----:B------:R-:W-:Y:S01]  /*3240*/  IMAD.WIDE R2, R215, R2, UR10 ;  /* 0x0000000ad7027e25 */ /* 0x000fe2000f8e0202 */
[----:B------:R-:W-:Y:S01]  /*3250*/  MOV R224, 0x7f800000 ;  /* 0x7f80000000e07802 */ /* 0x000fe20000000f00 */
[----:B------:R-:W-:Y:S02]  /*3260*/  ULDC.64 UR4, c[0x0][0x198] ;  /* 0x0000660000047ab9 */ /* 0x000fe40000000a00 */
[----:B------:R-:W-:Y:S01]  /*3270*/  UIMAD UR4, UR20, UR4, URZ ;  /* 0x00000004140472a4 */ /* 0x000fe2000f8e023f */
[----:B------:R1:W-:Y:S05]  /*3280*/  @P4 STS.128 [R208+0xc000], RZ ;  /* 0x00c000ffd0004388 */ /* 0x0003ea0000000c00 */
[----:B------:R3:W5:Y:S04]  /*3290*/  @!P2 LDG.E R223, [R2.64] ;  /* 0x0000000c02dfa981 */ /* 0x000768000c1e1900 */
[----:B------:R3:W5:Y:S01]  /*32a0*/  @!P1 LDG.E R224, [R2.64+0x20] ;  /* 0x0000200c02e09981 */ /* 0x000762000c1e1900 */
[----:B------:R-:W-:Y:S01]  /*32b0*/  UIMAD UR4, UR18, UR5, UR4 ;  /* 0x00000005120472a4 */ /* 0x000fe2000f8e0204 */
[----:B------:R-:W-:Y:S02]  /*32c0*/  BSSY B0, `(.L_x_547) ;  /* 0x0000023000007945 */ /* 0x000fe40003800000 */
[----:B------:R1:W-:Y:S03]  /*32d0*/  @P4 STS.128 [R208+0xe000], RZ ;  /* 0x00e000ffd0004388 */ /* 0x0003e60000000c00 */
[----:B------:R-:W-:Y:S01]  /*32e0*/  MOV R0, UR4 ;  /* 0x0000000400007c02 */ /* 0x000fe20008000f00 */
[----:B---3--:R-:W-:-:S04]  /*32f0*/  IMAD.U32 R2, RZ, RZ, UR18 ;  /* 0x00000012ff027e24 */ /* 0x008fc8000f8e00ff */
[----:B------:R-:W-:-:S05]  /*3300*/  IMAD.WIDE.U32 R2, R2, c[0x0][0x198], R216 ;  /* 0x0000660002027a25 */ /* 0x000fca00078e00d8 */
[----:B------:R-:W-:-:S04]  /*3310*/  IADD3 R4, P1, R2, UR24, RZ ;  /* 0x0000001802047c10 */ /* 0x000fc8000ff3e0ff */
        /* <DEDUP_REMOVED lines=29> */
.L_x_548:
[----:B-1----:R-:W-:Y:S05]  /*34f0*/  BSYNC B0 ;  /* 0x0000000000007941 */ /* 0x002fea0003800000 */
.L_x_547:
        /* <DEDUP_REMOVED lines=28> */
.L_x_550:
[----:B------:R-:W-:Y:S05]  /*36c0*/  BSYNC B0 ;  /* 0x0000000000007941 */ /* 0x000fea0003800000 */
.L_x_549:
[----:B------:R-:W0:Y:S01]  /*36d0*/  LDGDEPBAR ;  /* 0x00000000000079af */ /* 0x000e220000000000 */
[----:B------:R-:W-:Y:S02]  /*36e0*/  ULDC.64 UR8, c[0x0][0x318] ;  /* 0x0000c60000087ab9 */ /* 0x000fe40000000a00 */
[----:B------:R-:W-:Y:S02]  /*36f0*/  UISETP.NE.U32.AND UP1, UPT, URZ, UR8, UPT ;  /* 0x000000083f00728c */ /* 0x000fe4000bf25070 */
[----:B------:R-:W-:Y:S02]  /*3700*/  ULDC.64 UR20, c[0x0][0x320] ;  /* 0x0000c80000147ab9 */ /* 0x000fe40000000a00 */
[----:B------:R-:W-:-:S06]  /*3710*/  UISETP.NE.AND.EX UP1, UPT, URZ, UR9, UPT, UP1 ;  /* 0x000000093f00728c */ /* 0x000fcc000bf25310 */
[----:B------:R-:W-:-:S05]  /*3720*/  PLOP3.LUT P4, PT, PT, PT, UP1, 0x80, 0x0 ;  /* 0x000000000000781c */ /* 0x000fca0003f8f018 */
[----:B------:R-:W-:Y:S02]  /*3730*/  @UP1 UIMAD UR6, UR40, UR20, URZ ;  /* 0x00000014280612a4 */ /* 0x000fe4000f8e023f */
[----:B------:R-:W-:Y:S02]  /*3740*/  @UP1 UMOV UR4, UR36 ;  /* 0x0000002400041c82 */ /* 0x000fe40008000000 */
[----:B------:R-:W-:Y:S01]  /*3750*/  @UP1 UMOV UR5, UR60 ;  /* 0x0000003c00051c82 */ /* 0x000fe20008000000 */
[----:B------:R-:W-:-:S04]  /*3760*/  DEPBAR.LE SB0, 0x1 ;  /* 0x000080400000791a */ /* 0x000fc80000000000 */
[----:B------:R-:W-:Y:S01]  /*3770*/  BAR.SYNC.DEFER_BLOCKING 0x0 ;  /* 0x0000000000007b1d */ /* 0x000fe20000010000 */
[----:B------:R-:W-:Y:S02]  /*3780*/  @UP1 UIMAD.WIDE.U32 UR4, UR33, UR20, UR4 ;  /* 0x00000014210412a5 */ /* 0x000fe4000f8e0004 */
[----:B------:R-:W-:Y:S02]  /*3790*/  @UP1 UIMAD UR21, UR33, UR21, UR6 ;  /* 0x00000015211512a4 */ /* 0x000fe4000f8e0206 */
[----:B------:R-:W-:Y:S02]  /*37a0*/  @UP1 ULEA UR8, UP0, UR4, UR8, 0x2 ;  /* 0x0000000804081291 */ /* 0x000fe4000f80103f */
[----:B------:R-:W-:-:S04]  /*37b0*/  @UP1 UIADD3 UR21, UR5, UR21, URZ ;  /* 0x0000001505151290 */ /* 0x000fc8000fffe03f */
[----:B------:R-:W-:Y:S01]  /*37c0*/  @UP1 ULEA.HI.X UR9, UR4, UR9, UR21, 0x2, UP0 ;  /* 0x0000000904091291 */ /* 0x000fe200080f1415 */
[----:B---3--:R-:W-:-:S05]  /*37d0*/  IMAD.U32 R2, RZ, RZ, UR8 ;  /* 0x00000008ff027e24 */ /* 0x008fca000f8e00ff */
[----:B------:R-:W-:Y:S02]  /*37e0*/  IMAD.U32 R3, RZ, RZ, UR9 ;  /* 0x00000009ff037e24 */ /* 0x000fe4000f8e00ff */
[----:B------:R-:W-:Y:S02]  /*37f0*/  IMAD.MOV.U32 R10, RZ, RZ, c[0x0][0x308] ;  /* 0x0000c200ff0a7624 */ /* 0x000fe400078e00ff */
[----:B------:R-:W-:Y:S01]  /*3800*/  IMAD.MOV.U32 R11, RZ, RZ, c[0x0][0x30c] ;  /* 0x0000c300ff0b7624 */ /* 0x000fe200078e00ff */
[----:B--2---:R3:W2:Y:S01]  /*3810*/  @P4 LDG.E R8, [R2.64] ;  /* 0x0000000c02084981 */ /* 0x0046a2000c1e1900 */
[CC--:B------:R-:W-:Y:S01]  /*3820*/  LEA.HI R0, R22.reuse, R21.reuse, RZ, 0x4 ;  /* 0x0000001516007211 */ /* 0x0c0fe200078f20ff */
[----:B------:R-:W2:Y:S01]  /*3830*/  @P4 MUFU.RCP R9, c[0x0][0x238] ;  /* 0x00008e0000094b08 */ /* 0x000ea20000001000 */
[----:B------:R-:W-:Y:S01]  /*3840*/  LOP3.LUT R5, R19, 0xfffffff8, RZ, 0xc0, !PT ;  /* 0xfffffff813057812 */ /* 0x000fe200078ec0ff */
[----:B------:R-:W1:Y:S01]  /*3850*/  S2R R12, SR_TID.X ;  /* 0x00000000000c7919 */ /* 0x000e620000002100 */
[----:B------:R-:W-:Y:S01]  /*3860*/  IMAD.MOV.U32 R164, RZ, RZ, 0x20 ;  /* 0x00000020ffa47424 */ /* 0x000fe200078e00ff */
[----:B------:R-:W-:-:S02]  /*3870*/  LEA.HI R4, R22, R21, RZ, 0x7 ;  /* 0x0000001516047211 */ /* 0x000fc400078f38ff */
[----:B------:R4:W1:Y:S04]  /*3880*/  LDSM.16.M88.4 R104, [R190+0x10000] ;  /* 0x01000000be68783b */ /* 0x0008680000000200 */
[----:B------:R4:W1:Y:S04]  /*3890*/  LDSM.16.M88.4 R108, [R190+0x10800] ;  /* 0x01080000be6c783b */ /* 0x0008680000000200 */
[----:B------:R4:W1:Y:S04]  /*38a0*/  LDSM.16.M88.4 R112, [R189+0x10000] ;  /* 0x01000000bd70783b */ /* 0x0008680000000200 */
[----:B------:R4:W2:Y:S04]  /*38b0*/  LDSM.16.M88.4 R116, [R189+0x10800] ;  /* 0x01080000bd74783b */ /* 0x0008a80000000200 */
[----:B------:R4:W2:Y:S04]  /*38c0*/  LDSM.16.M88.4 R120, [R188+0x10000] ;  /* 0x01000000bc78783b */ /* 0x0008a80000000200 */
[----:B---3--:R3:W4:Y:S04]  /*38d0*/  LDG.E.64 R2, [R10.64+0x8] ;  /* 0x0000080c0a027981 */ /* 0x008728000c1e1b00 */
[----:B------:R1:W2:Y:S04]  /*38e0*/  LDSM.16.M88.4 R124, [R188+0x10800] ;  /* 0x01080000bc7c783b */ /* 0x0002a80000000200 */
[----:B------:R2:W2:Y:S04]  /*38f0*/  LDSM.16.M88.4 R136, [R190+0x12000] ;  /* 0x01200000be88783b */ /* 0x0004a80000000200 */
[----:B------:R2:W2:Y:S04]  /*3900*/  LDSM.16.M88.4 R140, [R190+0x12800] ;  /* 0x01280000be8c783b */ /* 0x0004a80000000200 */
[----:B------:R2:W2:Y:S04]  /*3910*/  LDSM.16.M88.4 R144, [R189+0x12000] ;  /* 0x01200000bd90783b */ /* 0x0004a80000000200 */
[----:B------:R2:W2:Y:S04]  /*3920*/  LDSM.16.M88.4 R148, [R189+0x12800] ;  /* 0x01280000bd94783b */ /* 0x0004a80000000200 */
[----:B------:R2:W2:Y:S04]  /*3930*/  LDSM.16.M88.4 R152, [R188+0x12000] ;  /* 0x01200000bc98783b */ /* 0x0004a80000000200 */
[----:B---3--:R-:W3:Y:S01]  /*3940*/  LDG.E.64 R10, [R10.64] ;  /* 0x0000000c0a0a7981 */ /* 0x008ee2000c1e1b00 */
[----:B------:R-:W-:Y:S01]  /*3950*/  LOP3.LUT R0, R0, 0xfffffff0, RZ, 0xc0, !PT ;  /* 0xfffffff000007812 */ /* 0x000fe200078ec0ff */
[----:B-1----:R-:W-:Y:S01]  /*3960*/  IMAD.SHL.U32 R12, R12, 0x2, RZ ;  /* 0x000000020c0c7824 */ /* 0x002fe200078e00ff */
[----:B------:R-:W-:Y:S01]  /*3970*/  IADD3 R5, -R5, R21, RZ ;  /* 0x0000001505057210 */ /* 0x000fe20007ffe1ff */
[----:B------:R1:W1:Y:S01]  /*3980*/  LDSM.16.M88.4 R156, [R188+0x12800] ;  /* 0x01280000bc9c783b */ /* 0x0002620000000200 */
[----:B------:R-:W-:Y:S01]  /*3990*/  SHF.R.S32.HI R4, RZ, 0x7, R4 ;  /* 0x00000007ff047819 */ /* 0x000fe20000011404 */
[----:B------:R-:W-:Y:S01]  /*39a0*/  IMAD.IADD R0, R21, 0x1, -R0 ;  /* 0x0000000115007824 */ /* 0x000fe200078e0a00 */
[----:B------:R-:W-:Y:S01]  /*39b0*/  LOP3.LUT P3, RZ, R5, 0x2, RZ, 0xc0, !PT ;  /* 0x0000000205ff7812 */ /* 0x000fe2000786c0ff */
[----:B------:R-:W-:Y:S01]  /*39c0*/  IMAD.U32 R207, RZ, RZ, UR23 ;  /* 0x00000017ffcf7e24 */ /* 0x000fe2000f8e00ff */
[----:B------:R-:W-:Y:S01]  /*39d0*/  IADD3 R184, R202, 0x2000, RZ ;  /* 0x00002000cab87810 */ /* 0x000fe20007ffe0ff */
[----:B------:R-:W-:Y:S01]  /*39e0*/  IMAD.SHL.U32 R7, R4, 0x20, RZ ;  /* 0x0000002004077824 */ /* 0x000fe200078e00ff */
[----:B------:R-:W-:Y:S01]  /*39f0*/  SHF.R.S32.HI R6, RZ, 0x1f, R0 ;  /* 0x0000001fff067819 */ /* 0x000fe20000011400 */
[----:B------:R-:W-:Y:S01]  /*3a00*/  IMAD.MOV.U32 R192, RZ, RZ, 0x40 ;  /* 0x00000040ffc07424 */ /* 0x000fe200078e00ff */
[----:B------:R-:W-:Y:S01]  /*3a10*/  SEL R164, R164, 0xffffffe0, !P3 ;  /* 0xffffffe0a4a47807 */ /* 0x000fe20005800000 */
[----:B------:R-:W-:Y:S01]  /*3a20*/  UIADD3 UR18, UR19, 0x40, UR18 ;  /* 0x0000004013127890 */ /* 0x000fe2000fffe012 */
[----:B------:R-:W-:Y:S01]  /*3a30*/  LEA.HI R6, R6, R0, RZ, 0x3 ;  /* 0x0000000006067211 */ /* 0x000fe200078f18ff */
[----:B------:R-:W-:Y:S01]  /*3a40*/  CS2R R94, SRZ ;  /* 0x00000000005e7805 */ /* 0x000fe2000001ff00 */
[----:B------:R-:W-:Y:S01]  /*3a50*/  LOP3.LUT R7, R7, 0x6, R12, 0xf8, !PT ;  /* 0x0000000607077812 */ /* 0x000fe200078ef80c */
[----:B------:R-:W-:Y:S01]  /*3a60*/  IMAD.IADD R164, R164, 0x1, R188 ;  /* 0x00000001a4a47824 */ /* 0x000fe200078e02bc */
[----:B------:R-:W-:Y:S01]  /*3a70*/  LOP3.LUT R5, R6, 0xfffffff8, RZ, 0xc0, !PT ;  /* 0xfffffff806057812 */ /* 0x000fe200078ec0ff */
[----:B------:R-:W-:Y:S01]  /*3a80*/  IMAD.U32 R6, RZ, RZ, UR23 ;  /* 0x00000017ff067e24 */ /* 0x000fe2000f8e00ff */
[----:B------:R-:W-:Y:S01]  /*3a90*/  IADD3 R187, R203, 0x2000, RZ ;  /* 0x00002000cbbb7810 */ /* 0x000fe20007ffe0ff */
[----:B------:R-:W-:Y:S01]  /*3aa0*/  IMAD R207, R207, 0x40, R7 ;  /* 0x00000040cfcf7824 */ /* 0x000fe200078e0207 */
[----:B------:R-:W-:Y:S01]  /*3ab0*/  IADD3 R5, R0, -R5, RZ ;  /* 0x8000000500057210 */ /* 0x000fe20007ffe0ff */
[----:B------:R1:W1:Y:S01]  /*3ac0*/  LDSM.16.M88.4 R128, [R164+0x10000] ;  /* 0x01000000a480783b */ /* 0x0002620000000200 */
[----:B------:R-:W-:Y:S01]  /*3ad0*/  IMAD R6, R6, 0x2, R4 ;  /* 0x0000000206067824 */ /* 0x000fe200078e0204 */
[----:B------:R-:W1:Y:S01]  /*3ae0*/  I2F R233, R207 ;  /* 0x000000cf00e97306 */ /* 0x000e620000201400 */
[----:B------:R-:W-:Y:S01]  /*3af0*/  R2P PR, R5, 0x6 ;  /* 0x0000000605007804 */ /* 0x000fe20000000000 */
[----:B------:R1:W1:Y:S01]  /*3b00*/  LDSM.16.M88.4 R132, [R164+0x10800] ;  /* 0x01080000a484783b */ /* 0x0002620000000200 */
[C---:B------:R-:W-:Y:S01]  /*3b10*/  IADD3 R242, R207.reuse, 0x18, RZ ;  /* 0x00000018cff27810 */ /* 0x040fe20007ffe0ff */
[----:B------:R-:W-:Y:S01]  /*3b20*/  CS2R R92, SRZ ;  /* 0x00000000005c7805 */ /* 0x000fe2000001ff00 */
[C---:B------:R-:W-:Y:S01]  /*3b30*/  IADD3 R241, R207.reuse, 0x11, RZ ;  /* 0x00000011cff17810 */ /* 0x040fe20007ffe0ff */
[----:B------:R1:W1:Y:S01]  /*3b40*/  LDSM.16.M88.4 R160, [R164+0x12000] ;  /* 0x01200000a4a0783b */ /* 0x0002620000000200 */
[C---:B------:R-:W-:Y:S01]  /*3b50*/  IADD3 R240, R207.reuse, 0x10, RZ ;  /* 0x00000010cff07810 */ /* 0x040fe20007ffe0ff */
[----:B------:R-:W-:Y:S01]  /*3b60*/  CS2R R98, SRZ ;  /* 0x0000000000627805 */ /* 0x000fe2000001ff00 */
[C---:B------:R-:W-:Y:S01]  /*3b70*/  IADD3 R239, R207.reuse, 0x9, RZ ;  /* 0x00000009cfef7810 */ /* 0x040fe20007ffe0ff */
[----:B------:R-:W1:Y:S01]  /*3b80*/  LDSM.16.M88.4 R164, [R164+0x12800] ;  /* 0x01280000a4a4783b */ /* 0x000e620000000200 */
[C---:B------:R-:W-:Y:S01]  /*3b90*/  IADD3 R238, R207.reuse, 0x8, RZ ;  /* 0x00000008cfee7810 */ /* 0x040fe20007ffe0ff */
[----:B------:R-:W1:Y:S01]  /*3ba0*/  I2F R242, R242 ;  /* 0x000000f200f27306 */ /* 0x000e620000201400 */
[----:B------:R-:W-:Y:S01]  /*3bb0*/  IADD3 R237, R207, 0x1, RZ ;  /* 0x00000001cfed7810 */ /* 0x000fe20007ffe0ff */
[----:B------:R-:W-:Y:S01]  /*3bc0*/  CS2R R96, SRZ ;  /* 0x0000000000607805 */ /* 0x000fe2000001ff00 */
[----:B------:R-:W-:Y:S01]  /*3bd0*/  SEL R201, R201, 0xffffffe0, !P1 ;  /* 0xffffffe0c9c97807 */ /* 0x000fe20004800000 */
[----:B------:R-:W-:Y:S01]  /*3be0*/  CS2R R90, SRZ ;  /* 0x00000000005a7805 */ /* 0x000fe2000001ff00 */
[----:B------:R-:W-:Y:S01]  /*3bf0*/  SHF.L.U32 R193, R203, 0x1, RZ ;  /* 0x00000001cbc17819 */ /* 0x000fe200000006ff */
[----:B------:R-:W-:Y:S01]  /*3c00*/  CS2R R88, SRZ ;  /* 0x0000000000587805 */ /* 0x000fe2000001ff00 */
[----:B------:R-:W-:Y:S01]  /*3c10*/  SEL R184, R184, R202, !P0 ;  /* 0x000000cab8b87207 */ /* 0x000fe20004000000 */
[----:B------:R-:W1:Y:S01]  /*3c20*/  I2F R241, R241 ;  /* 0x000000f100f17306 */ /* 0x000e620000201400 */
[----:B------:R-:W-:Y:S01]  /*3c30*/  SEL R187, R187, R203, !P0 ;  /* 0x000000cbbbbb7207 */ /* 0x000fe20004000000 */
[----:B------:R-:W-:Y:S01]  /*3c40*/  IMAD.IADD R196, R194, 0x1, R201 ;  /* 0x00000001c2c47824 */ /* 0x000fe200078e02c9 */
[----:B------:R-:W-:Y:S01]  /*3c50*/  SEL R192, R192, 0xffffffc0, !P2 ;  /* 0xffffffc0c0c07807 */ /* 0x000fe20005000000 */
[--C-:B------:R-:W-:Y:S01]  /*3c60*/  IMAD.IADD R195, R201, 0x1, R193.reuse ;  /* 0x00000001c9c37824 */ /* 0x100fe200078e02c1 */
[----:B------:R-:W-:Y:S01]  /*3c70*/  MOV R209, R206 ;  /* 0x000000ce00d17202 */ /* 0x000fe20000000f00 */
[----:B------:R-:W-:Y:S01]  /*3c80*/  CS2R R86, SRZ ;  /* 0x0000000000567805 */ /* 0x000fe2000001ff00 */
[----:B------:R-:W-:Y:S01]  /*3c90*/  CS2R R84, SRZ ;  /* 0x0000000000547805 */ /* 0x000fe2000001ff00 */
[----:B------:R-:W1:Y:S01]  /*3ca0*/  I2F R240, R240 ;  /* 0x000000f000f07306 */ /* 0x000e620000201400 */
[----:B------:R-:W-:Y:S01]  /*3cb0*/  CS2R R78, SRZ ;  /* 0x00000000004e7805 */ /* 0x000fe2000001ff00 */
[----:B------:R-:W-:Y:S01]  /*3cc0*/  CS2R R76, SRZ ;  /* 0x00000000004c7805 */ /* 0x000fe2000001ff00 */
[----:B------:R-:W-:Y:S01]  /*3cd0*/  CS2R R82, SRZ ;  /* 0x0000000000527805 */ /* 0x000fe2000001ff00 */
[----:B------:R-:W-:Y:S01]  /*3ce0*/  CS2R R80, SRZ ;  /* 0x0000000000507805 */ /* 0x000fe2000001ff00 */
[----:B------:R-:W-:Y:S01]  /*3cf0*/  CS2R R74, SRZ ;  /* 0x00000000004a7805 */ /* 0x000fe2000001ff00 */
        /* <DEDUP_REMOVED lines=22> */
[----:B------:R-:W-:Y:S01]  /*3e60*/  IMAD.SHL.U32 R184, R184, 0x2, RZ ;  /* 0x00000002b8b87824 */ /* 0x000fe200078e00ff */
[----:B------:R-:W-:Y:S01]  /*3e70*/  IADD3 R200, R192, R196, RZ ;  /* 0x000000c4c0c87210 */ /* 0x000fe20007ffe0ff */
[----:B------:R-:W-:Y:S01]  /*3e80*/  IMAD.SHL.U32 R187, R187, 0x2, RZ ;  /* 0x00000002bbbb7824 */ /* 0x000fe200078e00ff */
[----:B------:R-:W-:Y:S01]  /*3e90*/  UMOV UR6, URZ ;  /* 0x0000003f00067c82 */ /* 0x000fe20008000000 */
[----:B------:R-:W-:Y:S01]  /*3ea0*/  IMAD.IADD R199, R194, 0x1, R192 ;  /* 0x00000001c2c77824 */ /* 0x000fe200078e02c0 */
[----:B------:R-:W-:Y:S01]  /*3eb0*/  UIADD3 UR18, UR18, -UR17, URZ ;  /* 0x8000001112127290 */ /* 0x000fe2000fffe03f */
[----:B------:R-:W-:-:S02]  /*3ec0*/  IMAD.IADD R198, R192, 0x1, R193 ;  /* 0x00000001c0c67824 */ /* 0x000fc400078e02c1 */
[----:B------:R-:W-:Y:S02]  /*3ed0*/  IMAD.IADD R197, R192, 0x1, R195 ;  /* 0x00000001c0c57824 */ /* 0x000fe400078e02c3 */
[----:B--2---:R-:W-:-:S04]  /*3ee0*/  @P4 FMUL.FTZ R0, R8, R9 ;  /* 0x0000000908004220 */ /* 0x004fc80000410000 */
[----:B------:R2:W1:Y:S02]  /*3ef0*/  @P4 R2UR UR4, R0 ;  /* 0x00000000000443c2 */ /* 0x00046400000e0000 */
[--C-:B--2---:R-:W-:Y:S01]  /*3f00*/  SHF.R.S32.HI R0, RZ, 0x1f, R17.reuse ;  /* 0x0000001fff007819 */ /* 0x104fe20000011411 */
[----:B-1----:R-:W-:Y:S01]  /*3f10*/  @UP1 UMOV UR6, UR4 ;  /* 0x0000000400061c82 */ /* 0x002fe20008000000 */
[----:B----4-:R-:W-:Y:S01]  /*3f20*/  IADD3 R244, P5, P4, R2, UR46, R17 ;  /* 0x0000002e02f47c10 */ /* 0x010fe2000fcbe011 */
[----:B------:R-:W-:-:S03]  /*3f30*/  IMAD.MOV.U32 R2, RZ, RZ, c[0x0][0x22c] ;  /* 0x00008b00ff027624 */ /* 0x000fc600078e00ff */
[----:B------:R-:W-:Y:S01]  /*3f40*/  IADD3.X R246, R3, UR50, R0, P5, P4 ;  /* 0x0000003203f67c10 */ /* 0x000fe2000afe8400 */
[----:B------:R-:W-:Y:S01]  /*3f50*/  IMAD R2, R2, c[0x0][0x1c0], RZ ;  /* 0x0000700002027a24 */ /* 0x000fe200078e02ff */
[----:B------:R-:W-:Y:S01]  /*3f60*/  IADD3 R0, R207, 0x19, RZ ;  /* 0x00000019cf007810 */ /* 0x000fe20007ffe0ff */
[----:B------:R-:W-:-:S03]  /*3f70*/  IMAD.WIDE.U32 R244, R244, -0x2daee0ad, RZ ;  /* 0xd2511f53f4f47825 */ /* 0x000fc600078e00ff */
[----:B------:R1:W2:Y:S01]  /*3f80*/  I2F R243, R0 ;  /* 0x0000000000f37306 */ /* 0x0002a20000201400 */
[C---:B------:R-:W-:Y:S02]  /*3f90*/  IMAD.SHL.U32 R247, R2.reuse, 0x10, RZ ;  /* 0x0000001002f77824 */ /* 0x040fe400078e00ff */
[----:B------:R-:W-:-:S03]  /*3fa0*/  IMAD.SHL.U32 R214, R2, 0x8, RZ ;  /* 0x0000000802d67824 */ /* 0x000fc600078e00ff */
[C---:B------:R-:W-:Y:S02]  /*3fb0*/  IADD3 R4, R247.reuse, 0x40, RZ ;  /* 0x00000040f7047810 */ /* 0x040fe40007ffe0ff */
[C---:B------:R-:W-:Y:S02]  /*3fc0*/  IADD3 R3, R247.reuse, 0x60, RZ ;  /* 0x00000060f7037810 */ /* 0x040fe40007ffe0ff */
[----:B------:R-:W-:Y:S01]  /*3fd0*/  IADD3 R5, R247, 0x20, RZ ;  /* 0x00000020f7057810 */ /* 0x000fe20007ffe0ff */
[C---:B------:R-:W-:Y:S01]  /*3fe0*/  IMAD.IADD R249, R214.reuse, 0x1, R4 ;  /* 0x00000001d6f97824 */ /* 0x040fe200078e0204 */
[----:B------:R-:W-:-:S03]  /*3ff0*/  IADD3 R248, R214, R3, RZ ;  /* 0x00000003d6f87210 */ /* 0x000fc60007ffe0ff */
[C---:B------:R-:W-:Y:S01]  /*4000*/  IMAD.IADD R250, R214.reuse, 0x1, R5 ;  /* 0x00000001d6fa7824 */ /* 0x040fe200078e0205 */
[----:B---3--:R-:W1:Y:S01]  /*4010*/  R2UR UR9, R11 ;  /* 0x000000000b0973c2 */ /* 0x008e6200000e0000 */
[C---:B------:R-:W-:Y:S02]  /*4020*/  IMAD.IADD R4, R214.reuse, 0x1, R249 ;  /* 0x00000001d6047824 */ /* 0x040fe400078e02f9 */
[C---:B------:R-:W-:Y:S02]  /*4030*/  IMAD.IADD R3, R214.reuse, 0x1, R248 ;  /* 0x00000001d6037824 */ /* 0x040fe400078e02f8 */
[C---:B------:R-:W-:Y:S01]  /*4040*/  IMAD.IADD R5, R214.reuse, 0x1, R250 ;  /* 0x00000001d6057824 */ /* 0x040fe200078e02fa */
[C---:B------:R-:W-:Y:S01]  /*4050*/  IADD3 R230, R214.reuse, R4, RZ ;  /* 0x00000004d6e67210 */ /* 0x040fe20007ffe0ff */
[C---:B------:R-:W-:Y:S01]  /*4060*/  IMAD.IADD R228, R214.reuse, 0x1, R3 ;  /* 0x00000001d6e47824 */ /* 0x040fe200078e0203 */
[----:B------:R3:W4:Y:S01]  /*4070*/  R2UR UR8, R10 ;  /* 0x000000000a0873c2 */ /* 0x00072200000e0000 */
[----:B------:R-:W-:-:S02]  /*4080*/  IMAD.IADD R232, R214, 0x1, R5 ;  /* 0x00000001d6e87824 */ /* 0x000fc400078e0205 */
[C---:B------:R-:W-:Y:S01]  /*4090*/  IMAD.IADD R229, R214.reuse, 0x1, R230 ;  /* 0x00000001d6e57824 */ /* 0x040fe200078e02e6 */
[C---:B------:R-:W-:Y:S01]  /*40a0*/  IADD3 R225, R214.reuse, R228, RZ ;  /* 0x000000e4d6e17210 */ /* 0x040fe20007ffe0ff */
[C---:B------:R-:W-:Y:S02]  /*40b0*/  IMAD.IADD R231, R214.reuse, 0x1, R232 ;  /* 0x00000001d6e77824 */ /* 0x040fe400078e02e8 */
[C---:B------:R-:W-:Y:S02]  /*40c0*/  IMAD.IADD R235, R214.reuse, 0x1, R229 ;  /* 0x00000001d6eb7824 */ /* 0x040fe400078e02e5 */
[C---:B------:R-:W-:Y:S02]  /*40d0*/  IMAD.IADD R236, R214.reuse, 0x1, R231 ;  /* 0x00000001d6ec7824 */ /* 0x040fe400078e02e7 */
[----:B------:R-:W-:Y:S01]  /*40e0*/  IMAD.IADD R234, R214, 0x1, R225 ;  /* 0x00000001d6ea7824 */ /* 0x000fe200078e02e1 */
[----:B-1----:R-:W-:-:S04]  /*40f0*/  LOP3.LUT R0, R6, UR9, RZ, 0x3c, !PT ;  /* 0x0000000906007c12 */ /* 0x002fc8000f8e3cff */
[----:B------:R-:W-:-:S05]  /*4100*/  LOP3.LUT R0, R0, R245, RZ, 0x3c, !PT ;  /* 0x000000f500007212 */ /* 0x000fca00078e3cff */
[----:B--234-:R-:W-:-:S04]  /*4110*/  IMAD.WIDE.U32 R226, R0, -0x326172a9, RZ ;  /* 0xcd9e8d5700e27825 */ /* 0x01cfc800078e00ff */
.L_x_553:
[----:B------:R-:W0:Y:S01]  /*4120*/  LDGDEPBAR ;  /* 0x00000000000079af */ /* 0x000e220000000000 */
[C---:B------:R-:W-:Y:S01]  /*4130*/  IMAD.IADD R0, R187.reuse, 0x1, R201 ;  /* 0x00000001bb007824 */ /* 0x040fe200078e02c9 */
[----:B------:R-:W-:Y:S01]  /*4140*/  USHF.L.U32 UR4, UR23, 0x6, URZ ;  /* 0x0000000617047899 */ /* 0x000fe2000800063f */
[--C-:B------:R-:W-:Y:S01]  /*4150*/  IMAD.IADD R3, R187, 0x1, R192.reuse ;  /* 0x00000001bb037824 */ /* 0x100fe200078e02c0 */
[----:B------:R-:W-:Y:S01]  /*4160*/  USHF.L.U32 UR5, UR7, 0x6, URZ ;  /* 0x0000000607057899 */ /* 0x000fe2000800063f */
[----:B------:R-:W-:Y:S01]  /*4170*/  IMAD.IADD R2, R0, 0x1, R192 ;  /* 0x0000000100027824 */ /* 0x000fe200078e02c0 */
[----:B------:R-:W-:Y:S01]  /*4180*/  UIADD3 UR4, UR4, 0x40, URZ ;  /* 0x0000004004047890 */ /* 0x000fe2000fffe03f */
[----:B-----5:R-:W-:Y:S01]  /*4190*/  FSETP.NEU.FTZ.AND P1, PT, R223, -INF , PT ;  /* 0xff800000df00780b */ /* 0x020fe20003f3d000 */
[----:B------:R-:W2:Y:S01]  /*41a0*/  LDL R168, [R1] ;  /* 0x0000000001a87983 */ /* 0x000ea20000100800 */
[----:B------:R-:W-:Y:S01]  /*41b0*/  UISETP.GE.AND UP0, UPT, UR5, UR18, UPT ;  /* 0x000000120500728c */ /* 0x000fe2000bf06270 */
[----:B------:R-:W-:Y:S01]  /*41c0*/  FSETP.NEU.FTZ.AND P0, PT, R224, -INF , PT ;  /* 0xff800000e000780b */ /* 0x000fe20003f1d000 */
[----:B------:R-:W-:Y:S01]  /*41d0*/  IMAD.MOV.U32 R172, RZ, RZ, c[0x0][0x22c] ;  /* 0x00008b00ffac7624 */ /* 0x000fe200078e00ff */
[----:B------:R-:W-:Y:S02]  /*41e0*/  UISETP.GT.AND UP2, UPT, UR7, UR16, UPT ;  /* 0x000000100700728c */ /* 0x000fe4000bf44270 */
[----:B------:R-:W-:Y:S01]  /*41f0*/  UISETP.LT.AND UP0, UPT, UR4, UR17, UP0 ;  /* 0x000000110400728c */ /* 0x000fe20008701270 */
[----:B------:R-:W-:Y:S01]  /*4200*/  IMAD R172, R172, c[0x0][0x1c0], RZ ;  /* 0x00007000acac7a24 */ /* 0x000fe200078e02ff */
[----:B------:R-:W-:Y:S03]  /*4210*/  UIADD3 UR4, UR8, -0x61c88647, URZ ;  /* 0x9e3779b908047890 */ /* 0x000fe6000fffe03f */
[----:B------:R-:W-:Y:S01]  /*4220*/  IMAD.U32 R172, R172, -0x40, RZ ;  /* 0xffffffc0acac7824 */ /* 0x000fe200078e00ff */
[----:B------:R-:W-:Y:S11]  /*4230*/  PLOP3.LUT P2, PT, PT, PT, UP0, 0x80, 0x0 ;  /* 0x000000000000781c */ /* 0x000ff60003f4f008 */
[----:B------:R-:W-:Y:S02]  /*4240*/  @!UPT UIADD3 URZ, URZ, URZ, URZ ;  /* 0x0000003f3f3ff290 */ /* 0x000fe4000fffe03f */
[----:B------:R-:W-:Y:S01]  /*4250*/  @!P2 IADD3 R169, R207, 0x19, RZ ;  /* 0x00000019cfa9a810 */ /* 0x000fe20007ffe0ff */
        /* <DEDUP_REMOVED lines=35> */
[----:B------:R-:W3:Y:S07]  /*4490*/  LDSM.16.M88.4 R100, [R189+0xe000] ;  /* 0x00e00000bd64783b */ /* 0x000eee0000000200 */
[C---:B------:R-:W-:Y:S01]  /*44a0*/  HMMA.16816.F32.BF16 R8, R52.reuse, R62, R8 ;  /* 0x0000003e3408723c */ /* 0x040fe20000041808 */
[----:B------:R-:W2:Y:S03]  /*44b0*/  LDSM.16.M88.4 R60, [R189+0xe800] ;  /* 0x00e80000bd3c783b */ /* 0x000ea60000000200 */
[----:B----4-:R-:W-:Y:S04]  /*44c0*/  IMAD.U32 R0, RZ, RZ, UR7 ;  /* 0x00000007ff007e24 */ /* 0x010fe8000f8e00ff */
[C---:B-1----:R-:W-:Y:S08]  /*44d0*/  HMMA.16816.F32.BF16 R12, R52.reuse, R64, R12 ;  /* 0x00000040340c723c */ /* 0x042ff0000004180c */
[----:B------:R-:W-:Y:S01]  /*44e0*/  HMMA.16816.F32.BF16 R16, R52, R66, R16 ;  /* 0x000000423410723c */ /* 0x000fe20000041810 */
[----:B------:R1:W-:Y:S08]  /*44f0*/  LDSM.16.M88.4 R52, [R3+0x2000] ;  /* 0x002000000334783b */ /* 0x0003f00000000200 */
[----:B------:R-:W4:Y:S01]  /*4500*/  LDSM.16.M88.4 R64, [R188+0xe000] ;  /* 0x00e00000bc40783b */ /* 0x000f220000000200 */
[C---:B---3--:R-:W-:Y:S08]  /*4510*/  HMMA.16816.F32.BF16 R4, R56.reuse, R100, R4 ;  /* 0x000000643804723c */ /* 0x048ff00000041804 */
[C---:B------:R-:W-:Y:S01]  /*4520*/  HMMA.16816.F32.BF16 R8, R56.reuse, R102, R8 ;  /* 0x000000663808723c */ /* 0x040fe20000041808 */
[----:B------:R-:W3:Y:S03]  /*4530*/  LDSM.16.M88.4 R100, [R188+0xe800] ;  /* 0x00e80000bc64783b */ /* 0x000ee60000000200 */
[----:B-1----:R-:W-:Y:S04]  /*4540*/  IMAD.U32 R3, RZ, RZ, UR19 ;  /* 0x00000013ff037e24 */ /* 0x002fe8000f8e00ff */
[C---:B--2---:R-:W-:Y:S04]  /*4550*/  HMMA.16816.F32.BF16 R12, R56.reuse, R60, R12 ;  /* 0x0000003c380c723c */ /* 0x044fe8000004180c */
[----:B------:R-:W-:Y:S01]  /*4560*/  IMAD R0, R0, 0x4, R168 ;  /* 0x0000000400007824 */ /* 0x000fe200078e02a8 */
[----:B------:R-:W-:Y:S02]  /*4570*/  @!P2 IADD3 R3, -R3, 0x1, R215 ;  /* 0x000000010303a810 */ /* 0x000fe40007ffe1d7 */
[C---:B------:R-:W-:Y:S01]  /*4580*/  @!P2 IADD3 R168, R207.reuse, 0x18, RZ ;  /* 0x00000018cfa8a810 */ /* 0x040fe20007ffe0ff */
[----:B------:R-:W-:Y:S01]  /*4590*/  HMMA.16816.F32.BF16 R16, R56, R62, R16 ;  /* 0x0000003e3810723c */ /* 0x000fe20000041810 */
[----:B------:R1:W-:Y:S07]  /*45a0*/  LDSM.16.M88.4 R56, [R2+0x2000] ;  /* 0x002000000238783b */ /* 0x0003ee0000000200 */
[C---:B----4-:R-:W-:Y:S01]  /*45b0*/  HMMA.16816.F32.BF16 R4, R52.reuse, R64, R4 ;  /* 0x000000403404723c */ /* 0x050fe20000041804 */
[----:B------:R-:W2:Y:S06]  /*45c0*/  LDSM.16.M88.4 R60, [R191+0xe000] ;  /* 0x00e00000bf3c783b */ /* 0x000eac0000000200 */
[C---:B------:R-:W-:Y:S01]  /*45d0*/  @!P2 IADD3 R65, R207.reuse, 0x8, RZ ;  /* 0x00000008cf41a810 */ /* 0x040fe20007ffe0ff */
[C---:B------:R-:W-:Y:S04]  /*45e0*/  HMMA.16816.F32.BF16 R8, R52.reuse, R66, R8 ;  /* 0x000000423408723c */ /* 0x040fe80000041808 */
[C---:B------:R-:W-:Y:S03]  /*45f0*/  @!P2 IADD3 R64, R207.reuse, 0x10, RZ ;  /* 0x00000010cf40a810 */ /* 0x040fe60007ffe0ff */
[----:B------:R-:W-:Y:S01]  /*4600*/  @!P2 IADD3 R66, R207, 0x11, RZ ;  /* 0x00000011cf42a810 */ /* 0x000fe20007ffe0ff */
[C---:B---3--:R-:W-:Y:S01]  /*4610*/  HMMA.16816.F32.BF16 R12, R52.reuse, R100, R12 ;  /* 0x00000064340c723c */ /* 0x048fe2000004180c */
[----:B-1----:R-:W-:Y:S01]  /*4620*/  IMAD.U32 R2, RZ, RZ, UR5 ;  /* 0x00000005ff027e24 */ /* 0x002fe2000f8e00ff */
[----:B------:R-:W-:Y:S04]  /*4630*/  UIADD3 UR5, UR9, 0x76cf5d0a, URZ ;  /* 0x76cf5d0a09057890 */ /* 0x000fe8000fffe03f */
[----:B------:R-:W-:Y:S01]  /*4640*/  @!P2 IADD3 R2, R2, UR17, R3 ;  /* 0x000000110202ac10 */ /* 0x000fe2000fffe003 */
[----:B------:R-:W-:Y:S01]  /*4650*/  FMUL.FTZ R3, R223, 1.4426950216293334961 ;  /* 0x3fb8aa3bdf037820 */ /* 0x000fe20000410000 */
[----:B------:R-:W-:Y:S04]  /*4660*/  HMMA.16816.F32.BF16 R16, R52, R102, R16 ;  /* 0x000000663410723c */ /* 0x000fe80000041810 */
[----:B------:R-:W-:Y:S03]  /*4670*/  FSEL R3, R3, RZ, P1 ;  /* 0x000000ff03037208 */ /* 0x000fe60000800000 */
[----:B------:R-:W-:Y:S01]  /*4680*/  IMAD.WIDE.U32 R52, R0, -0x326172a9, RZ ;  /* 0xcd9e8d5700347825 */ /* 0x000fe200078e00ff */
[----:B------:R-:W-:Y:S04]  /*4690*/  @!P2 IADD3 R0, R207, 0x1, RZ ;  /* 0x00000001cf00a810 */ /* 0x000fe80007ffe0ff */
[----:B------:R-:W-:Y:S02]  /*46a0*/  LOP3.LUT R100, R53, UR8, R246, 0x96, !PT ;  /* 0x0000000835647c12 */ /* 0x000fe4000f8e96f6 */
[----:B------:R-:W-:Y:S01]  /*46b0*/  LOP3.LUT R67, R227, UR4, R52, 0x96, !PT ;  /* 0x00000004e3437c12 */ /* 0x000fe2000f8e9634 */
[----:B------:R-:W-:Y:S01]  /*46c0*/  UIADD3 UR4, UR9, -0x4498517b, URZ ;  /* 0xbb67ae8509047890 */ /* 0x000fe2000fffe03f */
[----:B------:R-:W1:Y:S01]  /*46d0*/  LDSM.16.M88.4 R52, [R191+0xe800] ;  /* 0x00e80000bf34783b */ /* 0x000e620000000200 */
[C---:B--2---:R-:W-:Y:S05]  /*46e0*/  HMMA.16816.F32.BF16 R4, R56.reuse, R60, R4 ;  /* 0x0000003c3804723c */ /* 0x044fea0000041804 */
[----:B------:R-:W-:Y:S02]  /*46f0*/  IMAD.WIDE.U32 R170, R67, -0x2daee0ad, RZ ;  /* 0xd2511f5343aa7825 */ /* 0x000fe400078e00ff */
[C---:B------:R-:W-:Y:S01]  /*4700*/  @!P2 IADD3 R60, R2.reuse, 0x8, RZ ;  /* 0x00000008023ca810 */ /* 0x040fe20007ffe0ff */
[C---:B------:R-:W-:Y:S04]  /*4710*/  HMMA.16816.F32.BF16 R8, R56.reuse, R62, R8 ;  /* 0x0000003e3808723c */ /* 0x040fe80000041808 */
[----:B------:R-:W-:Y:S02]  /*4720*/  @!P2 IMNMX R2, R2, UR17, PT ;  /* 0x000000110202ac17 */ /* 0x000fe4000b800200 */
[----:B------:R-:W-:Y:S01]  /*4730*/  @!P2 IMNMX R60, R60, UR17, PT ;  /* 0x000000113c3cac17 */ /* 0x000fe2000b800200 */
[----:B------:R-:W-:Y:S01]  /*4740*/  IMAD.WIDE.U32 R62, R100, -0x2daee0ad, RZ ;  /* 0xd2511f53643e7825 */ /* 0x000fe200078e00ff */
[CC--:B------:R-:W-:Y:S02]  /*4750*/  @!P2 ISETP.GE.AND P5, PT, R207.reuse, R2.reuse, PT ;  /* 0x00000002cf00a20c */ /* 0x0c0fe40003fa6270 */
[C---:B------:R-:W-:Y:S02]  /*4760*/  @!P2 ISETP.GE.AND P3, PT, R0.reuse, R2, PT ;  /* 0x000000020000a20c */ /* 0x040fe40003f66270 */
[-C--:B------:R-:W-:Y:S01]  /*4770*/  @!P2 ISETP.GE.AND P4, PT, R0, R60.reuse, PT ;  /* 0x0000003c0000a20c */ /* 0x080fe20003f86270 */
[----:B------:R-:W-:Y:S01]  /*4780*/  FMUL.FTZ R0, R224, 1.4426950216293334961 ;  /* 0x3fb8aa3be0007820 */ /* 0x000fe20000410000 */
[----:B------:R-:W-:Y:S02]  /*4790*/  @!P2 ISETP.GE.AND P1, PT, R207, R60, PT ;  /* 0x0000003ccf00a20c */ /* 0x000fe40003f26270 */
[----:B------:R-:W-:Y:S01]  /*47a0*/  FFMA.FTZ R4, R233, UR6, R4 ;  /* 0x00000006e9047c23 */ /* 0x000fe20008010004 */
[----:B------:R-:W-:Y:S01]  /*47b0*/  @!P2 IADD3 R61, R207, 0x9, RZ ;  /* 0x00000009cf3da810 */ /* 0x000fe20007ffe0ff */
[----:B------:R-:W-:Y:S01]  /*47c0*/  FFMA.FTZ R5, R237, UR6, R5 ;  /* 0x00000006ed057c23 */ /* 0x000fe20008010005 */
[----:B------:R-:W-:Y:S01]  /*47d0*/  FSEL R0, R0, RZ, P0 ;  /* 0x000000ff00007208 */ /* 0x000fe20000000000 */
[----:B------:R-:W-:Y:S01]  /*47e0*/  FFMA.FTZ R6, R233, UR6, R6 ;  /* 0x00000006e9067c23 */ /* 0x000fe20008010006 */
[----:B------:R-:W-:Y:S01]  /*47f0*/  @!P2 FSEL R4, R4, -INF , !P5 ;  /* 0xff8000000404a808 */ /* 0x000fe20006800000 */
[----:B------:R-:W-:Y:S01]  /*4800*/  FFMA.FTZ R7, R237, UR6, R7 ;  /* 0x00000006ed077c23 */ /* 0x000fe20008010007 */
[----:B------:R-:W-:Y:S01]  /*4810*/  @!P2 FSEL R5, R5, -INF , !P3 ;  /* 0xff8000000505a808 */ /* 0x000fe20005800000 */
[----:B------:R-:W-:Y:S01]  /*4820*/  FFMA.FTZ R8, R238, UR6, R8 ;  /* 0x00000006ee087c23 */ /* 0x000fe20008010008 */
[----:B------:R-:W-:Y:S01]  /*4830*/  @!P2 FSEL R6, R6, -INF , !P1 ;  /* 0xff8000000606a808 */ /* 0x000fe20004800000 */
[--C-:B------:R-:W-:Y:S01]  /*4840*/  FFMA.FTZ R4, R4, c[0x0][0x23c], -R3.reuse ;  /* 0x00008f0004047a23 */ /* 0x100fe20000010803 */
[-C--:B------:R-:W-:Y:S01]  /*4850*/  @!P2 ISETP.GE.AND P3, PT, R65, R2.reuse, PT ;  /* 0x000000024100a20c */ /* 0x080fe20003f66270 */
[----:B------:R-:W-:Y:S01]  /*4860*/  FFMA.FTZ R5, R5, c[0x0][0x23c], -R3 ;  /* 0x00008f0005057a23 */ /* 0x000fe20000010803 */
[-C--:B------:R-:W-:Y:S01]  /*4870*/  @!P2 ISETP.GE.AND P0, PT, R61, R2.reuse, PT ;  /* 0x000000023d00a20c */ /* 0x080fe20003f06270 */
[----:B------:R2:W-:Y:S01]  /*4880*/  MUFU.EX2 R103, R4 ;  /* 0x0000000400677308 */ /* 0x0005e20000000800 */
[C---:B-1----:R-:W-:Y:S03]  /*4890*/  HMMA.16816.F32.BF16 R12, R56.reuse, R52, R12 ;  /* 0x00000034380c723c */ /* 0x042fe6000004180c */
[----:B------:R-:W-:Y:S01]  /*48a0*/  FFMA.FTZ R6, R6, c[0x0][0x23c], -R0 ;  /* 0x00008f0006067a23 */ /* 0x000fe20000010800 */
[----:B------:R-:W-:Y:S01]  /*48b0*/  @!P2 FSEL R8, R8, -INF , !P3 ;  /* 0xff8000000808a808 */ /* 0x000fe20005800000 */
[C---:B------:R-:W-:Y:S01]  /*48c0*/  FFMA.FTZ R9, R239.reuse, UR6, R9 ;  /* 0x00000006ef097c23 */ /* 0x040fe20008010009 */
[----:B------:R-:W-:Y:S01]  /*48d0*/  @!P2 ISETP.GE.AND P6, PT, R66, R2, PT ;  /* 0x000000024200a20c */ /* 0x000fe20003fc6270 */
[----:B------:R-:W-:Y:S01]  /*48e0*/  FFMA.FTZ R11, R239, UR6, R11 ;  /* 0x00000006ef0b7c23 */ /* 0x000fe2000801000b */
[----:B------:R-:W-:Y:S01]  /*48f0*/  HMMA.16816.F32.BF16 R16, R56, R54, R16 ;  /* 0x000000363810723c */ /* 0x000fe20000041810 */
[----:B------:R1:W-:Y:S02]  /*4900*/  MUFU.EX2 R102, R5 ;  /* 0x0000000500667308 */ /* 0x0003e40000000800 */
[-C--:B------:R-:W-:Y:S01]  /*4910*/  @!P2 ISETP.GE.AND P3, PT, R65, R60.reuse, PT ;  /* 0x0000003c4100a20c */ /* 0x080fe20003f66270 */
[--C-:B------:R-:W-:Y:S01]  /*4920*/  FFMA.FTZ R8, R8, c[0x0][0x23c], -R3.reuse ;  /* 0x00008f0008087a23 */ /* 0x100fe20000010803 */
[----:B------:R-:W-:Y:S01]  /*4930*/  @!P2 FSEL R9, R9, -INF , !P0 ;  /* 0xff8000000909a808 */ /* 0x000fe20004000000 */
[----:B------:R-:W-:Y:S01]  /*4940*/  FFMA.FTZ R10, R238, UR6, R10 ;  /* 0x00000006ee0a7c23 */ /* 0x000fe2000801000a */
[-C--:B------:R-:W-:Y:S02]  /*4950*/  @!P2 ISETP.GE.AND P0, PT, R61, R60.reuse, PT ;  /* 0x0000003c3d00a20c */ /* 0x080fe40003f06270 */
[----:B------:R-:W-:Y:S02]  /*4960*/  @!P2 FSEL R7, R7, -INF , !P4 ;  /* 0xff8000000707a808 */ /* 0x000fe40006000000 */
[----:B------:R3:W-:Y:S01]  /*4970*/  MUFU.EX2 R101, R6 ;  /* 0x0000000600657308 */ /* 0x0007e20000000800 */
[----:B------:R-:W-:Y:S01]  /*4980*/  FFMA.FTZ R9, R9, c[0x0][0x23c], -R3 ;  /* 0x00008f0009097a23 */ /* 0x000fe20000010803 */
[----:B------:R-:W-:Y:S01]  /*4990*/  @!P2 FSEL R11, R11, -INF , !P0 ;  /* 0xff8000000b0ba808 */ /* 0x000fe20004000000 */
[----:B------:R-:W-:Y:S01]  /*49a0*/  FFMA.FTZ R100, R7, c[0x0][0x23c], -R0 ;  /* 0x00008f0007647a23 */ /* 0x000fe20000010800 */
[----:B--2---:R-:W-:Y:S01]  /*49b0*/  LOP3.LUT R4, R63, UR4, R244, 0x96, !PT ;  /* 0x000000043f047c12 */ /* 0x004fe2000f8e96f4 */
[----:B------:R-:W-:Y:S01]  /*49c0*/  UIADD3 UR4, UR8, 0x3c6ef372, URZ ;  /* 0x3c6ef37208047890 */ /* 0x000fe2000fffe03f */
[----:B------:R-:W-:Y:S01]  /*49d0*/  @!P2 ISETP.GE.AND P0, PT, R66, R60, PT ;  /* 0x0000003c4200a20c */ /* 0x000fe20003f06270 */
[----:B------:R-:W-:Y:S01]  /*49e0*/  FFMA.FTZ R11, R11, c[0x0][0x23c], -R0 ;  /* 0x00008f000b0b7a23 */ /* 0x000fe20000010800 */
[----:B------:R-:W-:Y:S01]  /*49f0*/  LOP3.LUT R62, R171, UR5, R62, 0x96, !PT ;  /* 0x00000005ab3e7c12 */ /* 0x000fe2000f8e963e */
[----:B------:R-:W-:Y:S01]  /*4a00*/  UIADD3 UR5, UR8, -0x255992d5, URZ ;  /* 0xdaa66d2b08057890 */ /* 0x000fe2000fffe03f */
[----:B------:R2:W-:Y:S01]  /*4a10*/  MUFU.EX2 R67, R8 ;  /* 0x0000000800437308 */ /* 0x0005e20000000800 */
[----:B------:R-:W-:Y:S01]  /*4a20*/  @!P2 ISETP.GE.AND P5, PT, R64, R2, PT ;  /* 0x000000024000a20c */ /* 0x000fe20003fa6270 */
[----:B------:R-:W-:Y:S01]  /*4a30*/  FFMA.FTZ R15, R241, UR6, R15 ;  /* 0x00000006f10f7c23 */ /* 0x000fe2000801000f */
[----:B------:R-:W-:Y:S01]  /*4a40*/  @!P2 FSEL R10, R10, -INF , !P3 ;  /* 0xff8000000a0aa808 */ /* 0x000fe20005800000 */
[----:B-1----:R-:W-:Y:S01]  /*4a50*/  IMAD.WIDE.U32 R4, R4, -0x326172a9, RZ ;  /* 0xcd9e8d5704047825 */ /* 0x002fe200078e00ff */
[----:B------:R-:W-:Y:S02]  /*4a60*/  @!P2 ISETP.GE.AND P3, PT, R64, R60, PT ;  /* 0x0000003c4000a20c */ /* 0x000fe40003f66270 */
[-C--:B------:R-:W-:Y:S01]  /*4a70*/  @!P2 ISETP.GE.AND P4, PT, R169, R2.reuse, PT ;  /* 0x00000002a900a20c */ /* 0x080fe20003f86270 */
[----:B------:R-:W-:Y:S01]  /*4a80*/  FFMA.FTZ R10, R10, c[0x0][0x23c], -R0 ;  /* 0x00008f000a0a7a23 */ /* 0x000fe20000010800 */
[----:B------:R-:W-:Y:S01]  /*4a90*/  LOP3.LUT R5, R5, UR4, R226, 0x96, !PT ;  /* 0x0000000405057c12 */ /* 0x000fe2000f8e96e2 */
[----:B------:R1:W-:Y:S01]  /*4aa0*/  MUFU.EX2 R66, R9 ;  /* 0x0000000900427308 */ /* 0x0003e20000000800 */
[----:B------:R-:W-:Y:S01]  /*4ab0*/  UIADD3 UR4, UR9, 0x32370b8f, URZ ;  /* 0x32370b8f09047890 */ /* 0x000fe2000fffe03f */
[----:B------:R-:W-:Y:S01]  /*4ac0*/  @!P2 ISETP.GE.AND P1, PT, R168, R2, PT ;  /* 0x00000002a800a20c */ /* 0x000fe20003f26270 */
[----:B------:R-:W-:Y:S01]  /*4ad0*/  FFMA.FTZ R17, R243, UR6, R17 ;  /* 0x00000006f3117c23 */ /* 0x000fe20008010011 */
[----:B------:R-:W-:Y:S01]  /*4ae0*/  @!P2 FSEL R15, R15, -INF , !P0 ;  /* 0xff8000000f0fa808 */ /* 0x000fe20004000000 */
[----:B---3--:R-:W-:Y:S03]  /*4af0*/  IMAD.WIDE.U32 R6, R62, -0x326172a9, RZ ;  /* 0xcd9e8d573e067825 */ /* 0x008fe600078e00ff */
[----:B------:R-:W-:Y:S01]  /*4b00*/  @!P2 FSEL R17, R17, -INF , !P4 ;  /* 0xff8000001111a808 */ /* 0x000fe20006000000 */
[----:B------:R-:W-:Y:S01]  /*4b10*/  FFMA.FTZ R16, R242, UR6, R16 ;  /* 0x00000006f2107c23 */ /* 0x000fe20008010010 */
[----:B------:R-:W-:Y:S01]  /*4b20*/  LOP3.LUT R52, R7, UR5, R4, 0x96, !PT ;  /* 0x0000000507347c12 */ /* 0x000fe2000f8e9604 */
[----:B------:R-:W-:Y:S01]  /*4b30*/  IMAD.WIDE.U32 R4, R5, -0x2daee0ad, RZ ;  /* 0xd2511f5305047825 */ /* 0x000fe200078e00ff */
[----:B------:R-:W-:Y:S01]  /*4b40*/  UIADD3 UR5, UR9, -0x126145ec, URZ ;  /* 0xed9eba1409057890 */ /* 0x000fe2000fffe03f */
[----:B------:R3:W-:Y:S01]  /*4b50*/  MUFU.EX2 R64, R11 ;  /* 0x0000000b00407308 */ /* 0x0007e20000000800 */
[----:B------:R-:W-:Y:S01]  /*4b60*/  @!P2 FSEL R16, R16, -INF , !P1 ;  /* 0xff8000001010a808 */ /* 0x000fe20004800000 */
[----:B------:R-:W-:Y:S01]  /*4b70*/  IMAD.WIDE.U32 R52, R52, -0x2daee0ad, RZ ;  /* 0xd2511f5334347825 */ /* 0x000fe200078e00ff */
[----:B------:R-:W-:Y:S01]  /*4b80*/  LOP3.LUT R5, R5, UR4, R170, 0x96, !PT ;  /* 0x0000000405057c12 */ /* 0x000fe2000f8e96aa */
[----:B------:R-:W-:Y:S02]  /*4b90*/  UIADD3 UR4, UR8, 0x78dde6e4, URZ ;  /* 0x78dde6e408047890 */ /* 0x000fe4000fffe03f */
[----:B------:R-:W-:Y:S01]  /*4ba0*/  FFMA.FTZ R12, R240, UR6, R12 ;  /* 0x00000006f00c7c23 */ /* 0x000fe2000801000c */
[----:B--2---:R-:W-:Y:S01]  /*4bb0*/  LOP3.LUT R8, R53, UR5, R4, 0x96, !PT ;  /* 0x0000000535087c12 */ /* 0x004fe2000f8e9604 */
[----:B------:R-:W-:Y:S01]  /*4bc0*/  IMAD.WIDE.U32 R4, R5, -0x326172a9, RZ ;  /* 0xcd9e8d5705047825 */ /* 0x000fe200078e00ff */
[----:B------:R-:W-:Y:S01]  /*4bd0*/  UIADD3 UR5, UR8, 0x1715609d, URZ ;  /* 0x1715609d08057890 */ /* 0x000fe2000fffe03f */
[----:B------:R2:W-:Y:S01]  /*4be0*/  MUFU.EX2 R65, R10 ;  /* 0x0000000a00417308 */ /* 0x0005e20000000800 */
[----:B------:R-:W-:Y:S01]  /*4bf0*/  @!P2 FSEL R12, R12, -INF , !P5 ;  /* 0xff8000000c0ca808 */ /* 0x000fe20006800000 */
[----:B-1----:R-:W-:Y:S01]  /*4c00*/  IMAD.WIDE.U32 R8, R8, -0x326172a9, RZ ;  /* 0xcd9e8d5708087825 */ /* 0x002fe200078e00ff */
[----:B------:R-:W-:Y:S01]  /*4c10*/  LOP3.LUT R6, R5, UR4, R6, 0x96, !PT ;  /* 0x0000000405067c12 */ /* 0x000fe2000f8e9606 */
[----:B------:R-:W-:Y:S01]  /*4c20*/  UIADD3 UR4, UR9, -0x56f99767, URZ ;  /* 0xa906689909047890 */ /* 0x000fe2000fffe03f */
[-C--:B------:R-:W-:Y:S01]  /*4c30*/  @!P2 ISETP.GE.AND P5, PT, R168, R60.reuse, PT ;  /* 0x0000003ca800a20c */ /* 0x080fe20003fa6270 */
[----:B------:R-:W-:Y:S01]  /*4c40*/  FFMA.FTZ R13, R241, UR6, R13 ;  /* 0x00000006f10d7c23 */ /* 0x000fe2000801000d */
[----:B------:R-:W-:Y:S01]  /*4c50*/  LOP3.LUT R4, R9, UR5, R4, 0x96, !PT ;  /* 0x0000000509047c12 */ /* 0x000fe2000f8e9604 */
[----:B------:R-:W-:Y:S01]  /*4c60*/  IMAD.WIDE.U32 R6, R6, -0x2daee0ad, RZ ;  /* 0xd2511f5306067825 */ /* 0x000fe200078e00ff */
[----:B------:R-:W-:Y:S01]  /*4c70*/  UIADD3 UR5, UR9, 0x646e171e, URZ ;  /* 0x646e171e09057890 */ /* 0x000fe2000fffe03f */
[----:B------:R-:W-:Y:S01]  /*4c80*/  MUFU.EX2 R100, R100 ;  /* 0x0000006400647308 */ /* 0x000fe20000000800 */
[----:B------:R-:W-:Y:S01]  /*4c90*/  @!P2 FSEL R13, R13, -INF , !P6 ;  /* 0xff8000000d0da808 */ /* 0x000fe20007000000 */
[----:B------:R-:W-:Y:S01]  /*4ca0*/  IMAD.WIDE.U32 R4, R4, -0x2daee0ad, RZ ;  /* 0xd2511f5304047825 */ /* 0x000fe200078e00ff */
[----:B------:R-:W-:Y:S01]  /*4cb0*/  LOP3.LUT R52, R7, UR4, R52, 0x96, !PT ;  /* 0x0000000407347c12 */ /* 0x000fe2000f8e9634 */
[----:B------:R-:W-:Y:S01]  /*4cc0*/  ULDC.U8 UR4, c[0x0][0x2d8] ;  /* 0x0000b60000047ab9 */ /* 0x000fe20000000000 */
[----:B------:R-:W-:Y:S01]  /*4cd0*/  @!P2 ISETP.GE.AND P6, PT, R169, R60, PT ;  /* 0x0000003ca900a20c */ /* 0x000fe20003fc6270 */
[----:B------:R-:W-:Y:S01]  /*4ce0*/  FFMA.FTZ R14, R240, UR6, R14 ;  /* 0x00000006f00e7c23 */ /* 0x000fe2000801000e */
[----:B------:R-:W-:Y:S01]  /*4cf0*/  LOP3.LUT R6, R5, UR5, R6, 0x96, !PT ;  /* 0x0000000505067c12 */ /* 0x000fe2000f8e9606 */
[----:B------:R-:W-:Y:S01]  /*4d00*/  UIADD3 UR5, UR8, -0x4ab325aa, URZ ;  /* 0xb54cda5608057890 */ /* 0x000fe2000fffe03f */
[C---:B------:R-:W-:Y:S01]  /*4d10*/  LOP3.LUT R53, R4.reuse, 0xffff, RZ, 0xc0, !PT ;  /* 0x0000ffff04357812 */ /* 0x040fe200078ec0ff */
[----:B------:R-:W-:Y:S01]  /*4d20*/  FFMA.FTZ R19, R243, UR6, R19 ;  /* 0x00000006f3137c23 */ /* 0x000fe20008010013 */
[----:B------:R-:W-:Y:S01]  /*4d30*/  LOP3.LUT R7, R4, 0xff, RZ, 0xc0, !PT ;  /* 0x000000ff04077812 */ /* 0x000fe200078ec0ff */
[----:B------:R-:W-:Y:S01]  /*4d40*/  FFMA.FTZ R18, R242, UR6, R18 ;  /* 0x00000006f2127c23 */ /* 0x000fe20008010012 */
[--C-:B------:R-:W-:Y:S01]  /*4d50*/  SHF.R.U32.HI R2, RZ, 0x18, R4.reuse ;  /* 0x00000018ff027819 */ /* 0x100fe20000011604 */
[--C-:B------:R-:W-:Y:S01]  /*4d60*/  FFMA.FTZ R16, R16, c[0x0][0x23c], -R3.reuse ;  /* 0x00008f0010107a23 */ /* 0x100fe20000010803 */
[----:B---3--:R-:W-:Y:S01]  /*4d70*/  SHF.R.U32.HI R11, RZ, 0x10, R4 ;  /* 0x00000010ff0b7819 */ /* 0x008fe20000011604 */
[----:B------:R-:W-:Y:S01]  /*4d80*/  IMAD.WIDE.U32 R4, R52, -0x326172a9, RZ ;  /* 0xcd9e8d5734047825 */ /* 0x000fe200078e00ff */
[----:B------:R-:W-:Y:S01]  /*4d90*/  ISETP.LE.U32.AND P0, PT, R2, UR4, PT ;  /* 0x0000000402007c0c */ /* 0x000fe2000bf03070 */
[----:B------:R-:W1:Y:S01]  /*4da0*/  MUFU.EX2 R59, R16 ;  /* 0x00000010003b7308 */ /* 0x000e620000000800 */
[----:B------:R-:W-:Y:S01]  /*4db0*/  @!P2 FSEL R14, R14, -INF , !P3 ;  /* 0xff8000000e0ea808 */ /* 0x000fe20005800000 */
[--C-:B------:R-:W-:Y:S01]  /*4dc0*/  FFMA.FTZ R12, R12, c[0x0][0x23c], -R3.reuse ;  /* 0x00008f000c0c7a23 */ /* 0x100fe20000010803 */
[----:B------:R-:W-:Y:S01]  /*4dd0*/  LOP3.LUT R2, R5, UR5, R8, 0x96, !PT ;  /* 0x0000000505027c12 */ /* 0x000fe2000f8e9608 */
[--C-:B------:R-:W-:Y:S01]  /*4de0*/  FFMA.FTZ R13, R13, c[0x0][0x23c], -R3.reuse ;  /* 0x00008f000d0d7a23 */ /* 0x100fe20000010803 */
[----:B------:R-:W-:Y:S01]  /*4df0*/  ISETP.LE.U32.AND P3, PT, R7, UR4, PT ;  /* 0x0000000407007c0c */ /* 0x000fe2000bf63070 */
[----:B------:R-:W-:Y:S01]  /*4e00*/  FFMA.FTZ R3, R17, c[0x0][0x23c], -R3 ;  /* 0x00008f0011037a23 */ /* 0x000fe20000010803 */
[----:B------:R-:W-:Y:S01]  /*4e10*/  LOP3.LUT R7, R4, 0xffff, RZ, 0xc0, !PT ;  /* 0x0000ffff04077812 */ /* 0x000fe200078ec0ff */
[--C-:B------:R-:W-:Y:S01]  /*4e20*/  FFMA.FTZ R14, R14, c[0x0][0x23c], -R0.reuse ;  /* 0x00008f000e0e7a23 */ /* 0x100fe20000010800 */
[----:B------:R-:W-:Y:S01]  /*4e30*/  LOP3.LUT R5, R2, 0xff, RZ, 0xc0, !PT ;  /* 0x000000ff02057812 */ /* 0x000fe200078ec0ff */
[----:B------:R3:W-:Y:S01]  /*4e40*/  MUFU.EX2 R58, R3 ;  /* 0x00000003003a7308 */ /* 0x0007e20000000800 */
[----:B------:R-:W-:Y:S01]  /*4e50*/  LOP3.LUT R8, R4, 0xff, RZ, 0xc0, !PT ;  /* 0x000000ff04087812 */ /* 0x000fe200078ec0ff */
[----:B------:R-:W-:Y:S01]  /*4e60*/  FFMA.FTZ R15, R15, c[0x0][0x23c], -R0 ;  /* 0x00008f000f0f7a23 */ /* 0x000fe20000010800 */
[--C-:B------:R-:W-:Y:S02]  /*4e70*/  SHF.R.U32.HI R9, RZ, 0x10, R4.reuse ;  /* 0x00000010ff097819 */ /* 0x100fe40000011604 */
[----:B--2---:R-:W-:Y:S02]  /*4e80*/  SHF.R.U32.HI R10, RZ, 0x18, R4 ;  /* 0x00000018ff0a7819 */ /* 0x004fe40000011604 */
[----:B------:R-:W-:Y:S02]  /*4e90*/  LOP3.LUT R4, R2, 0xffff, RZ, 0xc0, !PT ;  /* 0x0000ffff02047812 */ /* 0x000fe400078ec0ff */
[----:B------:R-:W-:Y:S01]  /*4ea0*/  ISETP.LE.U32.AND P1, PT, R5, UR4, PT ;  /* 0x0000000405007c0c */ /* 0x000fe2000bf23070 */
[----:B------:R-:W-:Y:S01]  /*4eb0*/  MUFU.EX2 R63, R12 ;  /* 0x0000000c003f7308 */ /* 0x000fe20000000800 */
[----:B------:R-:W-:Y:S02]  /*4ec0*/  SHF.R.U32.HI R4, RZ, 0x8, R4 ;  /* 0x00000008ff047819 */ /* 0x000fe40000011604 */
[----:B------:R-:W-:Y:S01]  /*4ed0*/  @!P2 FSEL R19, R19, -INF , !P6 ;  /* 0xff8000001313a808 */ /* 0x000fe20007000000 */
[----:B-1----:R-:W-:Y:S01]  /*4ee0*/  @!P3 FADD.FTZ R59, -R59, -RZ ;  /* 0x800000ff3b3bb221 */ /* 0x002fe20000010100 */
[----:B------:R-:W-:Y:S02]  /*4ef0*/  @!P2 FSEL R18, R18, -INF , !P5 ;  /* 0xff8000001212a808 */ /* 0x000fe40006800000 */
[----:B------:R-:W-:Y:S02]  /*4f00*/  LOP3.LUT R4, R4, 0xffff, RZ, 0xc0, !PT ;  /* 0x0000ffff04047812 */ /* 0x000fe400078ec0ff */
[----:B------:R-:W-:Y:S01]  /*4f10*/  SHF.R.U32.HI R5, RZ, 0x10, R2 ;  /* 0x00000010ff057819 */ /* 0x000fe20000011602 */
[--C-:B------:R-:W-:Y:S01]  /*4f20*/  FFMA.FTZ R18, R18, c[0x0][0x23c], -R0.reuse ;  /* 0x00008f0012127a23 */ /* 0x100fe20000010800 */
[----:B------:R-:W-:Y:S01]  /*4f30*/  ISETP.LE.U32.AND P5, PT, R4, UR4, PT ;  /* 0x0000000404007c0c */ /* 0x000fe2000bfa3070 */
[----:B------:R-:W-:Y:S01]  /*4f40*/  FFMA.FTZ R0, R19, c[0x0][0x23c], -R0 ;  /* 0x00008f0013007a23 */ /* 0x000fe20000010800 */
[----:B------:R-:W-:Y:S01]  /*4f50*/  SHF.R.U32.HI R2, RZ, 0x18, R2 ;  /* 0x00000018ff027819 */ /* 0x000fe20000011602 */
[----:B------:R-:W-:Y:S01]  /*4f60*/  @!P1 FADD.FTZ R103, -R103, -RZ ;  /* 0x800000ff67679221 */ /* 0x000fe20000010100 */
[----:B------:R-:W-:Y:S01]  /*4f70*/  ISETP.LE.U32.AND P1, PT, R8, UR4, PT ;  /* 0x0000000408007c0c */ /* 0x000fe2000bf23070 */
[----:B------:R-:W1:Y:S01]  /*4f80*/  MUFU.EX2 R56, R0 ;  /* 0x0000000000387308 */ /* 0x000e620000000800 */
[----:B------:R-:W-:Y:S02]  /*4f90*/  ISETP.LE.U32.AND P6, PT, R2, UR4, PT ;  /* 0x0000000402007c0c */ /* 0x000fe4000bfc3070 */
[----:B------:R-:W-:Y:S02]  /*4fa0*/  SHF.R.U32.HI R2, RZ, 0x8, R7 ;  /* 0x00000008ff027819 */ /* 0x000fe40000011607 */
[----:B------:R-:W-:Y:S02]  /*4fb0*/  LOP3.LUT R5, R5, 0xff, RZ, 0xc0, !PT ;  /* 0x000000ff05057812 */ /* 0x000fe400078ec0ff */
[----:B------:R-:W-:Y:S01]  /*4fc0*/  LOP3.LUT R2, R2, 0xffff, RZ, 0xc0, !PT ;  /* 0x0000ffff02027812 */ /* 0x000fe200078ec0ff */
[----:B------:R-:W-:Y:S01]  /*4fd0*/  @!P5 FADD.FTZ R102, -R102, -RZ ;  /* 0x800000ff6666d221 */ /* 0x000fe20000010100 */
[----:B------:R-:W-:Y:S01]  /*4fe0*/  ISETP.LE.U32.AND P4, PT, R5, UR4, PT ;  /* 0x0000000405007c0c */ /* 0x000fe2000bf83070 */
[----:B------:R-:W-:Y:S01]  /*4ff0*/  MUFU.EX2 R62, R13 ;  /* 0x0000000d003e7308 */ /* 0x000fe20000000800 */
[----:B------:R-:W-:Y:S01]  /*5000*/  ISETP.LE.U32.AND P5, PT, R2, UR4, PT ;  /* 0x0000000402007c0c */ /* 0x000fe2000bfa3070 */
[----:B------:R-:W-:Y:S01]  /*5010*/  @!P1 FADD.FTZ R67, -R67, -RZ ;  /* 0x800000ff43439221 */ /* 0x000fe20000010100 */
[----:B------:R-:W-:Y:S01]  /*5020*/  LOP3.LUT R2, R9, 0xff, RZ, 0xc0, !PT ;  /* 0x000000ff09027812 */ /* 0x000fe200078ec0ff */
[----:B------:R-:W-:Y:S01]  /*5030*/  @!P6 FADD.FTZ R100, -R100, -RZ ;  /* 0x800000ff6464e221 */ /* 0x000fe20000010100 */
[----:B------:R-:W-:Y:S02]  /*5040*/  LOP3.LUT R4, R6, 0xff, RZ, 0xc0, !PT ;  /* 0x000000ff06047812 */ /* 0x000fe400078ec0ff */
[----:B------:R-:W-:Y:S02]  /*5050*/  ISETP.LE.U32.AND P6, PT, R2, UR4, PT ;  /* 0x0000000402007c0c */ /* 0x000fe4000bfc3070 */
[----:B------:R-:W-:Y:S01]  /*5060*/  ISETP.LE.U32.AND P1, PT, R10, UR4, PT ;  /* 0x000000040a007c0c */ /* 0x000fe2000bf23070 */
[----:B------:R-:W2:Y:S01]  /*5070*/  MUFU.EX2 R61, R14 ;  /* 0x0000000e003d7308 */ /* 0x000ea20000000800 */
[----:B------:R-:W-:Y:S01]  /*5080*/  ISETP.LE.U32.AND P2, PT, R4, UR4, PT ;  /* 0x0000000404007c0c */ /* 0x000fe2000bf43070 */
[----:B------:R-:W-:Y:S01]  /*5090*/  @!P4 FADD.FTZ R101, -R101, -RZ ;  /* 0x800000ff6565c221 */ /* 0x000fe20000010100 */
[--C-:B------:R-:W-:Y:S01]  /*50a0*/  SHF.R.U32.HI R4, RZ, 0x18, R6.reuse ;  /* 0x00000018ff047819 */ /* 0x100fe20000011606 */
[----:B------:R-:W-:Y:S01]  /*50b0*/  @!P5 FADD.FTZ R66, -R66, -RZ ;  /* 0x800000ff4242d221 */ /* 0x000fe20000010100 */
[----:B---3--:R-:W-:Y:S01]  /*50c0*/  SHF.R.U32.HI R3, RZ, 0x10, R6 ;  /* 0x00000010ff037819 */ /* 0x008fe20000011606 */
[----:B-1----:R-:W-:Y:S01]  /*50d0*/  @!P0 FADD.FTZ R56, -R56, -RZ ;  /* 0x800000ff38388221 */ /* 0x002fe20000010100 */
[----:B------:R-:W-:Y:S02]  /*50e0*/  LOP3.LUT R6, R6, 0xffff, RZ, 0xc0, !PT ;  /* 0x0000ffff06067812 */ /* 0x000fe400078ec0ff */
[----:B------:R-:W-:Y:S01]  /*50f0*/  LOP3.LUT R3, R3, 0xff, RZ, 0xc0, !PT ;  /* 0x000000ff03037812 */ /* 0x000fe200078ec0ff */
[----:B------:R-:W-:Y:S01]  /*5100*/  @!P6 FADD.FTZ R65, -R65, -RZ ;  /* 0x800000ff4141e221 */ /* 0x000fe20000010100 */
[----:B------:R-:W-:Y:S01]  /*5110*/  SHF.R.U32.HI R2, RZ, 0x8, R6 ;  /* 0x00000008ff027819 */ /* 0x000fe20000011606 */
[----:B------:R-:W-:Y:S01]  /*5120*/  @!P1 FADD.FTZ R64, -R64, -RZ ;  /* 0x800000ff40409221 */ /* 0x000fe20000010100 */
[----:B------:R-:W-:Y:S01]  /*5130*/  SHF.R.U32.HI R0, RZ, 0x8, R53 ;  /* 0x00000008ff007819 */ /* 0x000fe20000011635 */
[----:B------:R-:W1:Y:S01]  /*5140*/  MUFU.EX2 R60, R15 ;  /* 0x0000000f003c7308 */ /* 0x000e620000000800 */
[----:B------:R-:W-:Y:S01]  /*5150*/  LOP3.LUT R2, R2, 0xffff, RZ, 0xc0, !PT ;  /* 0x0000ffff02027812 */ /* 0x000fe200078ec0ff */
[----:B------:R-:W-:Y:S01]  /*5160*/  @!P2 FADD.FTZ R63, -R63, -RZ ;  /* 0x800000ff3f3fa221 */ /* 0x000fe20000010100 */
[----:B------:R-:W-:Y:S02]  /*5170*/  ISETP.LE.U32.AND P5, PT, R3, UR4, PT ;  /* 0x0000000403007c0c */ /* 0x000fe4000bfa3070 */
[----:B------:R-:W-:Y:S02]  /*5180*/  LOP3.LUT R3, R11, 0xff, RZ, 0xc0, !PT ;  /* 0x000000ff0b037812 */ /* 0x000fe400078ec0ff */
[----:B------:R-:W-:Y:S02]  /*5190*/  LOP3.LUT R0, R0, 0xffff, RZ, 0xc0, !PT ;  /* 0x0000ffff00007812 */ /* 0x000fe400078ec0ff */
[----:B------:R-:W-:Y:S01]  /*51a0*/  ISETP.LE.U32.AND P6, PT, R2, UR4, PT ;  /* 0x0000000402007c0c */ /* 0x000fe2000bfc3070 */
[----:B------:R-:W3:Y:S01]  /*51b0*/  MUFU.EX2 R57, R18 ;  /* 0x0000001200397308 */ /* 0x000ee20000000800 */
[----:B------:R-:W-:Y:S02]  /*51c0*/  F2FP.RELU.BF16.PACK_AB R2, R100, R101 ;  /* 0x000000656402723e */ /* 0x000fe400000018ff */
[----:B------:R-:W-:Y:S02]  /*51d0*/  ISETP.LE.U32.AND P1, PT, R3, UR4, PT ;  /* 0x0000000403007c0c */ /* 0x000fe4000bf23070 */
[----:B------:R-:W-:Y:S01]  /*51e0*/  F2FP.RELU.BF16.PACK_AB R3, R102, R103 ;  /* 0x000000676603723e */ /* 0x000fe200000018ff */
[----:B------:R4:W-:Y:S01]  /*51f0*/  STS [R219+0x12400], R2 ;  /* 0x01240002db007388 */ /* 0x0009e20000000800 */
[----:B------:R-:W-:Y:S01]  /*5200*/  ISETP.LE.U32.AND P2, PT, R0, UR4, PT ;  /* 0x0000000400007c0c */ /* 0x000fe2000bf43070 */
[----:B--2---:R-:W-:Y:S01]  /*5210*/  @!P5 FADD.FTZ R61, -R61, -RZ ;  /* 0x800000ff3d3dd221 */ /* 0x004fe20000010100 */
[----:B------:R-:W-:Y:S01]  /*5220*/  F2FP.RELU.BF16.PACK_AB R0, R66, R67 ;  /* 0x000000434200723e */ /* 0x000fe200000018ff */
[----:B------:R2:W-:Y:S01]  /*5230*/  STS [R219+0x12000], R3 ;  /* 0x01200003db007388 */ /* 0x0005e20000000800 */
[----:B------:R-:W-:Y:S01]  /*5240*/  ISETP.LE.U32.AND P4, PT, R4, UR4, PT ;  /* 0x0000000404007c0c */ /* 0x000fe2000bf83070 */
[----:B------:R-:W-:Y:S01]  /*5250*/  @!P6 FADD.FTZ R62, -R62, -RZ ;  /* 0x800000ff3e3ee221 */ /* 0x000fe20000010100 */
[----:B------:R-:W-:Y:S01]  /*5260*/  F2FP.RELU.BF16.PACK_AB R5, R64, R65 ;  /* 0x000000414005723e */ /* 0x000fe200000018ff */
[----:B------:R2:W-:Y:S01]  /*5270*/  STS [R222+0x12000], R0 ;  /* 0x01200000de007388 */ /* 0x0005e20000000800 */
[----:B------:R-:W-:Y:S02]  /*5280*/  FSETP.GE.FTZ.AND P5, PT, R67, RZ, PT ;  /* 0x000000ff4300720b */ /* 0x000fe40003fb6000 */
[----:B------:R-:W-:Y:S01]  /*5290*/  F2FP.RELU.BF16.PACK_AB R4, R62, R63 ;  /* 0x0000003f3e04723e */ /* 0x000fe200000018ff */
[----:B------:R-:W-:Y:S01]  /*52a0*/  STS [R222+0x12400], R5 ;  /* 0x01240005de007388 */ /* 0x000fe20000000800 */
[----:B------:R-:W-:Y:S01]  /*52b0*/  FSETP.GE.FTZ.AND P3, PT, R63, RZ, PT ;  /* 0x000000ff3f00720b */ /* 0x000fe20003f76000 */
[----:B------:R-:W-:Y:S01]  /*52c0*/  @!P2 FADD.FTZ R58, -R58, -RZ ;  /* 0x800000ff3a3aa221 */ /* 0x000fe20000010100 */
[----:B------:R-:W-:Y:S01]  /*52d0*/  FSETP.GE.FTZ.AND P2, PT, R103, RZ, PT ;  /* 0x000000ff6700720b */ /* 0x000fe20003f56000 */
[----:B------:R-:W-:Y:S02]  /*52e0*/  STS [R220+0x12000], R4 ;  /* 0x01200004dc007388 */ /* 0x000fe40000000800 */
[----:B-1----:R-:W-:Y:S01]  /*52f0*/  @!P4 FADD.FTZ R60, -R60, -RZ ;  /* 0x800000ff3c3cc221 */ /* 0x002fe20000010100 */
[----:B------:R-:W-:Y:S01]  /*5300*/  FSETP.GE.FTZ.AND P4, PT, R66, RZ, PT ;  /* 0x000000ff4200720b */ /* 0x000fe20003f96000 */
[----:B---3--:R-:W-:Y:S01]  /*5310*/  @!P1 FADD.FTZ R57, -R57, -RZ ;  /* 0x800000ff39399221 */ /* 0x008fe20000010100 */
[----:B------:R-:W-:Y:S02]  /*5320*/  FSETP.GE.FTZ.AND P1, PT, R102, RZ, PT ;  /* 0x000000ff6600720b */ /* 0x000fe40003f36000 */
[----:B----4-:R-:W-:Y:S02]  /*5330*/  F2FP.RELU.BF16.PACK_AB R2, R58, R59 ;  /* 0x0000003b3a02723e */ /* 0x010fe400000018ff */
[----:B--2---:R-:W-:Y:S02]  /*5340*/  F2FP.RELU.BF16.PACK_AB R3, R60, R61 ;  /* 0x0000003d3c03723e */ /* 0x004fe400000018ff */
[----:B------:R-:W-:Y:S03]  /*5350*/  F2FP.RELU.BF16.PACK_AB R0, R56, R57 ;  /* 0x000000393800723e */ /* 0x000fe600000018ff */
[----:B------:R1:W-:Y:S04]  /*5360*/  STS [R220+0x12400], R3 ;  /* 0x01240003dc007388 */ /* 0x0003e80000000800 */
[----:B------:R-:W-:Y:S04]  /*5370*/  STS [R221+0x12400], R0 ;  /* 0x01240000dd007388 */ /* 0x000fe80000000800 */
[----:B------:R2:W-:Y:S04]  /*5380*/  STS [R221+0x12000], R2 ;  /* 0x01200002dd007388 */ /* 0x0005e80000000800 */
[----:B------:R-:W3:Y:S08]  /*5390*/  LDSM.16.M88.4 R16, [R193+0x8000] ;  /* 0x00800000c110783b */ /* 0x000ef00000000200 */
[----:B------:R-:W4:Y:S01]  /*53a0*/  LDSM.16.M88.4 R52, [R195+0x8000] ;  /* 0x00800000c334783b */ /* 0x000f220000000200 */
[----:B-1----:R-:W-:Y:S02]  /*53b0*/  IMAD.U32 R3, RZ, RZ, UR14 ;  /* 0x0000000eff037e24 */ /* 0x002fe4000f8e00ff */
[----:B--2---:R-:W-:Y:S01]  /*53c0*/  IMAD.U32 R2, RZ, RZ, UR15 ;  /* 0x0000000fff027e24 */ /* 0x004fe2000f8e00ff */
        /* <DEDUP_REMOVED lines=66> */
[----:B------:R-:W-:Y:S01]  /*57f0*/  FSEL R3, R3, R2, P1 ;  /* 0x0000000203037208 */ /* 0x000fe20000800000 */
[----:B------:R-:W-:Y:S01]  /*5800*/  FADD.FTZ R5, -R0, R11 ;  /* 0x0000000b00057221 */ /* 0x000fe20000010100 */
[----:B------:R-:W-:Y:S01]  /*5810*/  FSETP.GE.FTZ.AND P1, PT, R100, RZ, PT ;  /* 0x000000ff6400720b */ /* 0x000fe20003f36000 */
[----:B------:R-:W-:Y:S01]  /*5820*/  FMUL.FTZ R66, R66, R8 ;  /* 0x0000000842427220 */ /* 0x000fe20000410000 */
[----:B------:R-:W-:Y:S01]  /*5830*/  FSEL R4, R4, R2, P2 ;  /* 0x0000000204047208 */ /* 0x000fe20001000000 */
[----:B------:R-:W-:Y:S01]  /*5840*/  @P0 FADD.FTZ R2, -R2, R17 ;  /* 0x0000001102020221 */ /* 0x000fe20000010100 */
[----:B------:R-:W-:Y:S01]  /*5850*/  FSETP.GE.FTZ.AND P0, PT, R65, RZ, PT ;  /* 0x000000ff4100720b */ /* 0x000fe20003f16000 */
[----:B------:R-:W-:Y:S01]  /*5860*/  FADD.FTZ R6, -R0, R6 ;  /* 0x0000000600067221 */ /* 0x000fe20000010100 */
[----:B------:R-:W-:Y:S01]  /*5870*/  FSEL R7, R7, R0, P1 ;  /* 0x0000000007077208 */ /* 0x000fe20000800000 */
[----:B------:R-:W-:Y:S01]  /*5880*/  FMUL.FTZ R8, R58, R2 ;  /* 0x000000023a087220 */ /* 0x000fe20000410000 */
[----:B------:R-:W-:Y:S01]  /*5890*/  FSETP.GE.FTZ.AND P1, PT, R64, RZ, PT ;  /* 0x000000ff4000720b */ /* 0x000fe20003f36000 */
[----:B------:R-:W-:Y:S01]  /*58a0*/  FMUL.FTZ R62, R62, R4 ;  /* 0x000000043e3e7220 */ /* 0x000fe20000410000 */
[-C--:B------:R-:W-:Y:S01]  /*58b0*/  FSEL R2, R10, R0.reuse, P0 ;  /* 0x000000000a027208 */ /* 0x080fe20000000000 */
[----:B------:R-:W-:Y:S01]  /*58c0*/  FMUL.FTZ R59, R59, R3 ;  /* 0x000000033b3b7220 */ /* 0x000fe20000410000 */
[----:B------:R-:W-:Y:S01]  /*58d0*/  FSETP.GE.FTZ.AND P0, PT, R56, RZ, PT ;  /* 0x000000ff3800720b */ /* 0x000fe20003f16000 */
[C---:B------:R-:W-:Y:S01]  /*58e0*/  FADD.FTZ R4, -R0.reuse, R14 ;  /* 0x0000000e00047221 */ /* 0x040fe20000010100 */
[----:B------:R-:W-:Y:S01]  /*58f0*/  FSEL R5, R5, R0, P1 ;  /* 0x0000000005057208 */ /* 0x000fe20000800000 */
[C---:B------:R-:W-:Y:S01]  /*5900*/  FADD.FTZ R3, -R0.reuse, R15 ;  /* 0x0000000f00037221 */ /* 0x040fe20000010100 */
[----:B------:R-:W-:Y:S01]  /*5910*/  PLOP3.LUT P1, PT, PT, PT, UP2, 0x80, 0x0 ;  /* 0x000000000000781c */ /* 0x000fe20003f2f028 */
[----:B------:R-:W-:Y:S01]  /*5920*/  FMUL.FTZ R65, R65, R2 ;  /* 0x0000000241417220 */ /* 0x000fe20000410000 */
[----:B------:R-:W-:Y:S01]  /*5930*/  FSETP.GE.FTZ.AND P2, PT, R101, RZ, PT ;  /* 0x000000ff6500720b */ /* 0x000fe20003f56000 */
[----:B------:R-:W-:Y:S01]  /*5940*/  FADD.FTZ R2, -R0, R18 ;  /* 0x0000001200027221 */ /* 0x000fe20000010100 */
[-C--:B------:R-:W-:Y:S01]  /*5950*/  FSEL R4, R4, R0.reuse, P4 ;  /* 0x0000000004047208 */ /* 0x080fe20002000000 */
[----:B------:R-:W-:Y:S01]  /*5960*/  FMUL.FTZ R9, R67, R9 ;  /* 0x0000000943097220 */ /* 0x000fe20000410000 */
[-C--:B------:R-:W-:Y:S01]  /*5970*/  FSEL R6, R6, R0.reuse, P2 ;  /* 0x0000000006067208 */ /* 0x080fe20001000000 */
[----:B------:R-:W-:Y:S01]  /*5980*/  FMUL.FTZ R100, R100, R7 ;  /* 0x0000000764647220 */ /* 0x000fe20000410000 */
[----:B------:R-:W-:Y:S01]  /*5990*/  FSETP.GE.FTZ.AND P2, PT, R57, RZ, PT ;  /* 0x000000ff3900720b */ /* 0x000fe20003f56000 */
[----:B------:R-:W-:Y:S01]  /*59a0*/  FMUL.FTZ R64, R64, R5 ;  /* 0x0000000540407220 */ /* 0x000fe20000410000 */
[----:B------:R-:W-:Y:S01]  /*59b0*/  FSEL R3, R3, R0, P3 ;  /* 0x0000000003037208 */ /* 0x000fe20001800000 */
        /* <DEDUP_REMOVED lines=27> */
[C---:B------:R-:W-:Y:S01]  /*5b70*/  @!P2 LEA R4, P4, R0.reuse, R212, 0x1 ;  /* 0x000000d40004a211 */ /* 0x040fe200078808ff */
        /* <DEDUP_REMOVED lines=35> */
.L_x_551:
        /* <DEDUP_REMOVED lines=106> */
.L_x_552:
[----:B------:R-:W-:Y:S01]  /*6450*/  LDSM.16.M88.4 R64, [R194] ;  /* 0x00000000c240783b */ /* 0x000fe20000000200 */
[----:B------:R-:W-:Y:S01]  /*6460*/  @UP2 UIADD3 UR5, UP0, UR10, -0x100, URZ ;  /* 0xffffff000a052890 */ /* 0x000fe2000ff1e03f */
[----:B-1----:R-:W-:Y:S01]  /*6470*/  IMAD.MOV.U32 R2, RZ, RZ, 0x4 ;  /* 0x00000004ff027424 */ /* 0x002fe200078e00ff */
[----:B------:R-:W-:Y:S01]  /*6480*/  UISETP.GT.AND UP1, UPT, UR7, UR16, UPT ;  /* 0x000000100700728c */ /* 0x000fe2000bf24270 */
[----:B------:R-:W1:Y:S01]  /*6490*/  LDSM.16.MT88.4 R16, [R0+0xc000] ;  /* 0x00c000000010783b */ /* 0x000e620000004200 */
[----:B------:R-:W-:Y:S03]  /*64a0*/  @UP2 UIADD3.X UR4, UR11, -0x1, URZ, UP0, !UPT ;  /* 0xffffffff0b042890 */ /* 0x000fe600087fe43f */
[----:B------:R-:W2:Y:S01]  /*64b0*/  LDSM.16.M88.4 R60, [R194+0x1000] ;  /* 0x00100000c23c783b */ /* 0x000ea20000000200 */
[----:B------:R-:W-:Y:S03]  /*64c0*/  @UP2 UMOV UR10, UR5 ;  /* 0x00000005000a2c82 */ /* 0x000fe60008000000 */
[----:B------:R-:W3:Y:S01]  /*64d0*/  LDSM.16.MT88.4 R100, [R0+0xe000] ;  /* 0x00e000000064783b */ /* 0x000ee20000004200 */
[----:B------:R-:W-:Y:S02]  /*64e0*/  @UP2 UMOV UR11, UR4 ;  /* 0x00000004000b2c82 */ /* 0x000fe40008000000 */
[----:B------:R-:W-:Y:S01]  /*64f0*/  ULOP3.LUT UR4, UR7, 0x1, URZ, 0xc0, !UPT ;  /* 0x0000000107047892 */ /* 0x000fe2000f8ec03f */
[----:B------:R-:W-:Y:S03]  /*6500*/  LDSM.16.M88.4 R168, [R196] ;  /* 0x00000000c4a8783b */ /* 0x000fe60000000200 */
[----:B------:R-:W-:Y:S01]  /*6510*/  UISETP.NE.U32.AND UP0, UPT, UR4, 0x1, UPT ;  /* 0x000000010400788c */ /* 0x000fe2000bf05070 */
[----:B------:R-:W4:Y:S01]  /*6520*/  LDSM.16.MT88.4 R172, [R0+0xc800] ;  /* 0x00c8000000ac783b */ /* 0x000f220000004200 */
[----:B------:R-:W-:Y:S03]  /*6530*/  UIADD3 UR4, UR7, -0x1, URZ ;  /* 0xffffffff07047890 */ /* 0x000fe6000fffe03f */
[----:B------:R-:W3:Y:S04]  /*6540*/  LDSM.16.M88.4 R176, [R196+0x1000] ;  /* 0x00100000c4b0783b */ /* 0x000ee80000000200 */
[----:B------:R-:W3:Y:S01]  /*6550*/  LDSM.16.MT88.4 R180, [R0+0xe800] ;  /* 0x00e8000000b4783b */ /* 0x000ee20000004200 */
[----:B------:R-:W-:Y:S01]  /*6560*/  UMOV UR7, UR4 ;  /* 0x0000000400077c82 */ /* 0x000fe20008000000 */
        /* <DEDUP_REMOVED lines=37> */
[----:B------:R-:W-:Y:S02]  /*67c0*/  IMAD R170, R170, 0x30, RZ ;  /* 0x00000030aaaa7824 */ /* 0x000fe400078e02ff */
[----:B--2---:R-:W-:Y:S04]  /*67d0*/  IMAD.MOV.U32 R0, RZ, RZ, c[0x0][0x22c] ;  /* 0x00008b00ff007624 */ /* 0x004fe800078e00ff */
[----:B------:R-:W-:Y:S04]  /*67e0*/  IMAD R0, R0, c[0x0][0x1c0], RZ ;  /* 0x0000700000007a24 */ /* 0x000fe800078e02ff */
[----:B------:R-:W-:Y:S01]  /*67f0*/  IMAD R0, R0, 0x28, RZ ;  /* 0x0000002800007824 */ /* 0x000fe200078e02ff */
[-C--:B-1----:R-:W-:Y:S08]  /*6800*/  HMMA.16816.F32.BF16 R4, R172, R176.reuse, R4 ;  /* 0x000000b0ac04723c */ /* 0x082ff00000041804 */
        /* <DEDUP_REMOVED lines=8> */
[----:B------:R-:W-:Y:S01]  /*6890*/  @P1 IMAD.WIDE R100, R215, R2, UR10 ;  /* 0x0000000ad7641e25 */ /* 0x000fe2000f8e0202 */
[-C--:B------:R-:W-:Y:S04]  /*68a0*/  HMMA.16816.F32.BF16 R60, R180, R102.reuse, R60 ;  /* 0x00000066b43c723c */ /* 0x080fe8000004183c */
[----:B------:R1:W5:Y:S01]  /*68b0*/  @P1 LDG.E R223, [R100.64] ;  /* 0x0000000c64df1981 */ /* 0x000362000c1e1900 */
[CC--:B------:R-:W-:Y:S03]  /*68c0*/  LEA R2, P2, R214.reuse, R204.reuse, 0x2 ;  /* 0x000000ccd6027211 */ /* 0x0c0fe600078410ff */
[----:B------:R-:W-:Y:S01]  /*68d0*/  HMMA.16816.F32.BF16 R64, R172, R102, R64 ;  /* 0x00000066ac40723c */ /* 0x000fe20000041840 */
[----:B------:R1:W5:Y:S03]  /*68e0*/  @P1 LDG.E R224, [R100.64+0x20] ;  /* 0x0000200c64e01981 */ /* 0x000366000c1e1900 */
[-C--:B------:R-:W-:Y:S01]  /*68f0*/  LEA.HI.X.SX32 R3, R214, R205.reuse, 0x2, P2 ;  /* 0x000000cdd6037211 */ /* 0x080fe200010f16ff */
[----:B------:R2:W-:Y:S01]  /*6900*/  RED.E.ADD.F32.FTZ.RN.STRONG.GPU [R204.64], R4 ;  /* 0x00000004cc00798e */ /* 0x0005e2000c10e78c */
[CC--:B------:R-:W-:Y:S03]  /*6910*/  LEA R168, P1, R171.reuse, R204.reuse, 0x2 ;  /* 0x000000ccaba87211 */ /* 0x0c0fe600078210ff */
[----:B------:R3:W-:Y:S03]  /*6920*/  RED.E.ADD.F32.FTZ.RN.STRONG.GPU [R2.64], R5 ;  /* 0x000000050200798e */ /* 0x0007e6000c10e78c */
[-C--:B------:R-:W-:Y:S01]  /*6930*/  LEA.HI.X.SX32 R169, R171, R205.reuse, 0x2, P1 ;  /* 0x000000cdaba97211 */ /* 0x080fe200008f16ff */
[----:B------:R-:W-:Y:S04]  /*6940*/  IMAD.MOV.U32 R171, RZ, RZ, c[0x0][0x22c] ;  /* 0x00008b00ffab7624 */ /* 0x000fe800078e00ff */
[----:B------:R-:W-:Y:S04]  /*6950*/  IMAD R171, R171, c[0x0][0x1c0], RZ ;  /* 0x00007000abab7a24 */ /* 0x000fe800078e02ff */
[----:B------:R-:W-:Y:S01]  /*6960*/  IMAD R171, R171, 0x38, RZ ;  /* 0x00000038abab7824 */ /* 0x000fe200078e02ff */
        /* <DEDUP_REMOVED lines=13> */
[----:B------:R-:W-:Y:S01]  /*6a40*/  IMAD.IADD R0, R214, 0x1, R250 ;  /* 0x00000001d6007824 */ /* 0x000fe200078e02fa */
[-C--:B--2---:R-:W-:Y:S02]  /*6a50*/  LEA.HI.X.SX32 R7, R171, R205.reuse, 0x2, P0 ;  /* 0x000000cdab077211 */ /* 0x084fe400000f16ff */
[CC--:B---3--:R-:W-:Y:S01]  /*6a60*/  LEA R8, P2, R232.reuse, R204.reuse, 0x2 ;  /* 0x000000cce8087211 */ /* 0x0c8fe200078410ff */
[----:B------:R1:W-:Y:S04]  /*6a70*/  RED.E.ADD.F32.FTZ.RN.STRONG.GPU [R100.64], R9 ;  /* 0x000000096400798e */ /* 0x0003e8000c10e78c */
[----:B------:R2:W-:Y:S04]  /*6a80*/  RED.E.ADD.F32.FTZ.RN.STRONG.GPU [R4.64], R10 ;  /* 0x0000000a0400798e */ /* 0x0005e8000c10e78c */
[----:B------:R3:W-:Y:S04]  /*6a90*/  RED.E.ADD.F32.FTZ.RN.STRONG.GPU [R6.64], R11 ;  /* 0x0000000b0600798e */ /* 0x0007e8000c10e78c */
[----:B------:R-:W-:Y:S04]  /*6aa0*/  RED.E.ADD.F32.FTZ.RN.STRONG.GPU [R204.64+0x80], R16 ;  /* 0x00008010cc00798e */ /* 0x000fe8000c10e78c */
[----:B------:R-:W-:Y:S01]  /*6ab0*/  RED.E.ADD.F32.FTZ.RN.STRONG.GPU [R2.64+0x80], R17 ;  /* 0x000080110200798e */ /* 0x000fe2000c10e78c */
[-C--:B-1----:R-:W-:Y:S02]  /*6ac0*/  LEA.HI.X.SX32 R9, R232, R205.reuse, 0x2, P2 ;  /* 0x000000cde8097211 */ /* 0x082fe400010f16ff */
[C---:B------:R-:W-:Y:S02]  /*6ad0*/  IADD3 R100, R247.reuse, 0x60, RZ ;  /* 0x00000060f7647810 */ /* 0x040fe40007ffe0ff */
[CC--:B--2---:R-:W-:Y:S04]  /*6ae0*/  LEA R4, P0, R170.reuse, R204.reuse, 0x2 ;  /* 0x000000ccaa047211 */ /* 0x0c4fe800078010ff */
[-C--:B------:R-:W-:Y:S02]  /*6af0*/  LEA.HI.X.SX32 R5, R170, R205.reuse, 0x2, P0 ;  /* 0x000000cdaa057211 */ /* 0x080fe400000f16ff */
[-C--:B---3--:R-:W-:Y:S02]  /*6b00*/  LEA R6, P1, R250, R204.reuse, 0x2 ;  /* 0x000000ccfa067211 */ /* 0x088fe400078210ff */
[-C--:B------:R-:W-:Y:S01]  /*6b10*/  LEA R10, P0, R0, R204.reuse, 0x2 ;  /* 0x000000cc000a7211 */ /* 0x080fe200078010ff */
[----:B------:R1:W-:Y:S01]  /*6b20*/  RED.E.ADD.F32.FTZ.RN.STRONG.GPU [R4.64], R18 ;  /* 0x000000120400798e */ /* 0x0003e2000c10e78c */
[-C--:B------:R-:W-:Y:S02]  /*6b30*/  LEA.HI.X.SX32 R7, R250, R205.reuse, 0x2, P1 ;  /* 0x000000cdfa077211 */ /* 0x080fe400008f16ff */
[-C--:B------:R-:W-:Y:S01]  /*6b40*/  LEA.HI.X.SX32 R11, R0, R205.reuse, 0x2, P0 ;  /* 0x000000cd000b7211 */ /* 0x080fe200000f16ff */
[----:B------:R-:W-:Y:S01]  /*6b50*/  IMAD.IADD R0, R214, 0x1, R249 ;  /* 0x00000001d6007824 */ /* 0x000fe200078e02f9 */
        /* <DEDUP_REMOVED lines=18> */
[CC--:B--2---:R-:W-:Y:S01]  /*6c80*/  LEA R6, P1, R249.reuse, R204.reuse, 0x2 ;  /* 0x000000ccf9067211 */ /* 0x0c4fe200078210ff */
[----:B------:R-:W-:Y:S01]  /*6c90*/  LDSM.16.MT88.4 R168, [R184+0x3000] ;  /* 0x00300000b8a8783b */ /* 0x000fe20000004200 */
[CC--:B------:R-:W-:Y:S02]  /*6ca0*/  LEA R10, P0, R0.reuse, R204.reuse, 0x2 ;  /* 0x000000cc000a7211 */ /* 0x0c0fe400078010ff */
[-C--:B------:R-:W-:Y:S01]  /*6cb0*/  LEA.HI.X.SX32 R7, R249, R205.reuse, 0x2, P1 ;  /* 0x000000cdf9077211 */ /* 0x080fe200008f16ff */
[----:B------:R1:W-:Y:S01]  /*6cc0*/  RED.E.ADD.F32.FTZ.RN.STRONG.GPU [R4.64], R54 ;  /* 0x000000360400798e */ /* 0x0003e2000c10e78c */
        /* <DEDUP_REMOVED lines=17> */
[----:B------:R-:W-:Y:S03]  /*6de0*/  IADD3 R0, R184, -0x4000, RZ ;  /* 0xffffc000b8007810 */ /* 0x000fe60007ffe0ff */
        /* <DEDUP_REMOVED lines=12> */
[----:B------:R-:W-:Y:S03]  /*6eb0*/  PLOP3.LUT P0, PT, PT, PT, UP1, 0x80, 0x0 ;  /* 0x000000000000781c */ /* 0x000fe60003f0f018 */
[----:B------:R-:W-:Y:S04]  /*6ec0*/  RED.E.ADD.F32.FTZ.RN.STRONG.GPU [R6.64], R61 ;  /* 0x0000003d0600798e */ /* 0x000fe8000c10e78c */
[----:B------:R-:W-:Y:S04]  /*6ed0*/  LDSM.16.MT88.4 R8, [R184] ;  /* 0x00000000b808783b */ /* 0x000fe80000004200 */
[----:B------:R-:W-:Y:S01]  /*6ee0*/  LDSM.16.MT88.4 R64, [R185+0x10800] ;  /* 0x01080000b940783b */ /* 0x000fe20000004200 */
[C---:B-1----:R-:W-:Y:S04]  /*6ef0*/  LEA R4, P1, R225.reuse, R204, 0x2 ;  /* 0x000000cce1047211 */ /* 0x042fe800078210ff */
[----:B------:R-:W-:Y:S02]  /*6f00*/  LEA.HI.X.SX32 R5, R225, R205, 0x2, P1 ;  /* 0x000000cde1057211 */ /* 0x000fe400008f16ff */
[----:B------:R-:W-:Y:S01]  /*6f10*/  PLOP3.LUT P1, PT, PT, PT, UP0, 0x80, 0x0 ;  /* 0x000000000000781c */ /* 0x000fe20003f2f008 */
[----:B------:R-:W-:Y:S02]  /*6f20*/  @UP2 UIADD3 UR15, UP0, UR15, -0x100, URZ ;  /* 0xffffff000f0f2890 */ /* 0x000fe4000ff1e03f */
[----:B------:R-:W-:Y:S02]  /*6f30*/  RED.E.ADD.F32.FTZ.RN.STRONG.GPU [R4.64], R62 ;  /* 0x0000003e0400798e */ /* 0x000fe4000c10e78c */
[----:B------:R-:W-:Y:S02]  /*6f40*/  @UP2 UIADD3.X UR14, UR14, -0x1, URZ, UP0, !UPT ;  /* 0xffffffff0e0e2890 */ /* 0x000fe400087fe43f */
[----:B------:R-:W1:Y:S04]  /*6f50*/  LDSM.16.MT88.4 R4, [R186+0x10000] ;  /* 0x01000000ba04783b */ /* 0x000e680000004200 */
[----:B------:R-:W-:Y:S02]  /*6f60*/  RED.E.ADD.F32.FTZ.RN.STRONG.GPU [R2.64], R63 ;  /* 0x0000003f0200798e */ /* 0x000fe4000c10e78c */
[----:B------:R-:W-:Y:S02]  /*6f70*/  @P1 IADD3 R0, R184, 0x4000, RZ ;  /* 0x00004000b8001810 */ /* 0x000fe40007ffe0ff */
[----:B------:R-:W-:Y:S01]  /*6f80*/  LDSM.16.MT88.4 R60, [R185+0x11000] ;  /* 0x01100000b93c783b */ /* 0x000fe20000004200 */
        /* <DEDUP_REMOVED lines=10> */
[----:B------:R-:W-:Y:S04]  /*7030*/  LDSM.16.MT88.4 R4, [R186+0x11800] ;  /* 0x01180000ba04783b */ /* 0x000fe80000004200 */
[----:B------:R-:W2:Y:S03]  /*7040*/  LDSM.16.MT88.4 R16, [R184+0x1800] ;  /* 0x00180000b810783b */ /* 0x000ea60000004200 */
        /* <DEDUP_REMOVED lines=8> */
[----:B------:R4:W2:Y:S07]  /*70d0*/  LDSM.16.MT88.4 R64, [R184+0x3800] ;  /* 0x00380000b840783b */ /* 0x0008ae0000004200 */
[----:B------:R-:W-:Y:S08]  /*70e0*/  HMMA.16816.F32.BF16 R96, R52, R102, R96 ;  /* 0x000000663460723c */ /* 0x000ff00000041860 */
[-C--:B-1----:R-:W-:Y:S08]  /*70f0*/  HMMA.16816.F32.BF16 R68, R8, R12.reuse, R68 ;  /* 0x0000000c0844723c */ /* 0x082ff00000041844 */
[C---:B------:R-:W-:Y:S04]  /*7100*/  HMMA.16816.F32.BF16 R72, R60.reuse, R12, R72 ;  /* 0x0000000c3c48723c */ /* 0x040fe80000041848 */
[----:B----4-:R-:W-:Y:S04]  /*7110*/  IMAD.MOV.U32 R184, RZ, RZ, R0 ;  /* 0x000000ffffb87224 */ /* 0x010fe800078e0000 */
[-C--:B------:R-:W-:Y:S08]  /*7120*/  HMMA.16816.F32.BF16 R76, R60, R14.reuse, R76 ;  /* 0x0000000e3c4c723c */ /* 0x080ff0000004184c */
[C---:B------:R-:W-:Y:S08]  /*7130*/  HMMA.16816.F32.BF16 R80, R8.reuse, R14, R80 ;  /* 0x0000000e0850723c */ /* 0x040ff00000041850 */
[-C--:B------:R-:W-:Y:S08]  /*7140*/  HMMA.16816.F32.BF16 R84, R8, R168.reuse, R84 ;  /* 0x000000a80854723c */ /* 0x080ff00000041854 */
[C---:B------:R-:W-:Y:S08]  /*7150*/  HMMA.16816.F32.BF16 R88, R60.reuse, R168, R88 ;  /* 0x000000a83c58723c */ /* 0x040ff00000041858 */
[-C--:B------:R-:W-:Y:S08]  /*7160*/  HMMA.16816.F32.BF16 R92, R60, R170.reuse, R92 ;  /* 0x000000aa3c5c723c */ /* 0x080ff0000004185c */
[----:B------:R-:W-:Y:S08]  /*7170*/  HMMA.16816.F32.BF16 R96, R8, R170, R96 ;  /* 0x000000aa0860723c */ /* 0x000ff00000041860 */
[-C--:B--2---:R-:W-:Y:S08]  /*7180*/  HMMA.16816.F32.BF16 R68, R4, R16.reuse, R68 ;  /* 0x000000100444723c */ /* 0x084ff00000041844 */
[C---:B---3--:R-:W-:Y:S08]  /*7190*/  HMMA.16816.F32.BF16 R72, R56.reuse, R16, R72 ;  /* 0x000000103848723c */ /* 0x048ff00000041848 */
[-C--:B------:R-:W-:Y:S08]  /*71a0*/  HMMA.16816.F32.BF16 R76, R56, R18.reuse, R76 ;  /* 0x00000012384c723c */ /* 0x080ff0000004184c */
[C---:B------:R-:W-:Y:S08]  /*71b0*/  HMMA.16816.F32.BF16 R80, R4.reuse, R18, R80 ;  /* 0x000000120450723c */ /* 0x040ff00000041850 */
[-C--:B------:R-:W-:Y:S08]  /*71c0*/  HMMA.16816.F32.BF16 R84, R4, R64.reuse, R84 ;  /* 0x000000400454723c */ /* 0x080ff00000041854 */
[C---:B------:R-:W-:Y:S08]  /*71d0*/  HMMA.16816.F32.BF16 R88, R56.reuse, R64, R88 ;  /* 0x000000403858723c */ /* 0x040ff00000041858 */
[-C--:B------:R-:W-:Y:S08]  /*71e0*/  HMMA.16816.F32.BF16 R92, R56, R66.reuse, R92 ;  /* 0x00000042385c723c */ /* 0x080ff0000004185c */
[----:B------:R-:W-:Y:S01]  /*71f0*/  HMMA.16816.F32.BF16 R96, R4, R66, R96 ;  /* 0x000000420460723c */ /* 0x000fe20000041860 */
[----:B------:R-:W-:-:S07]  /*7200*/  @P0 BRA `(.L_x_553) ;  /* 0xffffcf1000000947 */ /* 0x000fce000383ffff */
[----:B------:R-:W-:Y:S01]  /*7210*/  BAR.SYNC.DEFER_BLOCKING 0x0 ;  /* 0x0000000000007b1d */ /* 0x000fe20000010000 */
[----:B------:R-:W-:Y:S01]  /*7220*/  FMUL.FTZ R52, R32, c[0x0][0x2dc] ;  /* 0x0000b70020347a20 */ /* 0x000fe20000410000 */
[----:B------:R-:W-:Y:S01]  /*7230*/  UISETP.NE.AND UP0, UPT, UR25, -0x1, UPT ;  /* 0xffffffff1900788c */ /* 0x000fe2000bf05270 */
[----:B------:R-:W-:-:S02]  /*7240*/  FMUL.FTZ R10, R29, c[0x0][0x2dc] ;  /* 0x0000b7001d0a7a20 */ /* 0x000fc40000410000 */
[----:B------:R-:W-:Y:S01]  /*7250*/  FMUL.FTZ R32, R30, c[0x0][0x2dc] ;  /* 0x0000b7001e207a20 */ /* 0x000fe20000410000 */
[----:B------:R-:W-:Y:S01]  /*7260*/  ULDC.64 UR8, c[0x0][0x3a0] ;  /* 0x0000e80000087ab9 */ /* 0x000fe20000000a00 */
[----:B------:R-:W-:Y:S01]  /*7270*/  FMUL.FTZ R14, R25, c[0x0][0x2dc] ;  /* 0x0000b700190e7a20 */ /* 0x000fe20000410000 */
[----:B------:R-:W-:Y:S01]  /*7280*/  PLOP3.LUT P0, PT, PT, PT, UP0, 0x80, 0x0 ;  /* 0x000000000000781c */ /* 0x000fe20003f0f008 */
[----:B------:R-:W-:Y:S02]  /*7290*/  FMUL.FTZ R53, R26, c[0x0][0x2dc] ;  /* 0x0000b7001a357a20 */ /* 0x000fe40000410000 */
[----:B------:R-:W-:Y:S02]  /*72a0*/  FMUL.FTZ R12, R33, c[0x0][0x2dc] ;  /* 0x0000b700210c7a20 */ /* 0x000fe40000410000 */
[----:B------:R-:W-:Y:S01]  /*72b0*/  FMUL.FTZ R68, R68, c[0x0][0x2e0] ;  /* 0x0000b80044447a20 */ /* 0x000fe20000410000 */
[----:B------:R-:W-:Y:S01]  /*72c0*/  @UP0 UIADD3 UR6, UR22, UR25, URZ ;  /* 0x0000001916060290 */ /* 0x000fe2000fffe03f */
[----:B------:R-:W-:Y:S01]  /*72d0*/  FMUL.FTZ R30, R69, c[0x0][0x2e0] ;  /* 0x0000b800451e7a20 */ /* 0x000fe20000410000 */
[----:B------:R-:W-:Y:S01]  /*72e0*/  F2FP.BF16.PACK_AB R12, R12, R52 ;  /* 0x000000340c0c723e */ /* 0x000fe200000010ff */
[----:B------:R-:W-:Y:S01]  /*72f0*/  FMUL.FTZ R70, R70, c[0x0][0x2e0] ;  /* 0x0000b80046467a20 */ /* 0x000fe20000410000 */
[----:B------:R-:W-:Y:S01]  /*7300*/  @UP0 UIMAD.WIDE.U32 UR4, UR6, UR8, URZ ;  /* 0x00000008060402a5 */ /* 0x000fe2000f8e003f */
[----:B------:R-:W-:Y:S01]  /*7310*/  FMUL.FTZ R29, R71, c[0x0][0x2e0] ;  /* 0x0000b800471d7a20 */ /* 0x000fe20000410000 */
[----:B------:R-:W-:Y:S01]  /*7320*/  F2FP.BF16.PACK_AB R30, R30, R68 ;  /* 0x000000441e1e723e */ /* 0x000fe200000010ff */
[----:B------:R-:W-:Y:S01]  /*7330*/  FMUL.FTZ R13, R27, c[0x0][0x2dc] ;  /* 0x0000b7001b0d7a20 */ /* 0x000fe20000410000 */
[----:B------:R-:W-:Y:S01]  /*7340*/  @UP0 UIMAD UR14, UR6, UR9, UR5 ;  /* 0x00000009060e02a4 */ /* 0x000fe2000f8e0205 */
[----:B------:R-:W-:Y:S01]  /*7350*/  FMUL.FTZ R33, R28, c[0x0][0x2dc] ;  /* 0x0000b7001c217a20 */ /* 0x000fe20000410000 */
[----:B------:R-:W-:Y:S01]  /*7360*/  F2FP.BF16.PACK_AB R29, R29, R70 ;  /* 0x000000461d1d723e */ /* 0x000fe200000010ff */
[----:B------:R-:W-:Y:S01]  /*7370*/  FMUL.FTZ R80, R80, c[0x0][0x2e0] ;  /* 0x0000b80050507a20 */ /* 0x000fe20000410000 */
[----:B------:R1:W-:Y:S01]  /*7380*/  STS [R251], R30 ;  /* 0x0000001efb007388 */ /* 0x0003e20000000800 */
[----:B------:R-:W-:Y:S01]  /*7390*/  FMUL.FTZ R26, R81, c[0x0][0x2e0] ;  /* 0x0000b800511a7a20 */ /* 0x000fe20000410000 */
[----:B------:R-:W-:Y:S01]  /*73a0*/  F2FP.BF16.PACK_AB R13, R13, R53 ;  /* 0x000000350d0d723e */ /* 0x000fe200000010ff */
[----:B------:R-:W-:Y:S01]  /*73b0*/  FMUL.FTZ R82, R82, c[0x0][0x2e0] ;  /* 0x0000b80052527a20 */ /* 0x000fe20000410000 */
[----:B------:R1:W-:Y:S01]  /*73c0*/  STS [R251+0x400], R29 ;  /* 0x0004001dfb007388 */ /* 0x0003e20000000800 */
[----:B------:R-:W-:Y:S01]  /*73d0*/  FMUL.FTZ R25, R83, c[0x0][0x2e0] ;  /* 0x0000b80053197a20 */ /* 0x000fe20000410000 */
[----:B------:R-:W-:Y:S01]  /*73e0*/  F2FP.BF16.PACK_AB R26, R26, R80 ;  /* 0x000000501a1a723e */ /* 0x000fe200000010ff */
[----:B------:R-:W-:Y:S01]  /*73f0*/  FMUL.FTZ R15, R23, c[0x0][0x2dc] ;  /* 0x0000b700170f7a20 */ /* 0x000fe20000410000 */
[----:B------:R-:W-:Y:S01]  /*7400*/  F2FP.BF16.PACK_AB R10, R10, R33 ;  /* 0x000000210a0a723e */ /* 0x000fe200000010ff */
        /* <DEDUP_REMOVED lines=11> */
[----:B------:R-:W-:Y:S01]  /*74c0*/  @UP0 UMOV UR11, UR4 ;  /* 0x00000004000b0c82 */ /* 0x000fe20008000000 */
[----:B------:R-:W-:Y:S01]  /*74d0*/  FMUL.FTZ R55, R22, c[0x0][0x2dc] ;  /* 0x0000b70016377a20 */ /* 0x000fe20000410000 */
[----:B------:R-:W-:Y:S01]  /*74e0*/  F2FP.BF16.PACK_AB R27, R27, R74 ;  /* 0x0000004a1b1b723e */ /* 0x000fe200000010ff */
[----:B------:R-:W-:Y:S01]  /*74f0*/  FMUL.FTZ R76, R76, c[0x0][0x2e0] ;  /* 0x0000b8004c4c7a20 */ /* 0x000fe20000410000 */
[----:B------:R1:W-:Y:S01]  /*7500*/  STS [R251+0x1000], R28 ;  /* 0x0010001cfb007388 */ /* 0x0003e20000000800 */
[----:B------:R-:W-:Y:S01]  /*7510*/  FMUL.FTZ R24, R77, c[0x0][0x2e0] ;  /* 0x0000b8004d187a20 */ /* 0x000fe20000410000 */
[----:B------:R-:W-:Y:S01]  /*7520*/  F2FP.BF16.PACK_AB R15, R15, R55 ;  /* 0x000000370f0f723e */ /* 0x000fe200000010ff */
[----:B------:R-:W-:Y:S01]  /*7530*/  FMUL.FTZ R78, R78, c[0x0][0x2e0] ;  /* 0x0000b8004e4e7a20 */ /* 0x000fe20000410000 */
[----:B------:R1:W-:Y:S01]  /*7540*/  STS [R251+0x1400], R27 ;  /* 0x0014001bfb007388 */ /* 0x0003e20000000800 */
[----:B------:R-:W-:Y:S01]  /*7550*/  FMUL.FTZ R23, R79, c[0x0][0x2e0] ;  /* 0x0000b8004f177a20 */ /* 0x000fe20000410000 */
[----:B------:R-:W-:Y:S01]  /*7560*/  F2FP.BF16.PACK_AB R24, R24, R76 ;  /* 0x0000004c1818723e */ /* 0x000fe200000010ff */
[----:B------:R-:W-:-:S02]  /*7570*/  FMUL.FTZ R84, R84, c[0x0][0x2e0] ;  /* 0x0000b80054547a20 */ /* 0x000fc40000410000 */
        /* <DEDUP_REMOVED lines=69> */
[----:B------:R-:W-:-:S02]  /*79d0*/  F2FP.BF16.PACK_AB R2, R2, R44 ;  /* 0x0000002c0202723e */ /* 0x000fc400000010ff */
[----:B------:R1:W-:Y:S02]  /*79e0*/  STS [R252+0x5000], R10 ;  /* 0x0050000afc007388 */ /* 0x0003e40000000800 */
[----:B------:R-:W-:Y:S02]  /*79f0*/  F2FP.BF16.PACK_AB R0, R0, R46 ;  /* 0x0000002e0000723e */ /* 0x000fe400000010ff */
        /* <DEDUP_REMOVED lines=9> */
[----:B------:R-:W-:Y:S05]  /*7a90*/  @P0 BRA `(.L_x_554) ;  /* 0x000000d000000947 */ /* 0x000fea0003800000 */
[----:B------:R-:W-:Y:S02]  /*7aa0*/  USHF.R.S32.HI UR4, URZ, 0x1f, UR22 ;  /* 0x0000001f3f047899 */ /* 0x000fe40008011416 */
[----:B------:R-:W-:-:S02]  /*7ab0*/  ULDC.64 UR6, c[0x0][0x3a0] ;  /* 0x0000e80000067ab9 */ /* 0x000fc40000000a00 */
[----:B------:R-:W-:Y:S02]  /*7ac0*/  UIMAD UR8, UR4, UR6, URZ ;  /* 0x00000006040872a4 */ /* 0x000fe4000f8e023f */
[----:B------:R-:W-:Y:S02]  /*7ad0*/  UIMAD.WIDE.U32 UR4, UR22, UR6, URZ ;  /* 0x00000006160472a5 */ /* 0x000fe4000f8e003f */
[----:B------:R-:W-:Y:S02]  /*7ae0*/  UIMAD UR7, UR22, UR7, UR8 ;  /* 0x00000007160772a4 */ /* 0x000fe4000f8e0208 */
[----:B------:R-:W-:Y:S02]  /*7af0*/  USHF.R.S32.HI UR10, URZ, 0x1f, UR33 ;  /* 0x0000001f3f0a7899 */ /* 0x000fe40008011421 */
[----:B------:R-:W-:Y:S02]  /*7b00*/  UIADD3 UR5, UR5, UR7, URZ ;  /* 0x0000000705057290 */ /* 0x000fe4000fffe03f */
[----:B------:R-:W-:-:S02]  /*7b10*/  ULDC.64 UR8, c[0x0][0x388] ;  /* 0x0000e20000087ab9 */ /* 0x000fc40000000a00 */
[----:B------:R-:W-:Y:S02]  /*7b20*/  UIMAD UR6, UR10, UR8, URZ ;  /* 0x000000080a0672a4 */ /* 0x000fe4000f8e023f */
[----:B------:R-:W-:Y:S02]  /*7b30*/  UIMAD.WIDE.U32 UR4, UR33, UR8, UR4 ;  /* 0x00000008210472a5 */ /* 0x000fe4000f8e0004 */
[----:B------:R-:W-:-:S04]  /*7b40*/  UIMAD UR6, UR33, UR9, UR6 ;  /* 0x00000009210672a4 */ /* 0x000fc8000f8e0206 */
[----:B------:R-:W-:Y:S02]  /*7b50*/  UIADD3 UR14, UR5, UR6, URZ ;  /* 0x00000006050e7290 */ /* 0x000fe4000fffe03f */
[----:B------:R-:W-:Y:S02]  /*7b60*/  UMOV UR11, UR4 ;  /* 0x00000004000b7c82 */ /* 0x000fe40008000000 */
.L_x_554:
        /* <DEDUP_REMOVED lines=10> */
[----:B------:R-:W-:Y:S02]  /*7c10*/  UIMAD UR7, UR22, UR7, UR8 ;  /* 0x00000007160772a4 */ /* 0x000fe4000f8e0208 */
[----:B------:R-:W-:-:S02]  /*7c20*/  USHF.R.S32.HI UR10, URZ, 0x1f, UR33 ;  /* 0x0000001f3f0a7899 */ /* 0x000fc40008011421 */
[----:B------:R-:W-:Y:S02]  /*7c30*/  UIADD3 UR5, UR5, UR7, URZ ;  /* 0x0000000705057290 */ /* 0x000fe4000fffe03f */
[----:B------:R-:W-:Y:S02]  /*7c40*/  ULDC.64 UR8, c[0x0][0x390] ;  /* 0x0000e40000087ab9 */ /* 0x000fe40000000a00 */
[----:B------:R-:W-:Y:S02]  /*7c50*/  UIMAD UR6, UR10, UR8, URZ ;  /* 0x000000080a0672a4 */ /* 0x000fe4000f8e023f */
[----:B------:R-:W-:Y:S02]  /*7c60*/  UIMAD.WIDE.U32 UR4, UR33, UR8, UR4 ;  /* 0x00000008210472a5 */ /* 0x000fe4000f8e0004 */
[----:B------:R-:W-:-:S04]  /*7c70*/  UIMAD UR6, UR33, UR9, UR6 ;  /* 0x00000009210672a4 */ /* 0x000fc8000f8e0206 */
[----:B------:R-:W-:Y:S02]  /*7c80*/  UIADD3 UR10, UR5, UR6, URZ ;  /* 0x00000006050a7290 */ /* 0x000fe4000fffe03f */
[----:B------:R-:W-:Y:S02]  /*7c90*/  UMOV UR9, UR4 ;  /* 0x0000000400097c82 */ /* 0x000fe40008000000 */
.L_x_555:
[----:B-1----:R-:W2:Y:S01]  /*7ca0*/  LDL R0, [R1+0x4] ;  /* 0x0000040001007983 */ /* 0x002ea20000100800 */
[----:B------:R-:W-:Y:S01]  /*7cb0*/  USHF.L.U32 UR4, UR23, 0x6, URZ ;  /* 0x0000000617047899 */ /* 0x000fe2000800063f */
[--C-:B------:R-:W-:Y:S01]  /*7cc0*/  SHF.R.S32.HI R3, RZ, 0x1f, R216.reuse ;  /* 0x0000001fff037819 */ /* 0x100fe200000114d8 */
[----:B------:R-:W-:Y:S01]  /*7cd0*/  ULDC.64 UR6, c[0x0][0x3a0] ;  /* 0x0000e80000067ab9 */ /* 0x000fe20000000a00 */
[----:B------:R-:W1:Y:S01]  /*7ce0*/  S2R R8, SR_TID.X ;  /* 0x0000000000087919 */ /* 0x000e620000002100 */
[----:B------:R-:W-:Y:S01]  /*7cf0*/  USHF.R.S32.HI UR8, URZ, 0x1f, UR4 ;  /* 0x0000001f3f087899 */ /* 0x000fe20008011404 */
[----:B------:R-:W-:Y:S01]  /*7d00*/  IMAD.MOV.U32 R2, RZ, RZ, R216 ;  /* 0x000000ffff027224 */ /* 0x000fe200078e00d8 */
[----:B------:R-:W-:Y:S01]  /*7d10*/  BSSY B0, `(.L_x_556) ;  /* 0x000002c000007945 */ /* 0x000fe20003800000 */
[----:B------:R-:W-:Y:S01]  /*7d20*/  IMAD.U32 R20, RZ, RZ, UR4 ;  /* 0x00000004ff147e24 */ /* 0x000fe2000f8e00ff */
[----:B------:R-:W-:Y:S01]  /*7d30*/  UIMAD UR5, UR8, UR6, URZ ;  /* 0x00000006080572a4 */ /* 0x000fe2000f8e023f */
[----:B------:R-:W-:-:S02]  /*7d40*/  IADD3 R11, R216, 0x40, RZ ;  /* 0x00000040d80b7810 */ /* 0x000fc40007ffe0ff */
[----:B------:R-:W-:Y:S01]  /*7d50*/  IMAD.WIDE.U32 R4, R20, c[0x0][0x3a0], R2 ;  /* 0x0000e80014047a25 */ /* 0x000fe200078e0002 */
[----:B------:R-:W-:-:S03]  /*7d60*/  UIMAD UR5, UR4, UR7, UR5 ;  /* 0x00000007040572a4 */ /* 0x000fc6000f8e0205 */
[----:B------:R-:W-:Y:S01]  /*7d70*/  ULDC.64 UR6, c[0x0][0x3b8] ;  /* 0x0000ee0000067ab9 */ /* 0x000fe20000000a00 */
[----:B------:R-:W-:Y:S01]  /*7d80*/  BAR.SYNC.DEFER_BLOCKING 0x0 ;  /* 0x0000000000007b1d */ /* 0x000fe20000010000 */
[----:B------:R-:W-:Y:S01]  /*7d90*/  IADD3 R4, P0, R4, UR11, RZ ;  /* 0x0000000b04047c10 */ /* 0x000fe2000ff1e0ff */
[----:B------:R-:W-:Y:S01]  /*7da0*/  IMAD.U32 R7, RZ, RZ, UR5 ;  /* 0x00000005ff077e24 */ /* 0x000fe2000f8e00ff */
[----:B------:R-:W-:Y:S02]  /*7db0*/  UIMAD UR5, UR23, -0x40, UR17 ;  /* 0xffffffc0170578a4 */ /* 0x000fe4000f8e0211 */
[----:B------:R-:W-:Y:S02]  /*7dc0*/  UIMAD UR6, UR61, UR6, URZ ;  /* 0x000000063d0672a4 */ /* 0x000fe4000f8e023f */
[----:B------:R-:W-:Y:S01]  /*7dd0*/  IADD3.X R5, R5, UR14, R7, P0, !PT ;  /* 0x0000000e05057c10 */ /* 0x000fe200087fe407 */
[----:B------:R-:W-:Y:S01]  /*7de0*/  IMAD.U32 R7, RZ, RZ, UR36 ;  /* 0x00000024ff077e24 */ /* 0x000fe2000f8e00ff */
[----:B------:R-:W-:-:S03]  /*7df0*/  UIMAD UR6, UR36, UR7, UR6 ;  /* 0x00000007240672a4 */ /* 0x000fc6000f8e0206 */
[----:B------:R-:W-:-:S05]  /*7e00*/  IMAD.WIDE.U32 R4, R7, c[0x0][0x3b8], R4 ;  /* 0x0000ee0007047a25 */ /* 0x000fca00078e0004 */
[----:B------:R-:W-:Y:S01]  /*7e10*/  IADD3 R10, R5, UR6, RZ ;  /* 0x00000006050a7c10 */ /* 0x000fe2000fffe0ff */
[----:B--2---:R-:W-:Y:S01]  /*7e20*/  IMAD.SHL.U32 R6, R0, 0x2, RZ ;  /* 0x0000000200067824 */ /* 0x004fe200078e00ff */
[----:B-1----:R-:W-:-:S04]  /*7e30*/  SHF.R.S32.HI R0, RZ, 0x1f, R8 ;  /* 0x0000001fff007819 */ /* 0x002fc80000011408 */
[----:B------:R1:W2:Y:S01]  /*7e40*/  LDS.128 R28, [R6+0xd000] ;  /* 0x00d00000061c7984 */ /* 0x0002a20000000c00 */
[----:B------:R-:W-:-:S03]  /*7e50*/  LEA.HI R0, R0, R8, RZ, 0x3 ;  /* 0x0000000800007211 */ /* 0x000fc600078f18ff */
[----:B------:R1:W3:Y:S01]  /*7e60*/  LDS.128 R24, [R6+0xf000] ;  /* 0x00f0000006187984 */ /* 0x0002e20000000c00 */
[----:B------:R-:W-:-:S03]  /*7e70*/  SHF.R.S32.HI R0, RZ, 0x3, R0 ;  /* 0x00000003ff007819 */ /* 0x000fc60000011400 */
[----:B------:R1:W4:Y:S01]  /*7e80*/  LDS.128 R36, [R6+0x10000] ;  /* 0x0100000006247984 */ /* 0x0003220000000c00 */
[----:B------:R-:W-:Y:S02]  /*7e90*/  ISETP.GE.AND P3, PT, R0, UR5, PT ;  /* 0x0000000500007c0c */ /* 0x000fe4000bf66270 */
[----:B------:R-:W-:Y:S01]  /*7ea0*/  SHF.R.S32.HI R22, RZ, 0x1f, R0 ;  /* 0x0000001fff167819 */ /* 0x000fe20000011400 */
[----:B------:R1:W1:Y:S04]  /*7eb0*/  LDS.128 R44, [R6+0x11000] ;  /* 0x01100000062c7984 */ /* 0x0002680000000c00 */
[----:B------:R1:W1:Y:S04]  /*7ec0*/  LDS.128 R32, [R6+0x12000] ;  /* 0x0120000006207984 */ /* 0x0002680000000c00 */
[----:B------:R1:W1:Y:S02]  /*7ed0*/  LDS.128 R40, [R6+0x13000] ;  /* 0x0130000006287984 */ /* 0x0002640000000c00 */
[----:B------:R-:W-:Y:S05]  /*7ee0*/  @P3 BRA `(.L_x_557) ;  /* 0x000000e000003947 */ /* 0x000fea0003800000 */
[----:B------:R-:W-:Y:S01]  /*7ef0*/  ISETP.GE.AND P1, PT, R216, c[0x0][0x220], PT ;  /* 0x00008800d8007a0c */ /* 0x000fe20003f26270 */
[----:B------:R-:W-:Y:S01]  /*7f00*/  LDS.128 R12, [R6+0xe000] ;  /* 0x00e00000060c7984 */ /* 0x000fe20000000c00 */
[----:B------:R-:W-:Y:S01]  /*7f10*/  MOV R7, R10 ;  /* 0x0000000a00077202 */ /* 0x000fe20000000f00 */
[----:B------:R-:W-:Y:S01]  /*7f20*/  IMAD R21, R22, c[0x0][0x3a0], RZ ;  /* 0x0000e80016157a24 */ /* 0x000fe200078e02ff */
[----:B------:R-:W-:-:S09]  /*7f30*/  ISETP.GE.AND P0, PT, R11, c[0x0][0x220], PT ;  /* 0x000088000b007a0c */ /* 0x000fd20003f06270 */
[----:B------:R4:W3:Y:S02]  /*7f40*/  @!P1 LDS.128 R16, [R6+0xc000] ;  /* 0x00c0000006109984 */ /* 0x0008e40000000c00 */
[----:B-1--4-:R-:W-:-:S04]  /*7f50*/  IMAD.MOV.U32 R6, RZ, RZ, R4 ;  /* 0x000000ffff067224 */ /* 0x012fc800078e0004 */
[----:B------:R-:W-:-:S04]  /*7f60*/  IMAD.WIDE.U32 R8, R0, c[0x0][0x3a0], R6 ;  /* 0x0000e80000087a25 */ /* 0x000fc800078e0006 */
[----:B------:R-:W-:-:S04]  /*7f70*/  IMAD R6, R0, c[0x0][0x3a4], R21 ;  /* 0x0000e90000067a24 */ /* 0x000fc800078e0215 */
[----:B------:R-:W-:Y:S01]  /*7f80*/  IMAD.IADD R7, R6, 0x1, R9 ;  /* 0x0000000106077824 */ /* 0x000fe200078e0209 */
[----:B------:R-:W-:-:S04]  /*7f90*/  LEA R6, P2, R8, c[0x0][0x340], 0x1 ;  /* 0x0000d00008067a11 */ /* 0x000fc800078408ff */
[----:B------:R-:W-:-:S05]  /*7fa0*/  LEA.HI.X R7, R8, c[0x0][0x344], R7, 0x1, P2 ;  /* 0x0000d10008077a11 */ /* 0x000fca00010f0c07 */
[----:B---3--:R1:W-:Y:S04]  /*7fb0*/  @!P1 STG.E.128 [R6.64], R16 ;  /* 0x0000001006009986 */ /* 0x0083e8000c101d0c */
[----:B------:R1:W-:Y:S02]  /*7fc0*/  @!P0 STG.E.128 [R6.64+0x80], R12 ;  /* 0x0000800c06008986 */ /* 0x0003e4000c101d0c */
.L_x_557:
[----:B------:R-:W-:Y:S05]  /*7fd0*/  BSYNC B0 ;  /* 0x0000000000007941 */ /* 0x000fea0003800000 */
.L_x_556:
[----:B-1----:R-:W-:Y:S01]  /*7fe0*/  IADD3 R6, R0, 0x20, RZ ;  /* 0x0000002000067810 */ /* 0x002fe20007ffe0ff */
        /* <DEDUP_REMOVED lines=17> */
.L_x_559:
[----:B------:R-:W-:Y:S05]  /*8100*/  BSYNC B0 ;  /* 0x0000000000007941 */ /* 0x000fea0003800000 */
.L_x_558:
[----:B------:R-:W-:Y:S01]  /*8110*/  ULDC.64 UR6, c[0x0][0x3a8] ;  /* 0x0000ea0000067ab9 */ /* 0x000fe20000000a00 */
[----:B------:R-:W-:Y:S01]  /*8120*/  IMAD.WIDE.U32 R2, R20, c[0x0][0x3a8], R2 ;  /* 0x0000ea0014027a25 */ /* 0x000fe200078e0002 */
[----:B------:R-:W-:Y:S01]  /*8130*/  UIMAD UR5, UR8, UR6, URZ ;  /* 0x00000006080572a4 */ /* 0x000fe2000f8e023f */
[----:B------:R-:W-:Y:S03]  /*8140*/  BSSY B0, `(.L_x_560) ;  /* 0x0000018000007945 */ /* 0x000fe60003800000 */
[----:B------:R-:W-:Y:S01]  /*8150*/  UIMAD UR4, UR4, UR7, UR5 ;  /* 0x00000007040472a4 */ /* 0x000fe2000f8e0205 */
[----:B------:R-:W-:-:S05]  /*8160*/  IADD3 R2, P0, R2, UR9, RZ ;  /* 0x0000000902027c10 */ /* 0x000fca000ff1e0ff */
[----:B-1----:R-:W-:Y:S01]  /*8170*/  IMAD.U32 R4, RZ, RZ, UR4 ;  /* 0x00000004ff047e24 */ /* 0x002fe2000f8e00ff */
        /* <DEDUP_REMOVED lines=20> */
.L_x_561:
[----:B------:R-:W-:Y:S05]  /*82c0*/  BSYNC B0 ;  /* 0x0000000000007941 */ /* 0x000fea0003800000 */
.L_x_560:
        /* <DEDUP_REMOVED lines=14> */
.L_x_532:
[----:B------:R-:W-:Y:S05]  /*83b0*/  BSYNC B1 ;  /* 0x0000000000017941 */ /* 0x000fea0003800000 */
.L_x_518:
        /* <DEDUP_REMOVED lines=11> */
.L_x_562:
[----:B------:R-:W-:Y:S05]  /*8470*/  EXIT ;  /* 0x000000000000794d */ /* 0x000fea0003800000 */
.L_x_564:
        /* <DEDUP_REMOVED lines=16> */
.L_x_1077:


//--------------------- .text._ZN5flash44flash_bwd_dq_dk_dv_loop_seqk_parallel_kernelI23Flash_bwd_kernel_traitsILi128ELi64ELi64ELi8ELi4ELi2ELi2ELb1ELb0EN7cutlass10bfloat16_tE19Flash_kernel_traitsILi128ELi64ELi64ELi8ES3_EELb0ELb1ELb0ELb1ELb0ELb0ELb1EEEvNS_16Flash_bwd_paramsE --------------------------
	.section	.text._ZN5flash44flash_bwd_dq_dk_dv_loop_seqk_parallel_kernelI23Flash_bwd_kernel_traitsILi128ELi64ELi64ELi8ELi4ELi2ELi2ELb1ELb0EN7cutlass10bfloat16_tE19Flash_kernel_traitsILi128ELi64ELi64ELi8ES3_EELb0ELb1ELb0ELb1ELb0ELb0ELb1EEEvNS_16Flash_bwd_paramsE,"ax",@progbits
	.sectioninfo	@"SHI_REGISTERS=255"
	.align	128
        .global         _ZN5flash44flash_bwd_dq_dk_dv_loop_seqk_parallel_kernelI23Flash_bwd_kernel_traitsILi128ELi64ELi64ELi8ELi4ELi2ELi2ELb1ELb0EN7cutlass10bfloat16_tE19Flash_kernel_traitsILi128ELi64ELi64ELi8ES3_EELb0ELb1ELb0ELb1ELb0ELb0ELb1EEEvNS_16Flash_bwd_paramsE
        .type           _ZN5flash44flash_bwd_dq_dk_dv_loop_seqk_parallel_kernelI23Flash_bwd_kernel_traitsILi128ELi64ELi64ELi8ELi4ELi2ELi2ELb1ELb0EN7cutlass10bfloat16_tE19Flash_kernel_traitsILi128ELi64ELi64ELi8ES3_EELb0ELb1ELb0ELb1ELb0ELb0ELb1EEEvNS_16Flash_bwd_paramsE,@function
        .size           _ZN5flash44flash_bwd_dq_dk_dv_loop_seqk_parallel_kernelI23Flash_bwd_kernel_traitsILi128ELi64ELi64ELi8ELi4ELi2ELi2ELb1ELb0EN7cutlass10bfloat16_tE19Flash_kernel_traitsILi128ELi64ELi64ELi8ES3_EELb0ELb1ELb0ELb1ELb0ELb0ELb1EEEvNS_16Flash_bwd_paramsE,(.L_x_1078 - _ZN5flash44flash_bwd_dq_dk_dv_loop_seqk_parallel_kernelI23Flash_bwd_kernel_traitsILi128ELi64ELi64ELi8ELi4ELi2ELi2ELb1ELb0EN7cutlass10bfloat16_tE19Flash_kernel_traitsILi128ELi64ELi64ELi8ES3_EELb0ELb1ELb0ELb1ELb0ELb0ELb1EEEvNS_16Flash_bwd_paramsE)
        .other          _ZN5flash44flash_bwd_dq_dk_dv_loop_seqk_parallel_kernelI23Flash_bwd_kernel_traitsILi128ELi64ELi64ELi8ELi4ELi2ELi2ELb1ELb0EN7cutlass10bfloat16_tE19Flash_kernel_traitsILi128ELi64ELi64ELi8ES3_EELb0ELb1ELb0ELb1ELb0ELb0ELb1EEEvNS_16Flash_bwd_paramsE,@"STO_CUDA_ENTRY STV_DEFAULT"
_ZN5flash44flash_bwd_dq_dk_dv_loop_seqk_parallel_kernelI23Flash_bwd_kernel_traitsILi128ELi64ELi64ELi8ELi4ELi2ELi2ELb1ELb0EN7cutlass10bfloat16_tE19Flash_kernel_traitsILi128ELi64ELi64ELi8ES3_EELb0ELb1ELb0ELb1ELb0ELb0ELb1EEEvNS_16Flash_bwd_paramsE:
.text._ZN5flash44flash_bwd_dq_dk_dv_loop_seqk_parallel_kernelI23Flash_bwd_kernel_traitsILi128ELi64ELi64ELi8ELi4ELi2ELi2ELb1ELb0EN7cutlass10bfloat16_tE19Flash_kernel_traitsILi128ELi64ELi64ELi8ES3_EELb0ELb1ELb0ELb1ELb0ELb0ELb1EEEvNS_16Flash_bwd_paramsE:
        /* <DEDUP_REMOVED lines=75> */
[C---:B------:R-:W-:Y:S01]  /*04b0*/  IMAD.IADD R3, R13.reuse, 0x1, -R4 ;  /* 0x000000010d037824 */ /* 0x040fe200078e0a04 */
        /* <DEDUP_REMOVED lines=56> */
.L_x_611:
[----:B-1----:R-:W1:Y:S01]  /*0840*/  S2R R37, SR_CTAID.Y ;  /* 0x0000000000257919 */ /* 0x002e620000002600 */
[----:B--2---:R-:W2:Y:S01]  /*0850*/  LDC.U8 R0, c[0x0][0x312] ;  /* 0x0000c480ff007b82 */ /* 0x004ea20000000000 */
[----:B------:R-:W-:Y:S02]  /*0860*/  ISETP.NE.U32.AND P2, PT, RZ, c[0x0][0x240], PT ;  /* 0x00009000ff007a0c */ /* 0x000fe40003f45070 */
[----:B------:R-:W-:Y:S02]  /*0870*/  ISETP.EQ.U32.AND P5, PT, RZ, c[0x0][0x248], PT ;  /* 0x00009200ff007a0c */ /* 0x000fe40003fa2070 */
[----:B------:R-:W-:-:S02]  /*0880*/  ISETP.NE.AND.EX P2, PT, RZ, c[0x0][0x244], PT, P2 ;  /* 0x00009100ff007a0c */ /* 0x000fc40003f45320 */
[----:B------:R-:W-:Y:S01]  /*0890*/  ISETP.NE.U32.AND P3, PT, RZ, c[0x0][0x250], PT ;  /* 0x00009400ff007a0c */ /* 0x000fe20003f65070 */
[----:B----4-:R-:W-:-:S03]  /*08a0*/  IMAD.MOV.U32 R40, RZ, RZ, -0x1 ;  /* 0xffffffffff287424 */ /* 0x010fc600078e00ff */
[----:B------:R-:W-:Y:S01]  /*08b0*/  ISETP.NE.AND.EX P3, PT, RZ, c[0x0][0x254], PT, P3 ;  /* 0x00009500ff007a0c */ /* 0x000fe20003f65330 */
[C---:B-1----:R-:W-:Y:S01]  /*08c0*/  IMAD.SHL.U32 R8, R37.reuse, 0x4, RZ ;  /* 0x0000000425087824 */ /* 0x042fe200078e00ff */
        /* <DEDUP_REMOVED lines=26> */
.L_x_565:
        /* <DEDUP_REMOVED lines=45> */
.L_x_567:
        /* <DEDUP_REMOVED lines=15> */
.L_x_568:
[----:B------:R-:W2:Y:S04]  /*0e30*/  LDL.64 R4, [R1] ;  /* 0x0000000001047983 */ /* 0x000ea80000100a00 */
[----:B------:R3:W2:Y:S01]  /*0e40*/  LDL.64 R38, [R1] ;  /* 0x0000000001267983 */ /* 0x0006a20000100a00 */
[----:B------:R-:W-:Y:S01]  /*0e50*/  IABS R11, c[0x0][0x1c8] ;  /* 0x00007200000b7a13 */ /* 0x000fe20000000000 */
[----:B------:R-:W4:Y:S01]  /*0e60*/  LDC.U8 R18, c[0x0][0x328] ;  /* 0x0000ca00ff127b82 */ /* 0x000f220000000000 */
[----:B------:R-:W-:Y:S01]  /*0e70*/  IMAD.MOV.U32 R12, RZ, RZ, c[0x0][0x224] ;  /* 0x00008900ff0c7624 */ /* 0x000fe200078e00ff */
[----:B------:R-:W5:Y:S01]  /*0e80*/  S2R R14, SR_CTAID.X ;  /* 0x00000000000e7919 */ /* 0x000f620000002500 */
[----:B------:R-:W1:Y:S01]  /*0e90*/  I2F.RP R2, R11 ;  /* 0x0000000b00027306 */ /* 0x000e620000209400 */
[----:B------:R-:W-:-:S02]  /*0ea0*/  IMAD.MOV.U32 R35, RZ, RZ, c[0x0][0x22c] ;  /* 0x00008b00ff237624 */ /* 0x000fc400078e00ff */
[----:B------:R-:W-:Y:S02]  /*0eb0*/  SHF.R.S32.HI R12, RZ, 0x1f, R12 ;  /* 0x0000001fff0c7819 */ /* 0x000fe4000001140c */
[----:B------:R-:W-:Y:S01]  /*0ec0*/  IMAD.WIDE R20, R35, c[0x0][0x1c0], RZ ;  /* 0x0000700023147a25 */ /* 0x000fe200078e02ff */
[----:B------:R-:W2:Y:S02]  /*0ed0*/  LDC.U8 R19, c[0x0][0x3d0] ;  /* 0x0000f400ff137b82 */ /* 0x000ea40000000000 */
[----:B-1----:R-:W1:Y:S01]  /*0ee0*/  MUFU.RCP R2, R2 ;  /* 0x0000000200027308 */ /* 0x002e620000001000 */
[----:B----4-:R-:W-:Y:S02]  /*0ef0*/  ISETP.NE.AND P3, PT, R18, RZ, PT ;  /* 0x000000ff1200720c */ /* 0x010fe40003f65270 */
[----:B-1----:R-:W-:-:S05]  /*0f00*/  IADD3 R2, R2, 0xffffffe, RZ ;  /* 0x0ffffffe02027810 */ /* 0x002fca0007ffe0ff */
[----:B------:R-:W1:Y:S02]  /*0f10*/  F2I.FTZ.U32.TRUNC.NTZ R3, R2 ;  /* 0x0000000200037305 */ /* 0x000e64000021f000 */
[----:B-1----:R-:W-:-:S05]  /*0f20*/  IADD3 R2, RZ, -R3, RZ ;  /* 0x80000003ff027210 */ /* 0x002fca0007ffe0ff */
        /* <DEDUP_REMOVED lines=21> */
[----:B------:R-:W-:-:S04]  /*1080*/  IMAD.WIDE.U32 R12, R37, c[0x0][0x224], RZ ;  /* 0x00008900250c7a25 */ /* 0x000fc800078e00ff */
[----:B------:R-:W-:Y:S01]  /*1090*/  IMAD R3, R11, R3, R8 ;  /* 0x000000030b037224 */ /* 0x000fe200078e0208 */
[----:B------:R-:W-:Y:S01]  /*10a0*/  SHF.L.U64.HI R8, R37, 0x7, R33 ;  /* 0x0000000725087819 */ /* 0x000fe20000010221 */
[----:B------:R-:W-:Y:S02]  /*10b0*/  IMAD R5, R33, c[0x0][0x224], R7 ;  /* 0x0000890021057a24 */ /* 0x000fe400078e0207 */
[----:B------:R-:W-:Y:S01]  /*10c0*/  IMAD.SHL.U32 R6, R37, 0x80, RZ ;  /* 0x0000008025067824 */ /* 0x000fe200078e00ff */
[----:B------:R-:W-:Y:S01]  /*10d0*/  ISETP.GT.U32.AND P5, PT, R11, R3, PT ;  /* 0x000000030b00720c */ /* 0x000fe20003fa4070 */
[-C--:B------:R-:W-:Y:S01]  /*10e0*/  IMAD R7, R21, R12.reuse, RZ ;  /* 0x0000000c15077224 */ /* 0x080fe200078e02ff */
[----:B------:R-:W-:Y:S01]  /*10f0*/  IADD3 R4, R13, R5, RZ ;  /* 0x000000050d047210 */ /* 0x000fe20007ffe0ff */
[----:B------:R-:W-:Y:S01]  /*1100*/  IMAD.WIDE.U32 R12, R20, R12, RZ ;  /* 0x0000000c140c7225 */ /* 0x000fe200078e00ff */
[----:B------:R-:W-:Y:S02]  /*1110*/  SEL R6, R6, RZ, P2 ;  /* 0x000000ff06067207 */ /* 0x000fe40001000000 */
[----:B------:R-:W-:Y:S01]  /*1120*/  SEL R8, R8, RZ, P2 ;  /* 0x000000ff08087207 */ /* 0x000fe20001000000 */
[C---:B------:R-:W-:Y:S01]  /*1130*/  IMAD R7, R20.reuse, R4, R7 ;  /* 0x0000000414077224 */ /* 0x040fe200078e0207 */
[----:B------:R-:W-:Y:S01]  /*1140*/  IADD3 R6, P2, R9, R6, RZ ;  /* 0x0000000609067210 */ /* 0x000fe20007f5e0ff */
[----:B------:R-:W-:-:S03]  /*1150*/  IMAD.WIDE.U32 R4, R20, R0, RZ ;  /* 0x0000000014047225 */ /* 0x000fc600078e00ff */
[----:B------:R-:W-:Y:S01]  /*1160*/  IADD3 R13, R13, R7, RZ ;  /* 0x000000070d0d7210 */ /* 0x000fe20007ffe0ff */
[----:B------:R-:W-:Y:S01]  /*1170*/  IMAD.X R8, R17, 0x1, R8, P2 ;  /* 0x0000000111087824 */ /* 0x000fe200010e0608 */
[-C--:B------:R-:W-:Y:S02]  /*1180*/  @!P5 IADD3 R3, R3, -R11.reuse, RZ ;  /* 0x8000000b0303d210 */ /* 0x080fe40007ffe0ff */
[----:B------:R-:W-:Y:S02]  /*1190*/  @!P5 IADD3 R2, R2, 0x1, RZ ;  /* 0x000000010202d810 */ /* 0x000fe40007ffe0ff */
[----:B------:R-:W-:Y:S01]  /*11a0*/  ISETP.GE.U32.AND P6, PT, R3, R11, PT ;  /* 0x0000000b0300720c */ /* 0x000fe20003fc6070 */
[C---:B------:R-:W-:Y:S01]  /*11b0*/  IMAD R11, R21.reuse, R6, RZ ;  /* 0x00000006150b7224 */ /* 0x040fe200078e02ff */
[----:B------:R-:W-:Y:S01]  /*11c0*/  SEL R18, R12, R4, !P1 ;  /* 0x000000040c127207 */ /* 0x000fe20004800000 */
[----:B------:R-:W-:Y:S01]  /*11d0*/  IMAD R3, R21, R0, RZ ;  /* 0x0000000015037224 */ /* 0x000fe200078e02ff */
[----:B------:R-:W-:Y:S01]  /*11e0*/  ISETP.NE.AND P5, PT, RZ, c[0x0][0x1c8], PT ;  /* 0x00007200ff007a0c */ /* 0x000fe20003fa5270 */
[----:B------:R-:W-:Y:S01]  /*11f0*/  @P3 IMAD R4, R37, c[0x0][0x214], RZ ;  /* 0x0000850025043a24 */ /* 0x000fe200078e02ff */
[----:B------:R-:W-:Y:S01]  /*1200*/  ISETP.NE.AND P2, PT, R19, RZ, PT ;  /* 0x000000ff1300720c */ /* 0x000fe20003f45270 */
[----:B------:R-:W-:Y:S01]  /*1210*/  IMAD.WIDE.U32 R6, R20, R6, RZ ;  /* 0x0000000614067225 */ /* 0x000fe200078e00ff */
[----:B------:R-:W-:-:S02]  /*1220*/  @P1 IADD3 R13, R5, R3, RZ ;  /* 0x00000003050d1210 */ /* 0x000fc40007ffe0ff */
[----:B------:R-:W-:Y:S01]  /*1230*/  @P3 SEL R3, R4, R0, !P1 ;  /* 0x0000000004033207 */ /* 0x000fe20004800000 */
[----:B------:R-:W-:Y:S02]  /*1240*/  IMAD R8, R20, R8, R11 ;  /* 0x0000000814087224 */ /* 0x000fe400078e020b */
[----:B-----5:R-:W-:Y:S01]  /*1250*/  IMAD.WIDE.U32 R20, R14, c[0x0][0x3d8], RZ ;  /* 0x0000f6000e147a25 */ /* 0x020fe200078e00ff */
[----:B------:R-:W-:Y:S02]  /*1260*/  @P6 IADD3 R2, R2, 0x1, RZ ;  /* 0x0000000102026810 */ /* 0x000fe40007ffe0ff */
[----:B------:R-:W-:Y:S01]  /*1270*/  IADD3 R8, R7, R8, RZ ;  /* 0x0000000807087210 */ /* 0x000fe20007ffe0ff */
[----:B------:R-:W-:Y:S01]  /*1280*/  IMAD R4, R14, c[0x0][0x3dc], R21 ;  /* 0x0000f7000e047a24 */ /* 0x000fe200078e0215 */
[----:B------:R-:W-:Y:S01]  /*1290*/  SEL R21, R20, RZ, P2 ;  /* 0x000000ff14157207 */ /* 0x000fe20001000000 */
[----:B------:R-:W-:Y:S01]  /*12a0*/  IMAD.MOV.U32 R14, RZ, RZ, R2 ;  /* 0x000000ffff0e7224 */ /* 0x000fe200078e0002 */
[----:B------:R-:W-:Y:S01]  /*12b0*/  SHF.R.S32.HI R20, RZ, 0x1f, R16 ;  /* 0x0000001fff147819 */ /* 0x000fe20000011410 */
[----:B------:R-:W-:Y:S01]  /*12c0*/  @P3 IMAD R2, R38, c[0x0][0x234], R3 ;  /* 0x00008d0026023a24 */ /* 0x000fe200078e0203 */
[----:B------:R-:W-:Y:S01]  /*12d0*/  SEL R19, R4, RZ, P2 ;  /* 0x000000ff04137207 */ /* 0x000fe20001000000 */
[----:B------:R-:W-:Y:S01]  /*12e0*/  IMAD R3, R38, c[0x0][0x22c], RZ ;  /* 0x00008b0026037a24 */ /* 0x000fe200078e02ff */
[----:B------:R-:W-:Y:S01]  /*12f0*/  @!P4 IADD3 R14, -R14, RZ, RZ ;  /* 0x000000ff0e0ec210 */ /* 0x000fe20007ffe1ff */
[----:B------:R-:W-:Y:S01]  /*1300*/  @!P3 IMAD R5, R37, c[0x0][0x1c0], R38 ;  /* 0x000070002505ba24 */ /* 0x000fe200078e0226 */
[----:B------:R-:W-:-:S02]  /*1310*/  @!P5 LOP3.LUT R14, RZ, c[0x0][0x1c8], RZ, 0x33, !PT ;  /* 0x00007200ff0eda12 */ /* 0x000fc400078e33ff */
[----:B------:R-:W-:Y:S01]  /*1320*/  SHF.R.S32.HI R12, RZ, 0x1f, R3 ;  /* 0x0000001fff0c7819 */ /* 0x000fe20000011403 */
[----:B------:R-:W-:Y:S01]  /*1330*/  @!P3 IMAD R2, R5, c[0x0][0x214], RZ ;  /* 0x000085000502ba24 */ /* 0x000fe200078e02ff */
[----:B------:R-:W-:Y:S01]  /*1340*/  SHF.R.S32.HI R26, RZ, 0x1f, R14 ;  /* 0x0000001fff1a7819 */ /* 0x000fe2000001140e */
[----:B------:R-:W-:Y:S05]  /*1350*/  @!P3 BRA `(.L_x_569) ;  /* 0x000000700000b947 */ /* 0x000fea0003800000 */
[C---:B---3--:R-:W-:Y:S01]  /*1360*/  @!P1 IMAD R0, R37.reuse, c[0x0][0x224], RZ ;  /* 0x0000890025009a24 */ /* 0x048fe200078e02ff */
[----:B------:R-:W-:Y:S02]  /*1370*/  MOV R5, 0x80 ;  /* 0x0000008000057802 */ /* 0x000fe40000000f00 */
[----:B------:R-:W-:Y:S02]  /*1380*/  MOV R4, c[0x0][0x210] ;  /* 0x0000840000047a02 */ /* 0x000fe40000000f00 */
[----:B------:R-:W-:-:S03]  /*1390*/  LEA R0, R37, R0, 0x7 ;  /* 0x0000000025007211 */ /* 0x000fc600078e38ff */
[----:B------:R-:W-:-:S04]  /*13a0*/  IMAD R4, R5, R4, c[0x0][0x234] ;  /* 0x00008d0005047624 */ /* 0x000fc800078e0204 */
[----:B------:R-:W-:Y:S01]  /*13b0*/  IMAD R0, R4, R38, R0 ;  /* 0x0000002604007224 */ /* 0x000fe200078e0200 */
[----:B------:R-:W-:Y:S05]  /*13c0*/  BRA `(.L_x_570) ;  /* 0x0000002000007947 */ /* 0x000fea0003800000 */
.L_x_569:
[----:B---3--:R-:W-:-:S04]  /*13d0*/  IMAD R0, R37, c[0x0][0x1c0], R38 ;  /* 0x0000700025007a24 */ /* 0x008fc800078e0226 */
[----:B------:R-:W-:Y:S02]  /*13e0*/  IMAD R0, R0, c[0x0][0x224], RZ ;  /* 0x0000890000007a24 */ /* 0x000fe400078e02ff */
.L_x_570:
[----:B------:R-:W1:Y:S01]  /*13f0*/  S2R R32, SR_TID.X ;  /* 0x0000000000207919 */ /* 0x000e620000002100 */
[----:B------:R-:W-:Y:S01]  /*1400*/  IMAD R35, R35, c[0x0][0x1c0], RZ ;  /* 0x0000700023237a24 */ /* 0x000fe200078e02ff */
[----:B------:R-:W-:Y:S01]  /*1410*/  SHF.R.S32.HI R219, RZ, 0x1f, R218 ;  /* 0x0000001fffdb7819 */ /* 0x000fe200000114da */
[----:B------:R-:W-:Y:S01]  /*1420*/  IMAD.IADD R4, R9, 0x1, R2 ;  /* 0x0000000109047824 */ /* 0x000fe200078e0202 */
[C---:B------:R-:W-:Y:S01]  /*1430*/  IADD3 R2, P4, R218.reuse, R10, RZ ;  /* 0x0000000ada027210 */ /* 0x040fe20007f9e0ff */
[----:B------:R-:W-:Y:S01]  /*1440*/  IMAD.SHL.U32 R5, R35, 0x40, RZ ;  /* 0x0000004023057824 */ /* 0x000fe200078e00ff */
[----:B------:R-:W-:Y:S01]  /*1450*/  SHF.R.S32.HI R31, RZ, 0x1f, R251 ;  /* 0x0000001fff1f7819 */ /* 0x000fe200000114fb */
[----:B------:R-:W-:Y:S01]  /*1460*/  IMAD.MOV.U32 R36, RZ, RZ, 0x4 ;  /* 0x00000004ff247424 */ /* 0x000fe200078e00ff */
[----:B------:R-:W-:Y:S01]  /*1470*/  BSSY B1, `(.L_x_566) ;  /* 0x0000637000017945 */ /* 0x000fe20003800000 */
[----:B------:R-:W-:Y:S02]  /*1480*/  IADD3 R217, R218, 0x40, RZ ;  /* 0x00000040dad97810 */ /* 0x000fe40007ffe0ff */
[----:B------:R-:W-:Y:S01]  /*1490*/  IMAD.WIDE R10, R4, R36, c[0x0][0x200] ;  /* 0x00008000040a7625 */ /* 0x000fe200078e0224 */
[----:B------:R-:W-:-:S02]  /*14a0*/  IADD3 R7, P3, P1, R6, R5, R3 ;  /* 0x0000000506077210 */ /* 0x000fc4000797e003 */
[----:B------:R-:W-:Y:S01]  /*14b0*/  SHF.R.S32.HI R5, RZ, 0x1f, R5 ;  /* 0x0000001fff057819 */ /* 0x000fe20000011405 */
[----:B------:R-:W-:Y:S01]  /*14c0*/  IMAD R4, R17, c[0x0][0x370], RZ ;  /* 0x0000dc0011047a24 */ /* 0x000fe200078e02ff */
[----:B------:R-:W-:Y:S01]  /*14d0*/  MOV R229, R11 ;  /* 0x0000000b00e57202 */ /* 0x000fe20000000f00 */
[----:B------:R-:W-:Y:S01]  /*14e0*/  IMAD.X R3, R219, 0x1, R15, P4 ;  /* 0x00000001db037824 */ /* 0x000fe200020e060f */
[----:B------:R-:W-:Y:S01]  /*14f0*/  IADD3 R6, P4, R251, R9, RZ ;  /* 0x00000009fb067210 */ /* 0x000fe20007f9e0ff */
[C---:B------:R-:W-:Y:S02]  /*1500*/  IMAD R4, R9.reuse, c[0x0][0x374], R4 ;  /* 0x0000dd0009047a24 */ /* 0x040fe400078e0204 */
[----:B------:R-:W-:Y:S01]  /*1510*/  IMAD.WIDE.U32 R2, R9, c[0x0][0x370], R2 ;  /* 0x0000dc0009027a25 */ /* 0x000fe200078e0002 */
[----:B-1----:R-:W-:-:S03]  /*1520*/  SHF.R.S32.HI R34, RZ, 0x1f, R32 ;  /* 0x0000001fff227819 */ /* 0x002fc60000011420 */
[----:B------:R-:W-:Y:S01]  /*1530*/  IMAD.MOV.U32 R230, RZ, RZ, R10 ;  /* 0x000000ffffe67224 */ /* 0x000fe200078e000a */
[----:B------:R-:W-:Y:S01]  /*1540*/  IADD3.X R10, R8, R5, R12, P3, P1 ;  /* 0x00000005080a7210 */ /* 0x000fe20001fe240c */
[----:B------:R-:W-:Y:S01]  /*1550*/  IMAD.IADD R3, R3, 0x1, R4 ;  /* 0x0000000103037824 */ /* 0x000fe200078e0204 */
[----:B------:R-:W-:Y:S01]  /*1560*/  LEA.HI R30, R34, R32, RZ, 0x5 ;  /* 0x00000020221e7211 */ /* 0x000fe200078f28ff */
[----:B------:R-:W-:Y:S01]  /*1570*/  IMAD.IADD R12, R9, 0x1, R0 ;  /* 0x00000001090c7824 */ /* 0x000fe200078e0200 */
[----:B------:R-:W-:Y:S01]  /*1580*/  IADD3 R4, -R228, R22, R16 ;  /* 0x00000016e4047210 */ /* 0x000fe20007ffe110 */
[----:B------:R-:W-:Y:S01]  /*1590*/  IMAD R5, R39, c[0x0][0x378], RZ ;  /* 0x0000de0027057a24 */ /* 0x000fe200078e02ff */
[----:B------:R-:W-:Y:S01]  /*15a0*/  LOP3.LUT R0, R30, 0xffffffe0, RZ, 0xc0, !PT ;  /* 0xffffffe01e007812 */ /* 0x000fe200078ec0ff */
[----:B------:R-:W-:Y:S01]  /*15b0*/  IMAD.WIDE.U32 R2, R38, c[0x0][0x378], R2 ;  /* 0x0000de0026027a25 */ /* 0x000fe200078e0002 */
[----:B------:R-:W-:Y:S02]  /*15c0*/  IADD3 R8, P3, P1, R21, R7, R18 ;  /* 0x0000000715087210 */ /* 0x000fe4000797e012 */
[----:B------:R-:W-:Y:S01]  /*15d0*/  IADD3 R4, R4, -c[0x0][0x2e8], RZ ;  /* 0x8000ba0004047a10 */ /* 0x000fe20007ffe0ff */
[----:B------:R-:W-:Y:S01]  /*15e0*/  IMAD.X R7, R31, 0x1, R17, P4 ;  /* 0x000000011f077824 */ /* 0x000fe200020e0611 */
[----:B------:R-:W-:Y:S01]  /*15f0*/  SHF.R.S32.HI R21, RZ, 0x5, R30 ;  /* 0x00000005ff157819 */ /* 0x000fe2000001141e */
[----:B------:R-:W-:Y:S01]  /*1600*/  IMAD R5, R38, c[0x0][0x37c], R5 ;  /* 0x0000df0026057a24 */ /* 0x000fe200078e0205 */
[----:B------:R-:W-:Y:S01]  /*1610*/  IADD3 R17, -R0, R32, RZ ;  /* 0x0000002000117210 */ /* 0x000fe20007ffe1ff */
[----:B------:R-:W-:Y:S01]  /*1620*/  IMAD R7, R7, c[0x0][0x190], RZ ;  /* 0x0000640007077a24 */ /* 0x000fe200078e02ff */
[----:B------:R-:W-:Y:S01]  /*1630*/  SHF.R.S32.HI R9, RZ, 0x1f, R4 ;  /* 0x0000001fff097819 */ /* 0x000fe20000011404 */
[----:B------:R-:W-:Y:S01]  /*1640*/  IMAD.IADD R5, R3, 0x1, R5 ;  /* 0x0000000103057824 */ /* 0x000fe200078e0205 */
[----:B------:R-:W-:Y:S01]  /*1650*/  IADD3.X R10, R19, R10, R13, P3, P1 ;  /* 0x0000000a130a7210 */ /* 0x000fe20001fe240d */
[----:B------:R-:W-:Y:S01]  /*1660*/  IMAD R0, R21, R35, R17 ;  /* 0x0000002315007224 */ /* 0x000fe200078e0211 */
[----:B------:R-:W-:Y:S01]  /*1670*/  LEA.HI R3, R9, R4, RZ, 0x6 ;  /* 0x0000000409037211 */ /* 0x000fe200078f30ff */
[----:B------:R-:W-:-:S02]  /*1680*/  IMAD R11, R6, c[0x0][0x194], R7 ;  /* 0x00006500060b7a24 */ /* 0x000fc400078e0207 */
[----:B------:R-:W-:Y:S01]  /*1690*/  IMAD.MOV.U32 R4, RZ, RZ, R2 ;  /* 0x000000ffff047224 */ /* 0x000fe200078e0002 */
[----:B------:R-:W-:Y:S01]  /*16a0*/  IADD3 R8, P1, R0, R8, RZ ;  /* 0x0000000800087210 */ /* 0x000fe20007f3e0ff */
[----:B------:R-:W-:Y:S01]  /*16b0*/  IMAD.WIDE.U32 R6, R6, c[0x0][0x190], R218 ;  /* 0x0000640006067a25 */ /* 0x000fe200078e00da */
[----:B------:R-:W-:Y:S02]  /*16c0*/  SHF.R.S32.HI R2, RZ, 0x6, R3 ;  /* 0x00000006ff027819 */ /* 0x000fe40000011403 */
[----:B------:R-:W-:Y:S01]  /*16d0*/  LEA.HI.X.SX32 R207, R0, R10, 0x1, P1 ;  /* 0x0000000a00cf7211 */ /* 0x000fe200008f0eff */
[----:B------:R-:W-:Y:S01]  /*16e0*/  IMAD R0, R39, c[0x0][0x1a8], RZ ;  /* 0x00006a0027007a24 */ /* 0x000fe200078e02ff */
[----:B------:R-:W-:Y:S01]  /*16f0*/  IMNMX R250, RZ, R2, !PT ;  /* 0x00000002fffa7217 */ /* 0x000fe20007800200 */
[----:B------:R-:W-:Y:S01]  /*1700*/  IMAD.WIDE.U32 R4, R251, c[0x0][0x370], R4 ;  /* 0x0000dc00fb047a25 */ /* 0x000fe200078e0004 */
[----:B------:R-:W-:Y:S02]  /*1710*/  IADD3 R6, P3, R27, R6, RZ ;  /* 0x000000061b067210 */ /* 0x000fe40007f7e0ff */
[----:B------:R-:W-:Y:S01]  /*1720*/  ISETP.GT.AND P5, PT, R208, R250, PT ;  /* 0x000000fad000720c */ /* 0x000fe20003fa4270 */
[----:B------:R-:W-:Y:S01]  /*1730*/  IMAD R3, R38, c[0x0][0x1ac], R0 ;  /* 0x00006b0026037a24 */ /* 0x000fe200078e0200 */
[----:B------:R-:W-:Y:S01]  /*1740*/  IADD3.X R7, R23, R7, R11, P3, !PT ;  /* 0x0000000717077210 */ /* 0x000fe20001ffe40b */
[----:B------:R-:W-:Y:S01]  /*1750*/  IMAD R0, R31, c[0x0][0x370], RZ ;  /* 0x0000dc001f007a24 */ /* 0x000fe200078e02ff */
[----:B------:R-:W-:Y:S01]  /*1760*/  LEA R210, P3, R4, c[0x0][0x330], 0x1 ;  /* 0x0000cc0004d27a11 */ /* 0x000fe200078608ff */
[----:B------:R-:W-:Y:S01]  /*1770*/  IMAD.WIDE R10, R12, R36, c[0x0][0x3c8] ;  /* 0x0000f2000c0a7625 */ /* 0x000fe200078e0224 */
[----:B------:R-:W-:-:S02]  /*1780*/  LEA R206, P1, R8, c[0x0][0x350], 0x2 ;  /* 0x0000d40008ce7a11 */ /* 0x000fc400078210ff */
[----:B------:R-:W-:Y:S01]  /*1790*/  IADD3 R208, R208, -0x1, RZ ;  /* 0xffffffffd0d07810 */ /* 0x000fe20007ffe0ff */
[----:B------:R-:W-:Y:S01]  /*17a0*/  IMAD.WIDE.U32 R12, R38, c[0x0][0x1a8], R6 ;  /* 0x00006a00260c7a25 */ /* 0x000fe200078e0006 */
[----:B------:R-:W-:-:S03]  /*17b0*/  LEA.HI.X R207, R8, c[0x0][0x354], R207, 0x2, P1 ;  /* 0x0000d50008cf7a11 */ /* 0x000fc600008f14cf */
[----:B------:R-:W-:Y:S01]  /*17c0*/  IMAD R0, R251, c[0x0][0x374], R0 ;  /* 0x0000dd00fb007a24 */ /* 0x000fe200078e0200 */
[----:B------:R-:W-:Y:S01]  /*17d0*/  IADD3 R18, R13, R3, RZ ;  /* 0x000000030d127210 */ /* 0x000fe20007ffe0ff */
[----:B------:R-:W-:Y:S01]  /*17e0*/  IMAD.MOV.U32 R227, RZ, RZ, R10 ;  /* 0x000000ffffe37224 */ /* 0x000fe200078e000a */
[C---:B------:R-:W-:Y:S01]  /*17f0*/  LEA R212, P4, R12.reuse, c[0x0][0x160], 0x1 ;  /* 0x000058000cd47a11 */ /* 0x040fe200078808ff */
        /* <DEDUP_REMOVED lines=20> */
.L_x_572:
        /* <DEDUP_REMOVED lines=15> */
.L_x_573:
        /* <DEDUP_REMOVED lines=25> */
.L_x_575:
[----:B------:R-:W-:Y:S05]  /*1bc0*/  BSYNC B0 ;  /* 0x0000000000007941 */ /* 0x000fea0003800000 */
.L_x_574:
        /* <DEDUP_REMOVED lines=17> */
.L_x_577:
[----:B------:R-:W-:Y:S05]  /*1ce0*/  BSYNC B0 ;  /* 0x0000000000007941 */ /* 0x000fea0003800000 */
.L_x_576:
        /* <DEDUP_REMOVED lines=23> */
.L_x_579:
[----:B------:R-:W-:Y:S05]  /*1e60*/  BSYNC B0 ;  /* 0x0000000000007941 */ /* 0x000fea0003800000 */
.L_x_578:
        /* <DEDUP_REMOVED lines=16> */
.L_x_571:
        /* <DEDUP_REMOVED lines=45> */
.L_x_582:
[----:B------:R-:W-:Y:S05]  /*2240*/  BSYNC B0 ;  /* 0x0000000000007941 */ /* 0x000fea0003800000 */
.L_x_581:
        /* <DEDUP_REMOVED lines=30> */
.L_x_584:
[----:B------:R-:W-:Y:S05]  /*2430*/  BSYNC B0 ;  /* 0x0000000000007941 */ /* 0x000fea0003800000 */
.L_x_583:
        /* <DEDUP_REMOVED lines=20> */
.L_x_586:
[----:B------:R-:W-:Y:S05]  /*2580*/  BSYNC B0 ;  /* 0x0000000000007941 */ /* 0x000fea0003800000 */
.L_x_585:
        /* <DEDUP_REMOVED lines=28> */
.L_x_588:
[----:B------:R-:W-:Y:S05]  /*2750*/  BSYNC B0 ;  /* 0x0000000000007941 */ /* 0x000fea0003800000 */
.L_x_587:
[----:B---3--:R-:W-:Y:S01]  /*2760*/  IADD3 R2, R19, 0x2000, RZ ;  /* 0x0000200013027810 */ /* 0x008fe20007ffe0ff */
        /* <DEDUP_REMOVED lines=13> */
.L_x_590:
        /* <DEDUP_REMOVED lines=19> */
.L_x_591:
[----:B------:R-:W-:Y:S05]  /*2970*/  BSYNC B0 ;  /* 0x0000000000007941 */ /* 0x000fea0003800000 */
.L_x_589:
        /* <DEDUP_REMOVED lines=14> */
.L_x_593:
        /* <DEDUP_REMOVED lines=27> */
.L_x_594:
[----:B------:R-:W-:Y:S05]  /*2c10*/  BSYNC B0 ;  /* 0x0000000000007941 */ /* 0x000fea0003800000 */
.L_x_592:
        /* <DEDUP_REMOVED lines=56> */
.L_x_596:
[----:B-1----:R-:W-:Y:S05]  /*2fa0*/  BSYNC B0 ;  /* 0x0000000000007941 */ /* 0x002fea0003800000 */
.L_x_595:
        /* <DEDUP_REMOVED lines=28> */
.L_x_598:
[----:B------:R-:W-:Y:S05]  /*3170*/  BSYNC B0 ;  /* 0x0000000000007941 */ /* 0x000fea0003800000 */
.L_x_597:
[----:B------:R-:W0:Y:S01]  /*3180*/  LDGDEPBAR ;  /* 0x00000000000079af */ /* 0x000e220000000000 */
[----:B------:R-:W-:-:S03]  /*3190*/  ISETP.NE.U32.AND P4, PT, RZ, c[0x0][0x318], PT ;  /* 0x0000c600ff007a0c */ /* 0x000fc60003f85070 */
[----:B--2---:R-:W2:Y:S01]  /*31a0*/  LDL R6, [R1+0x10] ;  /* 0x0000100001067983 */ /* 0x004ea20000100800 */
[----:B------:R-:W-:-:S13]  /*31b0*/  ISETP.NE.AND.EX P4, PT, RZ, c[0x0][0x31c], PT, P4 ;  /* 0x0000c700ff007a0c */ /* 0x000fda0003f85340 */
[----:B------:R-:W-:Y:S02]  /*31c0*/  @P4 IMAD R0, R33, c[0x0][0x320], RZ ;  /* 0x0000c80021004a24 */ /* 0x000fe400078e02ff */
[----:B------:R-:W-:Y:S01]  /*31d0*/  @P4 IMAD.WIDE.U32 R2, R37, c[0x0][0x320], R38 ;  /* 0x0000c80025024a25 */ /* 0x000fe200078e0026 */
[----:B------:R-:W-:-:S04]  /*31e0*/  DEPBAR.LE SB0, 0x1 ;  /* 0x000080400000791a */ /* 0x000fc80000000000 */
[----:B------:R-:W-:Y:S01]  /*31f0*/  BAR.SYNC.DEFER_BLOCKING 0x0 ;  /* 0x0000000000007b1d */ /* 0x000fe20000010000 */
[----:B------:R-:W-:Y:S01]  /*3200*/  @P4 IMAD R0, R37, c[0x0][0x324], R0 ;  /* 0x0000c90025004a24 */ /* 0x000fe200078e0200 */
[----:B------:R-:W-:-:S03]  /*3210*/  @P4 LEA R4, P1, R2, c[0x0][0x318], 0x2 ;  /* 0x0000c60002044a11 */ /* 0x000fc600078210ff */
[----:B------:R-:W-:-:S05]  /*3220*/  @P4 IMAD.IADD R0, R3, 0x1, R0 ;  /* 0x0000000103004824 */ /* 0x000fca00078e0200 */
[----:B------:R-:W-:-:S05]  /*3230*/  @P4 LEA.HI.X R5, R2, c[0x0][0x31c], R0, 0x2, P1 ;  /* 0x0000c70002054a11 */ /* 0x000fca00008f1400 */
[----:B---3--:R1:W3:Y:S01]  /*3240*/  @P4 LDG.E R4, [R4.64] ;  /* 0x0000000604044981 */ /* 0x0082e2000c1e1900 */
[CC--:B------:R-:W-:Y:S01]  /*3250*/  LEA.HI R0, R34.reuse, R32.reuse, RZ, 0x4 ;  /* 0x0000002022007211 */ /* 0x0c0fe200078f20ff */
[----:B------:R-:W-:Y:S01]  /*3260*/  IMAD.MOV.U32 R176, RZ, RZ, 0x20 ;  /* 0x00000020ffb07424 */ /* 0x000fe200078e00ff */
[----:B------:R-:W-:Y:S01]  /*3270*/  LEA.HI R2, R34, R32, RZ, 0x3 ;  /* 0x0000002022027211 */ /* 0x000fe200078f18ff */
[----:B------:R-:W4:Y:S01]  /*3280*/  LDSM.16.M88.4 R116, [R188+0x10000] ;  /* 0x01000000bc74783b */ /* 0x000f220000000200 */
[----:B------:R-:W-:Y:S01]  /*3290*/  LOP3.LUT R0, R0, 0xfffffff0, RZ, 0xc0, !PT ;  /* 0xfffffff000007812 */ /* 0x000fe200078ec0ff */
[----:B------:R-:W-:Y:S01]  /*32a0*/  IMAD.MOV.U32 R204, RZ, RZ, RZ ;  /* 0x000000ffffcc7224 */ /* 0x000fe200078e00ff */
[----:B------:R-:W-:Y:S01]  /*32b0*/  LOP3.LUT R2, R2, 0xfffffff8, RZ, 0xc0, !PT ;  /* 0xfffffff802027812 */ /* 0x000fe200078ec0ff */
[----:B------:R-:W2:Y:S01]  /*32c0*/  LDSM.16.M88.4 R120, [R188+0x10800] ;  /* 0x01080000bc78783b */ /* 0x000ea20000000200 */
[----:B------:R-:W-:Y:S01]  /*32d0*/  IADD3 R8, R8, 0x1, RZ ;  /* 0x0000000108087810 */ /* 0x000fe20007ffe0ff */
[----:B------:R-:W-:Y:S01]  /*32e0*/  IMAD.IADD R0, R32, 0x1, -R0 ;  /* 0x0000000120007824 */ /* 0x000fe200078e0a00 */
[----:B------:R-:W-:Y:S01]  /*32f0*/  IADD3 R16, R22, 0x40, R16 ;  /* 0x0000004016107810 */ /* 0x000fe20007ffe010 */
[----:B------:R-:W-:Y:S01]  /*3300*/  IMAD.IADD R2, R32, 0x1, -R2 ;  /* 0x0000000120027824 */ /* 0x000fe200078e0a02 */
[----:B------:R-:W2:Y:S01]  /*3310*/  LDSM.16.M88.4 R124, [R189+0x10000] ;  /* 0x01000000bd7c783b */ /* 0x000ea20000000200 */
[----:B------:R-:W-:Y:S01]  /*3320*/  IMAD.MOV.U32 R191, RZ, RZ, 0x40 ;  /* 0x00000040ffbf7424 */ /* 0x000fe200078e00ff */
[----:B------:R-:W-:Y:S01]  /*3330*/  SHF.R.S32.HI R3, RZ, 0x1f, R0 ;  /* 0x0000001fff037819 */ /* 0x000fe20000011400 */
[----:B------:R-:W-:Y:S01]  /*3340*/  IMAD.SHL.U32 R192, R202, 0x2, RZ ;  /* 0x00000002cac07824 */ /* 0x000fe200078e00ff */
[----:B------:R-:W-:Y:S01]  /*3350*/  LOP3.LUT P3, RZ, R2, 0x2, RZ, 0xc0, !PT ;  /* 0x0000000202ff7812 */ /* 0x000fe2000786c0ff */
[----:B------:R-:W2:Y:S01]  /*3360*/  LDSM.16.M88.4 R128, [R189+0x10800] ;  /* 0x01080000bd80783b */ /* 0x000ea20000000200 */
[----:B------:R-:W-:Y:S01]  /*3370*/  LEA.HI R3, R3, R0, RZ, 0x3 ;  /* 0x0000000003037211 */ /* 0x000fe200078f18ff */
[----:B------:R-:W-:Y:S01]  /*3380*/  IMAD.MOV.U32 R209, RZ, RZ, R203 ;  /* 0x000000ffffd17224 */ /* 0x000fe200078e00cb */
[----:B------:R-:W-:Y:S01]  /*3390*/  SEL R176, R176, 0xffffffe0, !P3 ;  /* 0xffffffe0b0b07807 */ /* 0x000fe20005800000 */
[----:B------:R-:W2:Y:S01]  /*33a0*/  LDSM.16.M88.4 R132, [R187+0x10000] ;  /* 0x01000000bb84783b */ /* 0x000ea20000000200 */
[----:B------:R-:W-:Y:S01]  /*33b0*/  LOP3.LUT R3, R3, 0xfffffff8, RZ, 0xc0, !PT ;  /* 0xfffffff803037812 */ /* 0x000fe200078ec0ff */
[----:B------:R-:W-:Y:S01]  /*33c0*/  CS2R R94, SRZ ;  /* 0x00000000005e7805 */ /* 0x000fe2000001ff00 */
[----:B-1----:R-:W3:Y:S01]  /*33d0*/  @P4 MUFU.RCP R5, c[0x0][0x238] ;  /* 0x00008e0000054b08 */ /* 0x002ee20000001000 */
[----:B------:R-:W-:Y:S01]  /*33e0*/  IMAD.IADD R176, R176, 0x1, R187 ;  /* 0x00000001b0b07824 */ /* 0x000fe200078e02bb */
[----:B------:R-:W1:Y:S01]  /*33f0*/  LDSM.16.M88.4 R136, [R187+0x10800] ;  /* 0x01080000bb88783b */ /* 0x000e620000000200 */
[----:B------:R-:W-:Y:S01]  /*3400*/  IMAD.IADD R0, R0, 0x1, -R3 ;  /* 0x0000000100007824 */ /* 0x000fe200078e0a03 */
[----:B------:R-:W-:Y:S01]  /*3410*/  IADD3 R3, R228, R8, -R22 ;  /* 0x00000008e4037210 */ /* 0x000fe20007ffe816 */
[----:B------:R-:W-:Y:S01]  /*3420*/  CS2R R92, SRZ ;  /* 0x00000000005c7805 */ /* 0x000fe2000001ff00 */
[----:B------:R-:W1:Y:S01]  /*3430*/  LDSM.16.M88.4 R140, [R176+0x10000] ;  /* 0x01000000b08c783b */ /* 0x000e620000000200 */
[----:B------:R-:W-:Y:S01]  /*3440*/  IADD3 R186, R202, 0x2000, RZ ;  /* 0x00002000caba7810 */ /* 0x000fe20007ffe0ff */
[----:B------:R-:W-:Y:S01]  /*3450*/  CS2R R98, SRZ ;  /* 0x0000000000627805 */ /* 0x000fe2000001ff00 */
[----:B------:R-:W-:Y:S01]  /*3460*/  R2P PR, R0, 0x6 ;  /* 0x0000000600007804 */ /* 0x000fe20000000000 */
[----:B------:R4:W-:Y:S01]  /*3470*/  STL [R1+0xc], R3 ;  /* 0x00000c0301007387 */ /* 0x0009e20000100800 */
[----:B------:R-:W-:Y:S01]  /*3480*/  SEL R186, R186, R202, !P0 ;  /* 0x000000cababa7207 */ /* 0x000fe20004000000 */
[----:B------:R-:W-:Y:S01]  /*3490*/  CS2R R96, SRZ ;  /* 0x0000000000607805 */ /* 0x000fe2000001ff00 */
[----:B------:R-:W-:Y:S01]  /*34a0*/  CS2R R90, SRZ ;  /* 0x00000000005a7805 */ /* 0x000fe2000001ff00 */
[----:B------:R-:W1:Y:S01]  /*34b0*/  LDSM.16.M88.4 R144, [R176+0x10800] ;  /* 0x01080000b090783b */ /* 0x000e620000000200 */
[----:B------:R-:W-:Y:S01]  /*34c0*/  SEL R200, R200, 0xffffffe0, !P1 ;  /* 0xffffffe0c8c87807 */ /* 0x000fe20004800000 */
[----:B------:R-:W-:Y:S01]  /*34d0*/  CS2R R88, SRZ ;  /* 0x0000000000587805 */ /* 0x000fe2000001ff00 */
[----:B------:R-:W-:Y:S01]  /*34e0*/  SEL R191, R191, 0xffffffc0, !P2 ;  /* 0xffffffc0bfbf7807 */ /* 0x000fe20005000000 */
[----:B------:R-:W1:Y:S01]  /*34f0*/  LDSM.16.M88.4 R172, [R176+0x12000] ;  /* 0x01200000b0ac783b */ /* 0x000e620000000200 */
[----:B------:R-:W-:Y:S01]  /*3500*/  CS2R R86, SRZ ;  /* 0x0000000000567805 */ /* 0x000fe2000001ff00 */
[----:B------:R-:W-:Y:S01]  /*3510*/  IMAD.IADD R194, R200, 0x1, R192 ;  /* 0x00000001c8c27824 */ /* 0x000fe200078e02c0 */
[----:B------:R-:W-:Y:S01]  /*3520*/  CS2R R84, SRZ ;  /* 0x0000000000547805 */ /* 0x000fe2000001ff00 */
[----:B------:R-:W1:Y:S01]  /*3530*/  LDSM.16.M88.4 R148, [R188+0x12000] ;  /* 0x01200000bc94783b */ /* 0x000e620000000200 */
[----:B------:R-:W-:Y:S01]  /*3540*/  IMAD.IADD R195, R193, 0x1, R200 ;  /* 0x00000001c1c37824 */ /* 0x000fe200078e02c8 */
        /* <DEDUP_REMOVED lines=11> */
[----:B----4-:R-:W-:Y:S01]  /*3600*/  IADD3 R3, R201, 0x2000, RZ ;  /* 0x00002000c9037810 */ /* 0x010fe20007ffe0ff */
[----:B------:R-:W-:Y:S01]  /*3610*/  CS2R R46, SRZ ;  /* 0x00000000002e7805 */ /* 0x000fe2000001ff00 */
[----:B------:R-:W-:Y:S01]  /*3620*/  CS2R R44, SRZ ;  /* 0x00000000002c7805 */ /* 0x000fe2000001ff00 */
[----:B------:R-:W4:Y:S01]  /*3630*/  LDSM.16.M88.4 R164, [R187+0x12000] ;  /* 0x01200000bba4783b */ /* 0x000f220000000200 */
[----:B------:R-:W-:Y:S01]  /*3640*/  SEL R3, R3, R201, !P0 ;  /* 0x000000c903037207 */ /* 0x000fe20004000000 */
        /* <DEDUP_REMOVED lines=16> */
[----:B------:R-:W-:Y:S01]  /*3750*/  IMAD.SHL.U32 R3, R3, 0x2, RZ ;  /* 0x0000000203037824 */ /* 0x000fe200078e00ff */
[----:B------:R-:W-:Y:S01]  /*3760*/  SHF.L.U32 R186, R186, 0x1, RZ ;  /* 0x00000001baba7819 */ /* 0x000fe200000006ff */
[----:B------:R-:W-:Y:S01]  /*3770*/  IMAD.IADD R198, R193, 0x1, R191 ;  /* 0x00000001c1c67824 */ /* 0x000fe200078e02bf */
[C---:B------:R-:W-:Y:S01]  /*3780*/  IADD3 R197, R191.reuse, R192, RZ ;  /* 0x000000c0bfc57210 */ /* 0x040fe20007ffe0ff */
[C---:B------:R-:W-:Y:S01]  /*3790*/  IMAD.IADD R199, R191.reuse, 0x1, R195 ;  /* 0x00000001bfc77824 */ /* 0x040fe200078e02c3 */
[----:B------:R-:W-:-:S02]  /*37a0*/  IADD3 R196, R191, R194, RZ ;  /* 0x000000c2bfc47210 */ /* 0x000fc40007ffe0ff */
[----:B--2---:R-:W-:-:S04]  /*37b0*/  LEA R0, R231, R6, 0x6 ;  /* 0x00000006e7007211 */ /* 0x004fc800078e30ff */
        /* <DEDUP_REMOVED lines=9> */
[----:B------:R-:W-:-:S06]  /*3850*/  IMAD.IADD R0, R16, 0x1, -R228 ;  /* 0x0000000110007824 */ /* 0x000fcc00078e0ae4 */
[----:B------:R-:W2:Y:S01]  /*3860*/  I2F R244, R244 ;  /* 0x000000f400f47306 */ /* 0x000ea20000201400 */
[----:B------:R1:W-:Y:S07]  /*3870*/  STL [R1+0x8], R0 ;  /* 0x0000080001007387 */ /* 0x0003ee0000100800 */
[----:B------:R1:W1:Y:S08]  /*3880*/  I2F R246, R2 ;  /* 0x0000000200f67306 */ /* 0x0002700000201400 */
[----:B------:R-:W2:Y:S01]  /*3890*/  I2F R243, R243 ;  /* 0x000000f300f37306 */ /* 0x000ea20000201400 */
[----:B---3--:R-:W-:-:S07]  /*38a0*/  @P4 FMUL.FTZ R204, R4, R5 ;  /* 0x0000000504cc4220 */ /* 0x008fce0000410000 */
[----:B------:R-:W3:Y:S01]  /*38b0*/  I2F R242, R242 ;  /* 0x000000f200f27306 */ /* 0x000ee20000201400 */
[----:B-1----:R-:W-:-:S07]  /*38c0*/  IMAD.MOV.U32 R0, RZ, RZ, c[0x0][0x22c] ;  /* 0x00008b00ff007624 */ /* 0x002fce00078e00ff */
[----:B------:R-:W1:Y:S01]  /*38d0*/  I2F R241, R241 ;  /* 0x000000f100f17306 */ /* 0x000e620000201400 */
[----:B------:R-:W-:-:S04]  /*38e0*/  IMAD R0, R0, c[0x0][0x1c0], RZ ;  /* 0x0000700000007a24 */ /* 0x000fc800078e02ff */
[C---:B------:R-:W-:Y:S02]  /*38f0*/  IMAD.SHL.U32 R2, R0.reuse, 0x10, RZ ;  /* 0x0000001000027824 */ /* 0x040fe400078e00ff */
[----:B------:R-:W-:-:S03]  /*3900*/  IMAD.SHL.U32 R214, R0, 0x8, RZ ;  /* 0x0000000800d67824 */ /* 0x000fc600078e00ff */
[C---:B------:R-:W-:Y:S02]  /*3910*/  IADD3 R4, R2.reuse, 0x40, RZ ;  /* 0x0000004002047810 */ /* 0x040fe40007ffe0ff */
[C---:B------:R-:W-:Y:S02]  /*3920*/  IADD3 R5, R2.reuse, 0x20, RZ ;  /* 0x0000002002057810 */ /* 0x040fe40007ffe0ff */
[----:B------:R-:W-:Y:S01]  /*3930*/  IADD3 R2, R2, 0x60, RZ ;  /* 0x0000006002027810 */ /* 0x000fe20007ffe0ff */
[C---:B------:R-:W-:Y:S02]  /*3940*/  IMAD.IADD R4, R214.reuse, 0x1, R4 ;  /* 0x00000001d6047824 */ /* 0x040fe400078e0204 */
[C---:B------:R-:W-:Y:S01]  /*3950*/  IMAD.IADD R5, R214.reuse, 0x1, R5 ;  /* 0x00000001d6057824 */ /* 0x040fe200078e0205 */
[C---:B------:R-:W-:Y:S01]  /*3960*/  IADD3 R2, R214.reuse, R2, RZ ;  /* 0x00000002d6027210 */ /* 0x040fe20007ffe0ff */
[C---:B------:R-:W-:Y:S02]  /*3970*/  IMAD.IADD R4, R214.reuse, 0x1, R4 ;  /* 0x00000001d6047824 */ /* 0x040fe400078e0204 */
[----:B------:R-:W-:-:S02]  /*3980*/  IMAD.IADD R5, R214, 0x1, R5 ;  /* 0x00000001d6057824 */ /* 0x000fc400078e0205 */
[C---:B------:R-:W-:Y:S01]  /*3990*/  IMAD.IADD R2, R214.reuse, 0x1, R2 ;  /* 0x00000001d6027824 */ /* 0x040fe200078e0202 */
[C---:B------:R-:W-:Y:S01]  /*39a0*/  IADD3 R235, R214.reuse, R4, RZ ;  /* 0x00000004d6eb7210 */ /* 0x040fe20007ffe0ff */
[C---:B------:R-:W-:Y:S02]  /*39b0*/  IMAD.IADD R237, R214.reuse, 0x1, R5 ;  /* 0x00000001d6ed7824 */ /* 0x040fe400078e0205 */
[C---:B------:R-:W-:Y:S02]  /*39c0*/  IMAD.IADD R233, R214.reuse, 0x1, R2 ;  /* 0x00000001d6e97824 */ /* 0x040fe400078e0202 */
[C---:B------:R-:W-:Y:S02]  /*39d0*/  IMAD.IADD R236, R214.reuse, 0x1, R237 ;  /* 0x00000001d6ec7824 */ /* 0x040fe400078e02ed */
[C---:B------:R-:W-:Y:S02]  /*39e0*/  IMAD.IADD R234, R214.reuse, 0x1, R235 ;  /* 0x00000001d6ea7824 */ /* 0x040fe400078e02eb */
[----:B------:R-:W-:-:S02]  /*39f0*/  IMAD.IADD R232, R214, 0x1, R233 ;  /* 0x00000001d6e87824 */ /* 0x000fc400078e02e9 */
[C---:B------:R-:W-:Y:S02]  /*3a00*/  IMAD.IADD R240, R214.reuse, 0x1, R236 ;  /* 0x00000001d6f07824 */ /* 0x040fe400078e02ec */
[C---:B------:R-:W-:Y:S02]  /*3a10*/  IMAD.IADD R239, R214.reuse, 0x1, R234 ;  /* 0x00000001d6ef7824 */ /* 0x040fe400078e02ea */
[----:B-1234-:R-:W-:Y:S02]  /*3a20*/  IMAD.IADD R238, R214, 0x1, R232 ;  /* 0x00000001d6ee7824 */ /* 0x01efe400078e02e8 */
.L_x_601:
[----:B------:R-:W0:Y:S01]  /*3a30*/  LDGDEPBAR ;  /* 0x00000000000079af */ /* 0x000e220000000000 */
[C---:B------:R-:W-:Y:S02]  /*3a40*/  IADD3 R0, R186.reuse, R200, RZ ;  /* 0x000000c8ba007210 */ /* 0x040fe40007ffe0ff */
[-C--:B------:R-:W-:Y:S02]  /*3a50*/  IADD3 R2, R186, R191.reuse, RZ ;  /* 0x000000bfba027210 */ /* 0x080fe40007ffe0ff */
[----:B------:R-:W-:Y:S02]  /*3a60*/  IADD3 R180, R0, R191, RZ ;  /* 0x000000bf00b47210 */ /* 0x000fe40007ffe0ff */
[----:B-----5:R-:W-:Y:S01]  /*3a70*/  FSETP.NEU.FTZ.AND P0, PT, R220, -INF , PT ;  /* 0xff800000dc00780b */ /* 0x020fe20003f1d000 */
[----:B------:R-:W3:Y:S01]  /*3a80*/  LDL R181, [R1+0x10] ;  /* 0x0000100001b57983 */ /* 0x000ee20000100800 */
        /* <DEDUP_REMOVED lines=40> */
[----:B------:R1:W4:Y:S07]  /*3d10*/  LDSM.16.M88.4 R108, [R2+0x2000] ;  /* 0x00200000026c783b */ /* 0x00032e0000000200 */
[C---:B------:R-:W-:Y:S01]  /*3d20*/  HMMA.16816.F32.BF16 R8, R60.reuse, R66, R8 ;  /* 0x000000423c08723c */ /* 0x040fe20000041808 */
[----:B------:R-:W-:Y:S07]  /*3d30*/  LDSM.16.M88.4 R64, [R190+0xe000] ;  /* 0x00e00000be40783b */ /* 0x000fee0000000200 */
[C---:B---3--:R-:W-:Y:S08]  /*3d40*/  HMMA.16816.F32.BF16 R12, R60.reuse, R52, R12 ;  /* 0x000000343c0c723c */ /* 0x048ff0000004180c */
[----:B------:R-:W-:Y:S01]  /*3d50*/  HMMA.16816.F32.BF16 R16, R60, R54, R16 ;  /* 0x000000363c10723c */ /* 0x000fe20000041810 */
[----:B------:R-:W3:Y:S03]  /*3d60*/  LDSM.16.M88.4 R52, [R187+0xe800] ;  /* 0x00e80000bb34783b */ /* 0x000ee60000000200 */
[C---:B-1----:R-:W-:Y:S04]  /*3d70*/  SHF.L.U32 R2, R231.reuse, 0x6, RZ ;  /* 0x00000006e7027819 */ /* 0x042fe800000006ff */
[C---:B------:R-:W-:Y:S01]  /*3d80*/  HMMA.16816.F32.BF16 R4, R100.reuse, R104, R4 ;  /* 0x000000686404723c */ /* 0x040fe20000041804 */
[----:B------:R-:W1:Y:S04]  /*3d90*/  LDSM.16.M88.4 R60, [R180+0x2000] ;  /* 0x00200000b43c783b */ /* 0x000e680000000200 */
[----:B------:R-:W-:Y:S03]  /*3da0*/  IADD3 R2, R2, 0x40, RZ ;  /* 0x0000004002027810 */ /* 0x000fe60007ffe0ff */
[C---:B------:R-:W-:Y:S08]  /*3db0*/  HMMA.16816.F32.BF16 R8, R100.reuse, R106, R8 ;  /* 0x0000006a6408723c */ /* 0x040ff00000041808 */
[C---:B------:R-:W-:Y:S08]  /*3dc0*/  HMMA.16816.F32.BF16 R12, R100.reuse, R56, R12 ;  /* 0x00000038640c723c */ /* 0x040ff0000004180c */
[----:B------:R-:W-:Y:S01]  /*3dd0*/  HMMA.16816.F32.BF16 R16, R100, R58, R16 ;  /* 0x0000003a6410723c */ /* 0x000fe20000041810 */
[----:B------:R-:W2:Y:S04]  /*3de0*/  LDL R59, [R1+0x8] ;  /* 0x00000800013b7983 */ /* 0x000ea80000100800 */
[----:B------:R-:W2:Y:S03]  /*3df0*/  LDL R58, [R1+0xc] ;  /* 0x00000c00013a7983 */ /* 0x000ea60000100800 */
[C---:B----4-:R-:W-:Y:S08]  /*3e00*/  HMMA.16816.F32.BF16 R4, R108.reuse, R112, R4 ;  /* 0x000000706c04723c */ /* 0x050ff00000041804 */
[C---:B------:R-:W-:Y:S08]  /*3e10*/  HMMA.16816.F32.BF16 R8, R108.reuse, R114, R8 ;  /* 0x000000726c08723c */ /* 0x040ff00000041808 */
[C---:B---3--:R-:W-:Y:S04]  /*3e20*/  HMMA.16816.F32.BF16 R12, R108.reuse, R52, R12 ;  /* 0x000000346c0c723c */ /* 0x048fe8000004180c */
[----:B------:R-:W-:Y:S04]  /*3e30*/  LEA R56, R231, R181, 0x6 ;  /* 0x000000b5e7387211 */ /* 0x000fe800078e30ff */
[----:B------:R-:W-:Y:S01]  /*3e40*/  I2F R57, R56 ;  /* 0x0000003800397306 */ /* 0x000fe20000201400 */
[----:B------:R-:W-:Y:S01]  /*3e50*/  HMMA.16816.F32.BF16 R16, R108, R54, R16 ;  /* 0x000000366c10723c */ /* 0x000fe20000041810 */
[----:B------:R-:W3:Y:S07]  /*3e60*/  LDSM.16.M88.4 R52, [R190+0xe800] ;  /* 0x00e80000be34783b */ /* 0x000eee0000000200 */
[C---:B-1----:R-:W-:Y:S08]  /*3e70*/  HMMA.16816.F32.BF16 R4, R60.reuse, R64, R4 ;  /* 0x000000403c04723c */ /* 0x042ff00000041804 */
[C---:B------:R-:W-:Y:S11]  /*3e80*/  HMMA.16816.F32.BF16 R8, R60.reuse, R66, R8 ;  /* 0x000000423c08723c */ /* 0x040ff60000041808 */
[----:B------:R-:W-:Y:S05]  /*3e90*/  @!UPT UIADD3 URZ, URZ, URZ, URZ ;  /* 0x0000003f3f3ff290 */ /* 0x000fea000fffe03f */
[----:B------:R-:W-:Y:S02]  /*3ea0*/  FMUL.FTZ R4, R4, c[0x0][0x2ec] ;  /* 0x0000bb0004047a20 */ /* 0x000fe40000410000 */
[----:B------:R-:W-:Y:S02]  /*3eb0*/  FMUL.FTZ R7, R7, c[0x0][0x2ec] ;  /* 0x0000bb0007077a20 */ /* 0x000fe40000410000 */
[----:B------:R-:W-:Y:S01]  /*3ec0*/  MUFU.TANH R105, R4 ;  /* 0x0000000400697308 */ /* 0x000fe20000002400 */
[----:B------:R-:W-:Y:S02]  /*3ed0*/  FMUL.FTZ R5, R5, c[0x0][0x2ec] ;  /* 0x0000bb0005057a20 */ /* 0x000fe40000410000 */
[----:B------:R-:W-:Y:S01]  /*3ee0*/  FMUL.FTZ R6, R6, c[0x0][0x2ec] ;  /* 0x0000bb0006067a20 */ /* 0x000fe20000410000 */
[C---:B---3--:R-:W-:Y:S03]  /*3ef0*/  HMMA.16816.F32.BF16 R12, R60.reuse, R52, R12 ;  /* 0x000000343c0c723c */ /* 0x048fe6000004180c */
[----:B------:R-:W-:Y:S03]  /*3f00*/  FMUL.FTZ R11, R11, c[0x0][0x2ec] ;  /* 0x0000bb000b0b7a20 */ /* 0x000fe60000410000 */
[----:B------:R-:W1:Y:S01]  /*3f10*/  MUFU.TANH R103, R5 ;  /* 0x0000000500677308 */ /* 0x000e620000002400 */
[----:B------:R-:W-:Y:S01]  /*3f20*/  FMUL.FTZ R8, R8, c[0x0][0x2ec] ;  /* 0x0000bb0008087a20 */ /* 0x000fe20000410000 */
[----:B------:R-:W-:Y:S04]  /*3f30*/  HMMA.16816.F32.BF16 R16, R60, R54, R16 ;  /* 0x000000363c10723c */ /* 0x000fe80000041810 */
[----:B------:R-:W-:Y:S02]  /*3f40*/  FMUL.FTZ R9, R9, c[0x0][0x2ec] ;  /* 0x0000bb0009097a20 */ /* 0x000fe40000410000 */
[----:B------:R-:W-:Y:S02]  /*3f50*/  FMUL.FTZ R10, R10, c[0x0][0x2ec] ;  /* 0x0000bb000a0a7a20 */ /* 0x000fe40000410000 */
[----:B------:R-:W-:Y:S08]  /*3f60*/  MUFU.TANH R182, R11 ;  /* 0x0000000b00b67308 */ /* 0x000ff00000002400 */
[----:B------:R-:W-:Y:S02]  /*3f70*/  FMUL.FTZ R12, R12, c[0x0][0x2ec] ;  /* 0x0000bb000c0c7a20 */ /* 0x000fe40000410000 */
[----:B------:R-:W-:Y:S01]  /*3f80*/  MUFU.TANH R102, R8 ;  /* 0x0000000800667308 */ /* 0x000fe20000002400 */
[----:B------:R-:W-:Y:S02]  /*3f90*/  FMUL.FTZ R13, R13, c[0x0][0x2ec] ;  /* 0x0000bb000d0d7a20 */ /* 0x000fe40000410000 */
[----:B------:R-:W-:Y:S02]  /*3fa0*/  FMUL.FTZ R14, R14, c[0x0][0x2ec] ;  /* 0x0000bb000e0e7a20 */ /* 0x000fe40000410000 */
[----:B------:R-:W-:Y:S02]  /*3fb0*/  FMUL.FTZ R15, R15, c[0x0][0x2ec] ;  /* 0x0000bb000f0f7a20 */ /* 0x000fe40000410000 */
[----:B------:R-:W-:Y:S02]  /*3fc0*/  FMUL.FTZ R16, R16, c[0x0][0x2ec] ;  /* 0x0000bb0010107a20 */ /* 0x000fe40000410000 */
[----:B------:R-:W-:Y:S01]  /*3fd0*/  FMUL.FTZ R17, R17, c[0x0][0x2ec] ;  /* 0x0000bb0011117a20 */ /* 0x000fe20000410000 */
[----:B------:R-:W-:Y:S01]  /*3fe0*/  MUFU.TANH R104, R12 ;  /* 0x0000000c00687308 */ /* 0x000fe20000002400 */
[----:B------:R-:W-:Y:S02]  /*3ff0*/  FMUL.FTZ R18, R18, c[0x0][0x2ec] ;  /* 0x0000bb0012127a20 */ /* 0x000fe40000410000 */
[----:B------:R-:W-:Y:S07]  /*4000*/  FMUL.FTZ R19, R19, c[0x0][0x2ec] ;  /* 0x0000bb0013137a20 */ /* 0x000fee0000410000 */
[----:B------:R1:W3:Y:S10]  /*4010*/  MUFU.TANH R216, R6 ;  /* 0x0000000600d87308 */ /* 0x0002f40000002400 */
[----:B------:R-:W-:Y:S10]  /*4020*/  MUFU.TANH R100, R13 ;  /* 0x0000000d00647308 */ /* 0x000ff40000002400 */
[----:B------:R3:W4:Y:S01]  /*4030*/  MUFU.TANH R215, R7 ;  /* 0x0000000700d77308 */ /* 0x0007220000002400 */
[-C--:B-1----:R-:W-:Y:S09]  /*4040*/  FFMA.FTZ R6, R241, R204.reuse, R103 ;  /* 0x000000ccf1067223 */ /* 0x082ff20000010067 */
[----:B------:R1:W1:Y:S10]  /*4050*/  MUFU.TANH R101, R9 ;  /* 0x0000000900657308 */ /* 0x0002740000002400 */
[----:B------:R1:W-:Y:S01]  /*4060*/  MUFU.TANH R183, R10 ;  /* 0x0000000a00b77308 */ /* 0x0003e20000002400 */
[C---:B---3--:R-:W-:Y:S09]  /*4070*/  FFMA.FTZ R7, R57.reuse, R204, R216 ;  /* 0x000000cc39077223 */ /* 0x048ff200000100d8 */
[----:B------:R-:W3:Y:S10]  /*4080*/  MUFU.TANH R181, R14 ;  /* 0x0000000e00b57308 */ /* 0x000ef40000002400 */
[----:B------:R-:W1:Y:S10]  /*4090*/  MUFU.TANH R180, R15 ;  /* 0x0000000f00b47308 */ /* 0x000e740000002400 */
[----:B------:R-:W1:Y:S10]  /*40a0*/  MUFU.TANH R67, R16 ;  /* 0x0000001000437308 */ /* 0x000e740000002400 */
[----:B------:R-:W1:Y:S10]  /*40b0*/  MUFU.TANH R66, R17 ;  /* 0x0000001100427308 */ /* 0x000e740000002400 */
[----:B------:R-:W1:Y:S10]  /*40c0*/  MUFU.TANH R109, R18 ;  /* 0x00000012006d7308 */ /* 0x000e740000002400 */
[----:B------:R-:W-:Y:S01]  /*40d0*/  MUFU.TANH R108, R19 ;  /* 0x00000013006c7308 */ /* 0x000fe20000002400 */
[----:B--2---:R-:W-:Y:S04]  /*40e0*/  ISETP.GE.AND P2, PT, R0, R59, PT ;  /* 0x0000003b0000720c */ /* 0x004fe80003f46270 */
[----:B------:R-:W-:Y:S01]  /*40f0*/  ISETP.LT.AND P2, PT, R2, R228, P2 ;  /* 0x000000e40200720c */ /* 0x000fe20001741270 */
[----:B------:R-:W-:Y:S05]  /*4100*/  FMUL.FTZ R2, R220, 1.4426950216293334961 ;  /* 0x3fb8aa3bdc027820 */ /* 0x000fea0000410000 */
[----:B------:R-:W-:Y:S07]  /*4110*/  FSEL R2, R2, RZ, P0 ;  /* 0x000000ff02027208 */ /* 0x000fee0000000000 */
[----:B------:R-:W-:Y:S01]  /*4120*/  @!P2 IADD3 R4, R58, R0, RZ ;  /* 0x000000003a04a210 */ /* 0x000fe20007ffe0ff */
[----:B------:R-:W-:Y:S01]  /*4130*/  FFMA.FTZ R0, R57, R204, R105 ;  /* 0x000000cc39007223 */ /* 0x000fe20000010069 */
[----:B------:R-:W-:Y:S02]  /*4140*/  @!P2 IADD3 R8, R56, 0x1, RZ ;  /* 0x000000013808a810 */ /* 0x000fe40007ffe0ff */
[CC--:B------:R-:W-:Y:S02]  /*4150*/  @!P2 IMNMX R5, R4.reuse, R228.reuse, PT ;  /* 0x000000e40405a217 */ /* 0x0c0fe40003800200 */
[----:B------:R-:W-:Y:S02]  /*4160*/  @!P2 IADD3 R4, R4, 0x8, RZ ;  /* 0x000000080404a810 */ /* 0x000fe40007ffe0ff */
[-C--:B------:R-:W-:Y:S02]  /*4170*/  @!P2 ISETP.GE.AND P1, PT, R56, R5.reuse, PT ;  /* 0x000000053800a20c */ /* 0x080fe40003f26270 */
[-C--:B------:R-:W-:Y:S02]  /*4180*/  @!P2 ISETP.GE.AND P0, PT, R8, R5.reuse, PT ;  /* 0x000000050800a20c */ /* 0x080fe40003f06270 */
[----:B------:R-:W-:Y:S02]  /*4190*/  @!P2 FSEL R0, R0, -INF , !P1 ;  /* 0xff8000000000a808 */ /* 0x000fe40004800000 */
[----:B------:R-:W-:Y:S02]  /*41a0*/  @!P2 FSEL R6, R6, -INF , !P0 ;  /* 0xff8000000606a808 */ /* 0x000fe40004000000 */
[----:B------:R-:W-:Y:S01]  /*41b0*/  @!P2 IMNMX R4, R4, R228, PT ;  /* 0x000000e40404a217 */ /* 0x000fe20003800200 */
[--C-:B------:R-:W-:Y:S01]  /*41c0*/  FFMA.FTZ R0, R0, c[0x0][0x23c], -R2.reuse ;  /* 0x00008f0000007a23 */ /* 0x100fe20000010802 */
[----:B------:R-:W-:Y:S01]  /*41d0*/  FSETP.NEU.FTZ.AND P0, PT, R221, -INF , PT ;  /* 0xff800000dd00780b */ /* 0x000fe20003f1d000 */
[----:B------:R-:W-:Y:S01]  /*41e0*/  FFMA.FTZ R6, R6, c[0x0][0x23c], -R2 ;  /* 0x00008f0006067a23 */ /* 0x000fe20000010802 */
[CC--:B------:R-:W-:Y:S01]  /*41f0*/  @!P2 ISETP.GE.AND P1, PT, R56.reuse, R4.reuse, PT ;  /* 0x000000043800a20c */ /* 0x0c0fe20003f26270 */
[----:B------:R2:W-:Y:S01]  /*4200*/  MUFU.EX2 R59, R0 ;  /* 0x00000000003b7308 */ /* 0x0005e20000000800 */
[C---:B-1----:R-:W-:Y:S02]  /*4210*/  @!P2 IADD3 R9, R56.reuse, 0x9, RZ ;  /* 0x000000093809a810 */ /* 0x042fe40007ffe0ff */
[----:B------:R-:W-:Y:S02]  /*4220*/  @!P2 FSEL R7, R7, -INF , !P1 ;  /* 0xff8000000707a808 */ /* 0x000fe40004800000 */
[----:B------:R-:W-:Y:S05]  /*4230*/  @!P2 IADD3 R10, R56, 0x11, RZ ;  /* 0x00000011380aa810 */ /* 0x000fea0007ffe0ff */
[----:B------:R4:W1:Y:S01]  /*4240*/  MUFU.EX2 R58, R6 ;  /* 0x00000006003a7308 */ /* 0x0008620000000800 */
[----:B--2---:R-:W-:Y:S05]  /*4250*/  FMUL.FTZ R0, R221, 1.4426950216293334961 ;  /* 0x3fb8aa3bdd007820 */ /* 0x004fea0000410000 */
[----:B------:R-:W-:Y:S02]  /*4260*/  FSEL R0, R0, RZ, P0 ;  /* 0x000000ff00007208 */ /* 0x000fe40000000000 */
[----:B------:R-:W-:Y:S02]  /*4270*/  @!P2 ISETP.GE.AND P0, PT, R8, R4, PT ;  /* 0x000000040800a20c */ /* 0x000fe40003f06270 */
[----:B------:R-:W-:Y:S01]  /*4280*/  @!P2 IADD3 R8, R56, 0x8, RZ ;  /* 0x000000083808a810 */ /* 0x000fe20007ffe0ff */
[-C--:B----4-:R-:W-:Y:S02]  /*4290*/  FFMA.FTZ R6, R241, R204.reuse, R215 ;  /* 0x000000ccf1067223 */ /* 0x090fe400000100d7 */
[--C-:B------:R-:W-:Y:S03]  /*42a0*/  FFMA.FTZ R7, R7, c[0x0][0x23c], -R0.reuse ;  /* 0x00008f0007077a23 */ /* 0x100fe60000010800 */
[----:B------:R-:W-:Y:S01]  /*42b0*/  @!P2 FSEL R6, R6, -INF , !P0 ;  /* 0xff8000000606a808 */ /* 0x000fe20004000000 */
[----:B------:R2:W-:Y:S01]  /*42c0*/  MUFU.EX2 R115, R7 ;  /* 0x0000000700737308 */ /* 0x0005e20000000800 */
[-C--:B------:R-:W-:Y:S03]  /*42d0*/  @!P2 ISETP.GE.AND P0, PT, R8, R5.reuse, PT ;  /* 0x000000050800a20c */ /* 0x080fe60003f06270 */
[----:B------:R-:W-:Y:S06]  /*42e0*/  FFMA.FTZ R6, R6, c[0x0][0x23c], -R0 ;  /* 0x00008f0006067a23 */ /* 0x000fec0000010800 */
[----:B------:R4:W-:Y:S01]  /*42f0*/  MUFU.EX2 R113, R6 ;  /* 0x0000000600717308 */ /* 0x0009e20000000800 */
[-C--:B--2---:R-:W-:Y:S05]  /*4300*/  FFMA.FTZ R7, R242, R204.reuse, R102 ;  /* 0x000000ccf2077223 */ /* 0x084fea0000010066 */
[----:B------:R-:W-:Y:S02]  /*4310*/  @!P2 FSEL R7, R7, -INF , !P0 ;  /* 0xff8000000707a808 */ /* 0x000fe40004000000 */
[-C--:B------:R-:W-:Y:S01]  /*4320*/  @!P2 ISETP.GE.AND P0, PT, R9, R5.reuse, PT ;  /* 0x000000050900a20c */ /* 0x080fe20003f06270 */
[----:B----4-:R-:W-:Y:S02]  /*4330*/  FFMA.FTZ R6, R243, R204, R101 ;  /* 0x000000ccf3067223 */ /* 0x010fe40000010065 */
[--C-:B------:R-:W-:Y:S03]  /*4340*/  FFMA.FTZ R7, R7, c[0x0][0x23c], -R2.reuse ;  /* 0x00008f0007077a23 */ /* 0x100fe60000010802 */
[----:B------:R-:W-:Y:S01]  /*4350*/  @!P2 FSEL R6, R6, -INF , !P0 ;  /* 0xff8000000606a808 */ /* 0x000fe20004000000 */
[----:B------:R2:W-:Y:S01]  /*4360*/  MUFU.EX2 R64, R7 ;  /* 0x0000000700407308 */ /* 0x0005e20000000800 */
[----:B------:R-:W-:Y:S01]  /*4370*/  @!P2 ISETP.GE.AND P0, PT, R8, R4, PT ;  /* 0x000000040800a20c */ /* 0x000fe20003f06270 */
[-C--:B---3--:R-:W-:Y:S02]  /*4380*/  FFMA.FTZ R8, R244, R204.reuse, R181 ;  /* 0x000000ccf4087223 */ /* 0x088fe400000100b5 */
[----:B------:R-:W-:Y:S06]  /*4390*/  FFMA.FTZ R6, R6, c[0x0][0x23c], -R2 ;  /* 0x00008f0006067a23 */ /* 0x000fec0000010802 */
[----:B------:R3:W-:Y:S01]  /*43a0*/  MUFU.EX2 R62, R6 ;  /* 0x00000006003e7308 */ /* 0x0007e20000000800 */
[----:B--2---:R-:W-:Y:S05]  /*43b0*/  FFMA.FTZ R7, R242, R204, R183 ;  /* 0x000000ccf2077223 */ /* 0x004fea00000100b7 */
[----:B------:R-:W-:Y:S02]  /*43c0*/  @!P2 FSEL R7, R7, -INF , !P0 ;  /* 0xff8000000707a808 */ /* 0x000fe40004000000 */
[----:B------:R-:W-:Y:S02]  /*43d0*/  @!P2 ISETP.GE.AND P0, PT, R9, R4, PT ;  /* 0x000000040900a20c */ /* 0x000fe40003f06270 */
[----:B------:R-:W-:Y:S01]  /*43e0*/  @!P2 IADD3 R9, R56, 0x10, RZ ;  /* 0x000000103809a810 */ /* 0x000fe20007ffe0ff */
[-C--:B---3--:R-:W-:Y:S02]  /*43f0*/  FFMA.FTZ R6, R243, R204.reuse, R182 ;  /* 0x000000ccf3067223 */ /* 0x088fe400000100b6 */
[--C-:B------:R-:W-:Y:S03]  /*4400*/  FFMA.FTZ R7, R7, c[0x0][0x23c], -R0.reuse ;  /* 0x00008f0007077a23 */ /* 0x100fe60000010800 */
[----:B------:R-:W-:Y:S01]  /*4410*/  @!P2 FSEL R6, R6, -INF , !P0 ;  /* 0xff8000000606a808 */ /* 0x000fe20004000000 */
[----:B------:R2:W-:Y:S01]  /*4420*/  MUFU.EX2 R112, R7 ;  /* 0x0000000700707308 */ /* 0x0005e20000000800 */
[-C--:B------:R-:W-:Y:S03]  /*4430*/  @!P2 ISETP.GE.AND P0, PT, R9, R5.reuse, PT ;  /* 0x000000050900a20c */ /* 0x080fe60003f06270 */
[----:B------:R-:W-:Y:S06]  /*4440*/  FFMA.FTZ R6, R6, c[0x0][0x23c], -R0 ;  /* 0x00008f0006067a23 */ /* 0x000fec0000010800 */
[----:B------:R3:W4:Y:S01]  /*4450*/  MUFU.EX2 R111, R6 ;  /* 0x00000006006f7308 */ /* 0x0007220000000800 */
[-C--:B--2---:R-:W-:Y:S05]  /*4460*/  FFMA.FTZ R7, R244, R204.reuse, R104 ;  /* 0x000000ccf4077223 */ /* 0x084fea0000010068 */
[----:B------:R-:W-:Y:S02]  /*4470*/  @!P2 FSEL R7, R7, -INF , !P0 ;  /* 0xff8000000707a808 */ /* 0x000fe40004000000 */
[-C--:B------:R-:W-:Y:S01]  /*4480*/  @!P2 ISETP.GE.AND P0, PT, R10, R5.reuse, PT ;  /* 0x000000050a00a20c */ /* 0x080fe20003f06270 */
[----:B---3--:R-:W-:Y:S02]  /*4490*/  FFMA.FTZ R6, R245, R204, R100 ;  /* 0x000000ccf5067223 */ /* 0x008fe40000010064 */
[--C-:B------:R-:W-:Y:S03]  /*44a0*/  FFMA.FTZ R7, R7, c[0x0][0x23c], -R2.reuse ;  /* 0x00008f0007077a23 */ /* 0x100fe60000010802 */
[----:B------:R-:W-:Y:S01]  /*44b0*/  @!P2 FSEL R6, R6, -INF , !P0 ;  /* 0xff8000000606a808 */ /* 0x000fe20004000000 */
[----:B------:R2:W-:Y:S01]  /*44c0*/  MUFU.EX2 R65, R7 ;  /* 0x0000000700417308 */ /* 0x0005e20000000800 */
[-C--:B------:R-:W-:Y:S03]  /*44d0*/  @!P2 ISETP.GE.AND P0, PT, R9, R4.reuse, PT ;  /* 0x000000040900a20c */ /* 0x080fe60003f06270 */
[----:B------:R-:W-:Y:S01]  /*44e0*/  FFMA.FTZ R6, R6, c[0x0][0x23c], -R2 ;  /* 0x00008f0006067a23 */ /* 0x000fe20000010802 */
[----:B------:R-:W-:Y:S02]  /*44f0*/  @!P2 FSEL R8, R8, -INF , !P0 ;  /* 0xff8000000808a808 */ /* 0x000fe40004000000 */
[----:B------:R-:W-:Y:S03]  /*4500*/  @!P2 ISETP.GE.AND P0, PT, R10, R4, PT ;  /* 0x000000040a00a20c */ /* 0x000fe60003f06270 */
[----:B------:R-:W-:Y:S01]  /*4510*/  FFMA.FTZ R8, R8, c[0x0][0x23c], -R0 ;  /* 0x00008f0008087a23 */ /* 0x000fe20000010800 */
[----:B------:R3:W-:Y:S10]  /*4520*/  MUFU.EX2 R63, R6 ;  /* 0x00000006003f7308 */ /* 0x0007f40000000800 */
[----:B------:R1:W-:Y:S01]  /*4530*/  MUFU.EX2 R114, R8 ;  /* 0x0000000800727308 */ /* 0x0003e20000000800 */
[-C--:B--2---:R-:W-:Y:S05]  /*4540*/  FFMA.FTZ R7, R245, R204.reuse, R180 ;  /* 0x000000ccf5077223 */ /* 0x084fea00000100b4 */
[----:B------:R-:W-:Y:S05]  /*4550*/  @!P2 FSEL R7, R7, -INF , !P0 ;  /* 0xff8000000707a808 */ /* 0x000fea0004000000 */
[----:B------:R-:W-:Y:S02]  /*4560*/  FFMA.FTZ R7, R7, c[0x0][0x23c], -R0 ;  /* 0x00008f0007077a23 */ /* 0x000fe40000010800 */
[-C--:B---3--:R-:W-:Y:S02]  /*4570*/  FFMA.FTZ R6, R246, R204.reuse, R67 ;  /* 0x000000ccf6067223 */ /* 0x088fe40000010043 */
[----:B------:R-:W2:Y:S01]  /*4580*/  MUFU.EX2 R110, R7 ;  /* 0x00000007006e7308 */ /* 0x000ea20000000800 */
[C---:B-1----:R-:W-:Y:S02]  /*4590*/  @!P2 IADD3 R8, R56.reuse, 0x18, RZ ;  /* 0x000000183808a810 */ /* 0x042fe40007ffe0ff */
[----:B------:R-:W-:Y:S02]  /*45a0*/  @!P2 IADD3 R56, R56, 0x19, RZ ;  /* 0x000000193838a810 */ /* 0x000fe40007ffe0ff */
[-C--:B------:R-:W-:Y:S02]  /*45b0*/  @!P2 ISETP.GE.AND P1, PT, R8, R5.reuse, PT ;  /* 0x000000050800a20c */ /* 0x080fe40003f26270 */
[----:B------:R-:W-:Y:S01]  /*45c0*/  @!P2 ISETP.GE.AND P0, PT, R56, R5, PT ;  /* 0x000000053800a20c */ /* 0x000fe20003f06270 */
[----:B------:R-:W-:Y:S01]  /*45d0*/  FFMA.FTZ R5, R247, R204, R66 ;  /* 0x000000ccf7057223 */ /* 0x000fe20000010042 */
[----:B------:R-:W-:Y:S04]  /*45e0*/  @!P2 FSEL R6, R6, -INF , !P1 ;  /* 0xff8000000606a808 */ /* 0x000fe80004800000 */
[----:B------:R-:W-:Y:S01]  /*45f0*/  @!P2 FSEL R5, R5, -INF , !P0 ;  /* 0xff8000000505a808 */ /* 0x000fe20004000000 */
[--C-:B------:R-:W-:Y:S01]  /*4600*/  FFMA.FTZ R6, R6, c[0x0][0x23c], -R2.reuse ;  /* 0x00008f0006067a23 */ /* 0x100fe20000010802 */
[----:B------:R-:W-:Y:S03]  /*4610*/  @!P2 ISETP.GE.AND P0, PT, R8, R4, PT ;  /* 0x000000040800a20c */ /* 0x000fe60003f06270 */
[----:B------:R-:W-:Y:S01]  /*4620*/  FFMA.FTZ R2, R5, c[0x0][0x23c], -R2 ;  /* 0x00008f0005027a23 */ /* 0x000fe20000010802 */
[----:B------:R4:W-:Y:S01]  /*4630*/  MUFU.EX2 R61, R6 ;  /* 0x00000006003d7308 */ /* 0x0009e20000000800 */
[----:B------:R-:W-:Y:S05]  /*4640*/  FFMA.FTZ R5, R246, R204, R109 ;  /* 0x000000ccf6057223 */ /* 0x000fea000001006d */
[----:B------:R-:W-:Y:S02]  /*4650*/  @!P2 FSEL R5, R5, -INF , !P0 ;  /* 0xff8000000505a808 */ /* 0x000fe40004000000 */
[----:B------:R-:W-:Y:S02]  /*4660*/  @!P2 ISETP.GE.AND P0, PT, R56, R4, PT ;  /* 0x000000043800a20c */ /* 0x000fe40003f06270 */
[----:B------:R1:W3:Y:S01]  /*4670*/  MUFU.EX2 R60, R2 ;  /* 0x00000002003c7308 */ /* 0x0002e20000000800 */
[----:B------:R-:W-:Y:S01]  /*4680*/  FFMA.FTZ R5, R5, c[0x0][0x23c], -R0 ;  /* 0x00008f0005057a23 */ /* 0x000fe20000010800 */
[----:B------:R-:W-:Y:S05]  /*4690*/  F2FP.BF16.PACK_AB R4, R58, R59 ;  /* 0x0000003b3a04723e */ /* 0x000fea00000010ff */
[----:B------:R2:W-:Y:S03]  /*46a0*/  STS [R222+0x12000], R4 ;  /* 0x01200004de007388 */ /* 0x0005e60000000800 */
[----:B------:R3:W-:Y:S01]  /*46b0*/  MUFU.EX2 R107, R5 ;  /* 0x00000005006b7308 */ /* 0x0007e20000000800 */
[----:B----4-:R-:W-:Y:S01]  /*46c0*/  F2FP.BF16.PACK_AB R6, R111, R112 ;  /* 0x000000706f06723e */ /* 0x010fe200000010ff */
[----:B-1----:R-:W-:Y:S05]  /*46d0*/  FFMA.FTZ R2, R247, R204, R108 ;  /* 0x000000ccf7027223 */ /* 0x002fea000001006c */
[----:B------:R-:W-:Y:S02]  /*46e0*/  @!P2 FSEL R2, R2, -INF , !P0 ;  /* 0xff8000000202a808 */ /* 0x000fe40004000000 */
[----:B------:R-:W-:Y:S02]  /*46f0*/  IADD3 R56, P0, R249, R227, RZ ;  /* 0x000000e3f9387210 */ /* 0x000fe40007f1e0ff */
[----:B--2---:R-:W-:Y:S01]  /*4700*/  F2FP.BF16.PACK_AB R4, R110, R114 ;  /* 0x000000726e04723e */ /* 0x004fe200000010ff */
[----:B------:R-:W-:Y:S01]  /*4710*/  FFMA.FTZ R0, R2, c[0x0][0x23c], -R0 ;  /* 0x00008f0002007a23 */ /* 0x000fe20000010800 */
[----:B------:R-:W-:Y:S02]  /*4720*/  F2FP.BF16.PACK_AB R2, R113, R115 ;  /* 0x000000737102723e */ /* 0x000fe400000010ff */
[----:B---3--:R-:W-:Y:S01]  /*4730*/  F2FP.BF16.PACK_AB R5, R63, R65 ;  /* 0x000000413f05723e */ /* 0x008fe200000010ff */
[----:B------:R1:W2:Y:S01]  /*4740*/  MUFU.EX2 R106, R0 ;  /* 0x00000000006a7308 */ /* 0x0002a20000000800 */
[----:B------:R-:W-:Y:S01]  /*4750*/  IADD3.X R57, R248, R226, RZ, P0, !PT ;  /* 0x000000e2f8397210 */ /* 0x000fe200007fe4ff */
[----:B------:R3:W-:Y:S04]  /*4760*/  STS [R222+0x12400], R2 ;  /* 0x01240002de007388 */ /* 0x0007e80000000800 */
[----:B------:R-:W-:Y:S01]  /*4770*/  STS [R225+0x12400], R6 ;  /* 0x01240006e1007388 */ /* 0x000fe20000000800 */
[----:B-1----:R-:W-:Y:S02]  /*4780*/  F2FP.BF16.PACK_AB R0, R62, R64 ;  /* 0x000000403e00723e */ /* 0x002fe400000010ff */
[----:B---3--:R-:W-:Y:S03]  /*4790*/  F2FP.BF16.PACK_AB R2, R60, R61 ;  /* 0x0000003d3c02723e */ /* 0x008fe600000010ff */
[----:B------:R2:W-:Y:S04]  /*47a0*/  STS [R225+0x12000], R0 ;  /* 0x01200000e1007388 */ /* 0x0005e80000000800 */
[----:B------:R-:W-:Y:S04]  /*47b0*/  STS [R223+0x12000], R5 ;  /* 0x01200005df007388 */ /* 0x000fe80000000800 */
[----:B------:R-:W-:Y:S04]  /*47c0*/  STS [R223+0x12400], R4 ;  /* 0x01240004df007388 */ /* 0x000fe80000000800 */
[----:B------:R1:W-:Y:S01]  /*47d0*/  STS [R224+0x12000], R2 ;  /* 0x01200002e0007388 */ /* 0x0003e20000000800 */
[----:B--2---:R-:W-:Y:S05]  /*47e0*/  F2FP.BF16.PACK_AB R0, R106, R107 ;  /* 0x0000006b6a00723e */ /* 0x004fea00000010ff */
[----:B------:R2:W-:Y:S04]  /*47f0*/  STS [R224+0x12400], R0 ;  /* 0x01240000e0007388 */ /* 0x0005e80000000800 */
[----:B------:R-:W3:Y:S08]  /*4800*/  LDSM.16.M88.4 R16, [R192+0x8000] ;  /* 0x00800000c010783b */ /* 0x000ef00000000200 */
[----:B------:R-:W3:Y:S08]  /*4810*/  LDSM.16.M88.4 R52, [R194+0x8000] ;  /* 0x00800000c234783b */ /* 0x000ef00000000200 */
[----:B-1----:R1:W4:Y:S04]  /*4820*/  LDG.E R2, [R56.64] ;  /* 0x0000000638027981 */ /* 0x002328000c1e1900 */
[----:B--2---:R1:W2:Y:S01]  /*4830*/  LDG.E R0, [R56.64+0x20] ;  /* 0x0000200638007981 */ /* 0x0042a2000c1e1900 */
[C---:B---3--:R-:W-:Y:S03]  /*4840*/  HMMA.16816.F32.BF16 R4, R16.reuse, R116, RZ ;  /* 0x000000741004723c */ /* 0x048fe600000418ff */
[----:B-1----:R-:W-:Y:S05]  /*4850*/  FFMA.FTZ R57, -R104, R104, 1 ;  /* 0x3f80000068397423 */ /* 0x002fea0000010168 */
        /* <DEDUP_REMOVED lines=42> */
[----:B------:R-:W-:Y:S02]  /*4b00*/  FMUL.FTZ R4, R59, R4 ;  /* 0x000000043b047220 */ /* 0x000fe40000410000 */
[----:B------:R-:W-:Y:S02]  /*4b10*/  FFMA.FTZ R59, -R105, R105, 1 ;  /* 0x3f800000693b7423 */ /* 0x000fe40000010169 */
[----:B------:R-:W-:Y:S03]  /*4b20*/  FMUL.FTZ R5, R58, R5 ;  /* 0x000000053a057220 */ /* 0x000fe60000410000 */
[----:B------:R-:W-:Y:S02]  /*4b30*/  FFMA.FTZ R58, -R103, R103, 1 ;  /* 0x3f800000673a7423 */ /* 0x000fe40000010167 */
[----:B------:R-:W-:Y:S02]  /*4b40*/  FMUL.FTZ R59, R59, c[0x0][0x2ec] ;  /* 0x0000bb003b3b7a20 */ /* 0x000fe40000410000 */
[----:B------:R-:W-:Y:S02]  /*4b50*/  FADD.FTZ R8, -R2, R8 ;  /* 0x0000000802087221 */ /* 0x000fe40000010100 */
[----:B------:R-:W-:Y:S02]  /*4b60*/  FMUL.FTZ R58, R58, c[0x0][0x2ec] ;  /* 0x0000bb003a3a7a20 */ /* 0x000fe40000410000 */
        /* <DEDUP_REMOVED lines=82> */
[----:B------:R-:W-:Y:S01]  /*5090*/  @!P2 LEA R8, P0, R9, R4, 0x6 ;  /* 0x000000040908a211 */ /* 0x000fe200078030ff */
        /* <DEDUP_REMOVED lines=41> */
.L_x_599:
        /* <DEDUP_REMOVED lines=106> */
.L_x_600:
        /* <DEDUP_REMOVED lines=11> */
[C---:B------:R-:W-:Y:S02]  /*5a80*/  LEA R206, P0, R2.reuse, R206, 0x2 ;  /* 0x000000ce02ce7211 */ /* 0x040fe400078010ff */
[----:B------:R-:W-:Y:S01]  /*5a90*/  LDSM.16.M88.4 R104, [R195] ;  /* 0x00000000c368783b */ /* 0x000fe20000000200 */
[----:B------:R-:W-:Y:S01]  /*5aa0*/  IMAD R215, R215, c[0x0][0x1c0], RZ ;  /* 0x00007000d7d77a24 */ /* 0x000fe200078e02ff */
[----:B------:R-:W-:Y:S01]  /*5ab0*/  LEA.HI.X.SX32 R207, R2, R207, 0x2, P0 ;  /* 0x000000cf02cf7211 */ /* 0x000fe200000f16ff */
[----:B------:R-:W-:Y:S01]  /*5ac0*/  IMAD.MOV.U32 R2, RZ, RZ, c[0x0][0x22c] ;  /* 0x00008b00ff027624 */ /* 0x000fe200078e00ff */
[----:B------:R-:W1:Y:S01]  /*5ad0*/  LDSM.16.MT88.4 R108, [R0+0xc800] ;  /* 0x00c80000006c783b */ /* 0x000e620000004200 */
[----:B------:R-:W-:Y:S02]  /*5ae0*/  IMAD.SHL.U32 R215, R215, 0x20, RZ ;  /* 0x00000020d7d77824 */ /* 0x000fe400078e00ff */
[----:B------:R-:W-:Y:S01]  /*5af0*/  IMAD R2, R2, c[0x0][0x1c0], RZ ;  /* 0x0000700002027a24 */ /* 0x000fe200078e02ff */
[----:B------:R-:W1:Y:S03]  /*5b00*/  LDSM.16.M88.4 R112, [R195+0x1000] ;  /* 0x00100000c370783b */ /* 0x000e660000000200 */
[----:B------:R-:W-:Y:S01]  /*5b10*/  IMAD.SHL.U32 R2, R2, 0x10, RZ ;  /* 0x0000001002027824 */ /* 0x000fe200078e00ff */
        /* <DEDUP_REMOVED lines=43> */
[C---:B------:R-:W-:Y:S07]  /*5dd0*/  HMMA.16816.F32.BF16 R16, R108.reuse, R114, R16 ;  /* 0x000000726c10723c */ /* 0x040fee0000041810 */
[----:B------:R-:W-:Y:S01]  /*5de0*/  IMAD.MOV.U32 R115, RZ, RZ, c[0x0][0x22c] ;  /* 0x00008b00ff737624 */ /* 0x000fe200078e00ff */
[-C--:B---3--:R-:W-:Y:S01]  /*5df0*/  HMMA.16816.F32.BF16 R52, R108, R100.reuse, R52 ;  /* 0x000000646c34723c */ /* 0x088fe20000041834 */
[----:B------:R-:W-:Y:S03]  /*5e00*/  IMAD.MOV.U32 R114, RZ, RZ, c[0x0][0x22c] ;  /* 0x00008b00ff727624 */ /* 0x000fe600078e00ff */
[----:B------:R-:W-:Y:S02]  /*5e10*/  IMAD R115, R115, c[0x0][0x1c0], RZ ;  /* 0x0000700073737a24 */ /* 0x000fe400078e02ff */
[----:B------:R-:W-:Y:S02]  /*5e20*/  IMAD R114, R114, c[0x0][0x1c0], RZ ;  /* 0x0000700072727a24 */ /* 0x000fe400078e02ff */
[C---:B------:R-:W-:Y:S04]  /*5e30*/  HMMA.16816.F32.BF16 R56, R180.reuse, R100, R56 ;  /* 0x00000064b438723c */ /* 0x040fe80000041838 */
[----:B------:R-:W-:Y:S02]  /*5e40*/  IMAD R115, R115, 0x28, RZ ;  /* 0x0000002873737824 */ /* 0x000fe400078e02ff */
[----:B------:R-:W-:Y:S02]  /*5e50*/  IMAD R114, R114, 0x30, RZ ;  /* 0x0000003072727824 */ /* 0x000fe400078e02ff */
[-C--:B------:R-:W-:Y:S04]  /*5e60*/  HMMA.16816.F32.BF16 R60, R180, R102.reuse, R60 ;  /* 0x00000066b43c723c */ /* 0x080fe8000004183c */
[----:B------:R-:W-:Y:S02]  /*5e70*/  IMAD.MOV.U32 R100, RZ, RZ, R206 ;  /* 0x000000ffff647224 */ /* 0x000fe400078e00ce */
[----:B------:R-:W-:Y:S02]  /*5e80*/  IMAD.MOV.U32 R101, RZ, RZ, R207 ;  /* 0x000000ffff657224 */ /* 0x000fe400078e00cf */
[----:B------:R-:W-:Y:S03]  /*5e90*/  HMMA.16816.F32.BF16 R64, R108, R102, R64 ;  /* 0x000000666c40723c */ /* 0x000fe60000041840 */
[----:B------:R1:W-:Y:S01]  /*5ea0*/  RED.E.ADD.F32.FTZ.RN.STRONG.GPU [R100.64], R4 ;  /* 0x000000046400798e */ /* 0x0003e2000c10e786 */
[-C--:B------:R-:W-:Y:S02]  /*5eb0*/  LEA R104, P1, R214, R100.reuse, 0x2 ;  /* 0x00000064d6687211 */ /* 0x080fe400078210ff */
[-C--:B------:R-:W-:Y:S02]  /*5ec0*/  LEA R112, P0, R2, R100.reuse, 0x2 ;  /* 0x0000006402707211 */ /* 0x080fe400078010ff */
[-C--:B------:R-:W-:Y:S04]  /*5ed0*/  LEA.HI.X.SX32 R105, R214, R101.reuse, 0x2, P1 ;  /* 0x00000065d6697211 */ /* 0x080fe800008f16ff */
[-C--:B------:R-:W-:Y:S01]  /*5ee0*/  LEA R108, P1, R216, R100.reuse, 0x2 ;  /* 0x00000064d86c7211 */ /* 0x080fe200078210ff */
[----:B------:R2:W-:Y:S01]  /*5ef0*/  RED.E.ADD.F32.FTZ.RN.STRONG.GPU [R104.64], R5 ;  /* 0x000000056800798e */ /* 0x0005e2000c10e786 */
[-C--:B------:R-:W-:Y:S02]  /*5f00*/  LEA.HI.X.SX32 R113, R2, R101.reuse, 0x2, P0 ;  /* 0x0000006502717211 */ /* 0x080fe400000f16ff */
[-C--:B----4-:R-:W-:Y:S02]  /*5f10*/  LEA R106, P0, R215, R100.reuse, 0x2 ;  /* 0x00000064d76a7211 */ /* 0x090fe400078010ff */
[-C--:B------:R-:W-:Y:S01]  /*5f20*/  LEA.HI.X.SX32 R109, R216, R101.reuse, 0x2, P1 ;  /* 0x00000065d86d7211 */ /* 0x080fe200008f16ff */
[----:B------:R3:W-:Y:S01]  /*5f30*/  RED.E.ADD.F32.FTZ.RN.STRONG.GPU [R112.64], R6 ;  /* 0x000000067000798e */ /* 0x0007e2000c10e786 */
[-C--:B------:R-:W-:Y:S02]  /*5f40*/  LEA R102, P2, R115, R100.reuse, 0x2 ;  /* 0x0000006473667211 */ /* 0x080fe400078410ff */
[-C--:B------:R-:W-:Y:S01]  /*5f50*/  LEA.HI.X.SX32 R107, R215, R101.reuse, 0x2, P0 ;  /* 0x00000065d76b7211 */ /* 0x080fe200000f16ff */
[----:B------:R4:W-:Y:S01]  /*5f60*/  RED.E.ADD.F32.FTZ.RN.STRONG.GPU [R108.64], R7 ;  /* 0x000000076c00798e */ /* 0x0009e2000c10e786 */
[-C--:B------:R-:W-:Y:S01]  /*5f70*/  LEA.HI.X.SX32 R103, R115, R101.reuse, 0x2, P2 ;  /* 0x0000006573677211 */ /* 0x080fe200010f16ff */
[----:B------:R-:W-:Y:S02]  /*5f80*/  IMAD.MOV.U32 R215, RZ, RZ, c[0x0][0x22c] ;  /* 0x00008b00ffd77624 */ /* 0x000fe400078e00ff */
[----:B------:R4:W-:Y:S02]  /*5f90*/  RED.E.ADD.F32.FTZ.RN.STRONG.GPU [R106.64], R8 ;  /* 0x000000086a00798e */ /* 0x0009e4000c10e786 */
[----:B------:R-:W-:Y:S01]  /*5fa0*/  IMAD R215, R215, c[0x0][0x1c0], RZ ;  /* 0x00007000d7d77a24 */ /* 0x000fe200078e02ff */
[CC--:B-1----:R-:W-:Y:S01]  /*5fb0*/  LEA R4, P1, R114.reuse, R100.reuse, 0x2 ;  /* 0x0000006472047211 */ /* 0x0c2fe200078210ff */
[----:B------:R1:W-:Y:S02]  /*5fc0*/  RED.E.ADD.F32.FTZ.RN.STRONG.GPU [R102.64], R9 ;  /* 0x000000096600798e */ /* 0x0003e4000c10e786 */
[----:B------:R-:W-:Y:S05]  /*5fd0*/  IMAD.SHL.U32 R215, R215, 0x10, RZ ;  /* 0x00000010d7d77824 */ /* 0x000fea00078e00ff */
[C---:B------:R-:W-:Y:S02]  /*5fe0*/  IADD3 R115, R215.reuse, 0x20, RZ ;  /* 0x00000020d7737810 */ /* 0x040fe40007ffe0ff */
[-C--:B--2---:R-:W-:Y:S02]  /*5ff0*/  LEA.HI.X.SX32 R5, R114, R101.reuse, 0x2, P1 ;  /* 0x0000006572057211 */ /* 0x084fe400008f16ff */
[C---:B------:R-:W-:Y:S03]  /*6000*/  IADD3 R114, R215.reuse, 0x20, RZ ;  /* 0x00000020d7727810 */ /* 0x040fe60007ffe0ff */
[----:B------:R2:W-:Y:S01]  /*6010*/  RED.E.ADD.F32.FTZ.RN.STRONG.GPU [R4.64], R10 ;  /* 0x0000000a0400798e */ /* 0x0005e2000c10e786 */
[-C--:B---3--:R-:W-:Y:S01]  /*6020*/  LEA R6, P0, R0, R100.reuse, 0x2 ;  /* 0x0000006400067211 */ /* 0x088fe200078010ff */
[----:B------:R-:W-:Y:S03]  /*6030*/  IMAD.IADD R114, R214, 0x1, R114 ;  /* 0x00000001d6727824 */ /* 0x000fe600078e0272 */
[-C--:B----4-:R-:W-:Y:S02]  /*6040*/  LEA.HI.X.SX32 R7, R0, R101.reuse, 0x2, P0 ;  /* 0x0000006500077211 */ /* 0x090fe400000f16ff */
[----:B------:R-:W-:Y:S01]  /*6050*/  IADD3 R0, R215, 0x20, RZ ;  /* 0x00000020d7007810 */ /* 0x000fe20007ffe0ff */
[----:B------:R-:W-:Y:S01]  /*6060*/  IMAD.MOV.U32 R215, RZ, RZ, c[0x0][0x22c] ;  /* 0x00008b00ffd77624 */ /* 0x000fe200078e00ff */
[CC--:B------:R-:W-:Y:S01]  /*6070*/  LEA R8, P2, R237.reuse, R100.reuse, 0x2 ;  /* 0x00000064ed087211 */ /* 0x0c0fe200078410ff */
[----:B------:R3:W-:Y:S02]  /*6080*/  RED.E.ADD.F32.FTZ.RN.STRONG.GPU [R6.64], R11 ;  /* 0x0000000b0600798e */ /* 0x0007e4000c10e786 */
[C---:B------:R-:W-:Y:S01]  /*6090*/  IMAD.IADD R0, R214.reuse, 0x1, R0 ;  /* 0x00000001d6007824 */ /* 0x040fe200078e0200 */
[-C--:B-1----:R-:W-:Y:S01]  /*60a0*/  LEA.HI.X.SX32 R9, R237, R101.reuse, 0x2, P2 ;  /* 0x00000065ed097211 */ /* 0x082fe200010f16ff */
[----:B------:R1:W-:Y:S01]  /*60b0*/  RED.E.ADD.F32.FTZ.RN.STRONG.GPU [R100.64+0x80], R16 ;  /* 0x000080106400798e */ /* 0x0003e2000c10e786 */
[----:B------:R-:W-:Y:S02]  /*60c0*/  IMAD R215, R215, c[0x0][0x1c0], RZ ;  /* 0x00007000d7d77a24 */ /* 0x000fe400078e02ff */
[C---:B------:R-:W-:Y:S01]  /*60d0*/  IMAD.IADD R0, R214.reuse, 0x1, R0 ;  /* 0x00000001d6007824 */ /* 0x040fe200078e0200 */
[----:B------:R-:W-:Y:S01]  /*60e0*/  RED.E.ADD.F32.FTZ.RN.STRONG.GPU [R104.64+0x80], R17 ;  /* 0x000080116800798e */ /* 0x000fe2000c10e786 */
[----:B------:R-:W-:Y:S05]  /*60f0*/  IMAD.SHL.U32 R215, R215, 0x10, RZ ;  /* 0x00000010d7d77824 */ /* 0x000fea00078e00ff */
[C---:B------:R-:W-:Y:S02]  /*6100*/  IADD3 R111, R215.reuse, 0x40, RZ ;  /* 0x00000040d76f7810 */ /* 0x040fe40007ffe0ff */
[----:B------:R-:W-:Y:S02]  /*6110*/  IADD3 R110, R215, 0x40, RZ ;  /* 0x00000040d76e7810 */ /* 0x000fe40007ffe0ff */
[CC--:B--2---:R-:W-:Y:S03]  /*6120*/  LEA R4, P0, R115.reuse, R100.reuse, 0x2 ;  /* 0x0000006473047211 */ /* 0x0c4fe600078010ff */
[----:B------:R-:W-:Y:S01]  /*6130*/  IMAD.IADD R110, R214, 0x1, R110 ;  /* 0x00000001d66e7824 */ /* 0x000fe200078e026e */
[-C--:B------:R-:W-:Y:S02]  /*6140*/  LEA.HI.X.SX32 R5, R115, R101.reuse, 0x2, P0 ;  /* 0x0000006573057211 */ /* 0x080fe400000f16ff */
[-C--:B------:R-:W-:Y:S03]  /*6150*/  LEA R10, P0, R0, R100.reuse, 0x2 ;  /* 0x00000064000a7211 */ /* 0x080fe600078010ff */
[----:B------:R2:W-:Y:S01]  /*6160*/  RED.E.ADD.F32.FTZ.RN.STRONG.GPU [R4.64], R18 ;  /* 0x000000120400798e */ /* 0x0005e2000c10e786 */
[-C--:B---3--:R-:W-:Y:S02]  /*6170*/  LEA R6, P1, R114, R100.reuse, 0x2 ;  /* 0x0000006472067211 */ /* 0x088fe400078210ff */
[-C--:B------:R-:W-:Y:S02]  /*6180*/  LEA.HI.X.SX32 R11, R0, R101.reuse, 0x2, P0 ;  /* 0x00000065000b7211 */ /* 0x080fe400000f16ff */
[-C--:B------:R-:W-:Y:S02]  /*6190*/  LEA.HI.X.SX32 R7, R114, R101.reuse, 0x2, P1 ;  /* 0x0000006572077211 */ /* 0x080fe400008f16ff */
[----:B------:R-:W-:Y:S02]  /*61a0*/  IADD3 R0, R215, 0x40, RZ ;  /* 0x00000040d7007810 */ /* 0x000fe40007ffe0ff */
[----:B-1----:R-:W-:Y:S01]  /*61b0*/  IADD3 R16, R2, 0x60, RZ ;  /* 0x0000006002107810 */ /* 0x002fe20007ffe0ff */
[----:B------:R1:W-:Y:S02]  /*61c0*/  RED.E.ADD.F32.FTZ.RN.STRONG.GPU [R6.64], R19 ;  /* 0x000000130600798e */ /* 0x0003e4000c10e786 */
[C---:B------:R-:W-:Y:S02]  /*61d0*/  IMAD.IADD R0, R214.reuse, 0x1, R0 ;  /* 0x00000001d6007824 */ /* 0x040fe400078e0200 */
[----:B------:R3:W-:Y:S02]  /*61e0*/  RED.E.ADD.F32.FTZ.RN.STRONG.GPU [R10.64], R12 ;  /* 0x0000000c0a00798e */ /* 0x0007e4000c10e786 */
[----:B------:R-:W-:Y:S02]  /*61f0*/  IMAD.IADD R0, R214, 0x1, R0 ;  /* 0x00000001d6007824 */ /* 0x000fe400078e0200 */
[----:B------:R4:W-:Y:S01]  /*6200*/  RED.E.ADD.F32.FTZ.RN.STRONG.GPU [R8.64], R13 ;  /* 0x0000000d0800798e */ /* 0x0009e2000c10e786 */
[CC--:B--2---:R-:W-:Y:S04]  /*6210*/  LEA R4, P1, R236.reuse, R100.reuse, 0x2 ;  /* 0x00000064ec047211 */ /* 0x0c4fe800078210ff */
[-C--:B------:R-:W-:Y:S05]  /*6220*/  LEA.HI.X.SX32 R5, R236, R101.reuse, 0x2, P1 ;  /* 0x00000065ec057211 */ /* 0x080fea00008f16ff */
[----:B------:R2:W-:Y:S01]  /*6230*/  RED.E.ADD.F32.FTZ.RN.STRONG.GPU [R4.64], R14 ;  /* 0x0000000e0400798e */ /* 0x0005e2000c10e786 */
[CC--:B-1----:R-:W-:Y:S04]  /*6240*/  LEA R6, P0, R240.reuse, R100.reuse, 0x2 ;  /* 0x00000064f0067211 */ /* 0x0c2fe800078010ff */
        /* <DEDUP_REMOVED lines=8> */
[CC--:B--2---:R-:W-:Y:S02]  /*62d0*/  LEA R4, P0, R111.reuse, R100.reuse, 0x2 ;  /* 0x000000646f047211 */ /* 0x0c4fe400078010ff */
[-C--:B------:R-:W-:Y:S02]  /*62e0*/  LEA R14, P5, R16, R100.reuse, 0x2 ;  /* 0x00000064100e7211 */ /* 0x080fe400078a10ff */
[-C--:B------:R-:W-:Y:S02]  /*62f0*/  LEA.HI.X.SX32 R5, R111, R101.reuse, 0x2, P0 ;  /* 0x000000656f057211 */ /* 0x080fe400000f16ff */
[CC--:B------:R-:W-:Y:S03]  /*6300*/  LEA R10, P0, R0.reuse, R100.reuse, 0x2 ;  /* 0x00000064000a7211 */ /* 0x0c0fe600078010ff */
[----:B------:R2:W-:Y:S01]  /*6310*/  RED.E.ADD.F32.FTZ.RN.STRONG.GPU [R4.64], R54 ;  /* 0x000000360400798e */ /* 0x0005e2000c10e786 */
[-C--:B------:R-:W-:Y:S02]  /*6320*/  LEA.HI.X.SX32 R11, R0, R101.reuse, 0x2, P0 ;  /* 0x00000065000b7211 */ /* 0x080fe400000f16ff */
[-C--:B-1----:R-:W-:Y:S01]  /*6330*/  LEA R6, P1, R234, R100.reuse, 0x2 ;  /* 0x00000064ea067211 */ /* 0x082fe200078210ff */
[----:B------:R1:W-:Y:S01]  /*6340*/  RED.E.ADD.F32.FTZ.RN.STRONG.GPU [R12.64], R55 ;  /* 0x000000370c00798e */ /* 0x0003e2000c10e786 */
[----:B------:R-:W-:Y:S02]  /*6350*/  IADD3 R0, R2, 0x60, RZ ;  /* 0x0000006002007810 */ /* 0x000fe40007ffe0ff */
[-C--:B------:R-:W-:Y:S01]  /*6360*/  LEA.HI.X.SX32 R7, R234, R101.reuse, 0x2, P1 ;  /* 0x00000065ea077211 */ /* 0x080fe200008f16ff */
[----:B------:R3:W-:Y:S01]  /*6370*/  RED.E.ADD.F32.FTZ.RN.STRONG.GPU [R10.64], R56 ;  /* 0x000000380a00798e */ /* 0x0007e2000c10e786 */
[----:B------:R-:W-:Y:S01]  /*6380*/  IADD3 R2, R2, 0x60, RZ ;  /* 0x0000006002027810 */ /* 0x000fe20007ffe0ff */
[----:B------:R-:W-:Y:S01]  /*6390*/  IMAD.IADD R0, R214, 0x1, R0 ;  /* 0x00000001d6007824 */ /* 0x000fe200078e0200 */
[-C--:B------:R-:W-:Y:S01]  /*63a0*/  LEA.HI.X.SX32 R15, R16, R101.reuse, 0x2, P5 ;  /* 0x00000065100f7211 */ /* 0x080fe200028f16ff */
[----:B------:R4:W-:Y:S02]  /*63b0*/  RED.E.ADD.F32.FTZ.RN.STRONG.GPU [R8.64], R57 ;  /* 0x000000390800798e */ /* 0x0009e4000c10e786 */
[C---:B------:R-:W-:Y:S02]  /*63c0*/  IMAD.IADD R2, R214.reuse, 0x1, R2 ;  /* 0x00000001d6027824 */ /* 0x040fe400078e0202 */
[----:B------:R4:W-:Y:S01]  /*63d0*/  RED.E.ADD.F32.FTZ.RN.STRONG.GPU [R6.64], R58 ;  /* 0x0000003a0600798e */ /* 0x0009e2000c10e786 */
[----:B------:R-:W-:Y:S03]  /*63e0*/  IMAD.IADD R0, R214, 0x1, R0 ;  /* 0x00000001d6007824 */ /* 0x000fe600078e0200 */
[----:B------:R-:W-:Y:S04]  /*63f0*/  LDSM.16.MT88.4 R16, [R3+0x2000] ;  /* 0x002000000310783b */ /* 0x000fe80000004200 */
[----:B------:R-:W-:Y:S01]  /*6400*/  LDSM.16.MT88.4 R52, [R185+0x10800] ;  /* 0x01080000b934783b */ /* 0x000fe20000004200 */
[CC--:B--2---:R-:W-:Y:S04]  /*6410*/  LEA R4, P0, R239.reuse, R100.reuse, 0x2 ;  /* 0x00000064ef047211 */ /* 0x0c4fe800078010ff */
[-C--:B------:R-:W-:Y:S02]  /*6420*/  LEA.HI.X.SX32 R5, R239, R101.reuse, 0x2, P0 ;  /* 0x00000065ef057211 */ /* 0x080fe400000f16ff */
[-C--:B-1----:R-:W-:Y:S02]  /*6430*/  LEA R12, P4, R2, R100.reuse, 0x2 ;  /* 0x00000064020c7211 */ /* 0x082fe400078810ff */
[-C--:B---3--:R-:W-:Y:S01]  /*6440*/  LEA R10, P3, R0, R100.reuse, 0x2 ;  /* 0x00000064000a7211 */ /* 0x088fe200078610ff */
        /* <DEDUP_REMOVED lines=196> */
.L_x_602:
        /* <DEDUP_REMOVED lines=15> */
.L_x_603:
[----:B------:R-:W2:Y:S04]  /*7180*/  LDL R0, [R1+0x20] ;  /* 0x0000200001007983 */ /* 0x000ea80000100800 */
[----:B------:R-:W3:Y:S01]  /*7190*/  LDL.64 R52, [R1] ;  /* 0x0000000001347983 */ /* 0x000ee20000100a00 */
[----:B------:R-:W-:Y:S01]  /*71a0*/  SHF.R.S32.HI R3, RZ, 0x1f, R218 ;  /* 0x0000001fff037819 */ /* 0x000fe200000114da */
[----:B------:R-:W-:Y:S01]  /*71b0*/  IMAD R11, R231, -0x40, R228 ;  /* 0xffffffc0e70b7824 */ /* 0x000fe200078e02e4 */
[----:B------:R-:W-:Y:S01]  /*71c0*/  MOV R2, R218 ;  /* 0x000000da00027202 */ /* 0x000fe20000000f00 */
[----:B------:R-:W-:Y:S01]  /*71d0*/  BSSY B0, `(.L_x_604) ;  /* 0x0000027000007945 */ /* 0x000fe20003800000 */
[----:B------:R-:W-:Y:S01]  /*71e0*/  SHF.R.S32.HI R34, RZ, 0x1f, R251 ;  /* 0x0000001fff227819 */ /* 0x000fe200000114fb */
[----:B------:R-:W-:Y:S01]  /*71f0*/  BAR.SYNC.DEFER_BLOCKING 0x0 ;  /* 0x0000000000007b1d */ /* 0x000fe20000010000 */
[----:B------:R-:W-:-:S02]  /*7200*/  ISETP.GE.AND P3, PT, R251, R11, PT ;  /* 0x0000000bfb00720c */ /* 0x000fc40003f66270 */
[----:B------:R-:W-:Y:S01]  /*7210*/  IADD3 R20, R218, 0x40, RZ ;  /* 0x00000040da147810 */ /* 0x000fe20007ffe0ff */
[----:B--2---:R-:W-:Y:S02]  /*7220*/  IMAD.SHL.U32 R8, R0, 0x2, RZ ;  /* 0x0000000200087824 */ /* 0x004fe400078e00ff */
[----:B------:R-:W-:Y:S01]  /*7230*/  IMAD.SHL.U32 R0, R231, 0x40, RZ ;  /* 0x00000040e7007824 */ /* 0x000fe200078e00ff */
[----:B---3--:R-:W-:Y:S02]  /*7240*/  SHF.R.S32.HI R23, RZ, 0x1f, R52 ;  /* 0x0000001fff177819 */ /* 0x008fe40000011434 */
[----:B------:R1:W2:Y:S01]  /*7250*/  LDS.128 R28, [R8+0xd000] ;  /* 0x00d00000081c7984 */ /* 0x0002a20000000c00 */
[C---:B------:R-:W-:Y:S01]  /*7260*/  IMAD.WIDE.U32 R4, R0.reuse, c[0x0][0x3a0], R2 ;  /* 0x0000e80000047a25 */ /* 0x040fe200078e0002 */
[----:B------:R-:W-:Y:S02]  /*7270*/  SHF.R.S32.HI R21, RZ, 0x1f, R0 ;  /* 0x0000001fff157819 */ /* 0x000fe40000011400 */
[----:B------:R1:W3:Y:S02]  /*7280*/  LDS.128 R24, [R8+0xf000] ;  /* 0x00f0000008187984 */ /* 0x0002e40000000c00 */
[----:B------:R-:W-:Y:S01]  /*7290*/  IADD3 R4, P0, R7, R4, RZ ;  /* 0x0000000407047210 */ /* 0x000fe20007f1e0ff */
[----:B------:R-:W-:Y:S01]  /*72a0*/  IMAD R6, R21, c[0x0][0x3a0], RZ ;  /* 0x0000e80015067a24 */ /* 0x000fe200078e02ff */
[----:B------:R1:W4:Y:S03]  /*72b0*/  LDS.128 R40, [R8+0x10000] ;  /* 0x0100000008287984 */ /* 0x0003260000000c00 */
[----:B------:R-:W-:Y:S01]  /*72c0*/  IMAD R6, R0, c[0x0][0x3a4], R6 ;  /* 0x0000e90000067a24 */ /* 0x000fe200078e0206 */
[----:B------:R1:W1:Y:S04]  /*72d0*/  LDS.128 R48, [R8+0x11000] ;  /* 0x0110000008307984 */ /* 0x0002680000000c00 */
[----:B------:R1:W1:Y:S01]  /*72e0*/  LDS.128 R36, [R8+0x12000] ;  /* 0x0120000008247984 */ /* 0x0002620000000c00 */
[----:B------:R-:W-:Y:S01]  /*72f0*/  IADD3.X R5, R9, R5, R6, P0, !PT ;  /* 0x0000000509057210 */ /* 0x000fe200007fe406 */
[----:B------:R-:W-:-:S02]  /*7300*/  IMAD R6, R23, c[0x0][0x3b8], RZ ;  /* 0x0000ee0017067a24 */ /* 0x000fc400078e02ff */
[----:B------:R1:W1:Y:S02]  /*7310*/  LDS.128 R44, [R8+0x13000] ;  /* 0x01300000082c7984 */ /* 0x0002640000000c00 */
[C---:B------:R-:W-:Y:S02]  /*7320*/  IMAD R6, R52.reuse, c[0x0][0x3bc], R6 ;  /* 0x0000ef0034067a24 */ /* 0x040fe400078e0206 */
[----:B------:R-:W-:-:S05]  /*7330*/  IMAD.WIDE.U32 R4, R52, c[0x0][0x3b8], R4 ;  /* 0x0000ee0034047a25 */ /* 0x000fca00078e0004 */
[----:B------:R-:W-:Y:S01]  /*7340*/  IADD3 R10, R6, R5, RZ ;  /* 0x00000005060a7210 */ /* 0x000fe20007ffe0ff */
        /* <DEDUP_REMOVED lines=15> */
.L_x_605:
[----:B------:R-:W-:Y:S05]  /*7440*/  BSYNC B0 ;  /* 0x0000000000007941 */ /* 0x000fea0003800000 */
.L_x_604:
        /* <DEDUP_REMOVED lines=18> */
.L_x_607:
[----:B------:R-:W-:Y:S05]  /*7570*/  BSYNC B0 ;  /* 0x0000000000007941 */ /* 0x000fea0003800000 */
.L_x_606:
        /* <DEDUP_REMOVED lines=21> */
[----:B----4-:R1:W-:Y:S04]  /*76d0*/  @!P1 STG.E.128 [R4.64], R40 ;  /* 0x0000002804009986 */ /* 0x0103e8000c101d06 */
[----:B------:R1:W-:Y:S02]  /*76e0*/  @!P0 STG.E.128 [R4.64+0x80], R36 ;  /* 0x0000802404008986 */ /* 0x0003e4000c101d06 */
.L_x_609:
[----:B------:R-:W-:Y:S05]  /*76f0*/  BSYNC B0 ;  /* 0x0000000000007941 */ /* 0x000fea0003800000 */
.L_x_608:
        /* <DEDUP_REMOVED lines=14> */
.L_x_580:
[----:B------:R-:W-:Y:S05]  /*77e0*/  BSYNC B1 ;  /* 0x0000000000017941 */ /* 0x000fea0003800000 */
.L_x_566:
        /* <DEDUP_REMOVED lines=9> */
.L_x_610:
[----:B------:R-:W-:Y:S05]  /*7880*/  EXIT ;  /* 0x000000000000794d */ /* 0x000fea0003800000 */
.L_x_612:
        /* <DEDUP_REMOVED lines=15> */
.L_x_1078:


//--------------------- .text._ZN5flash25flash_bwd_dot_do_o_kernelILb0E23Flash_bwd_kernel_traitsILi128ELi64ELi64ELi8ELi4ELi2ELi2ELb1ELb0EN7cutlass10bfloat16_tE19Flash_kernel_traitsILi128ELi64ELi64ELi8ES3_EEEEvNS_16Flash_bwd_paramsE --------------------------
	.section	.text._ZN5flash25flash_bwd_dot_do_o_kernelILb0E23Flash_bwd_kernel_traitsILi128ELi64ELi64ELi8ELi4ELi2ELi2ELb1ELb0EN7cutlass10bfloat16_tE19Flash_kernel_traitsILi128ELi64ELi64ELi8ES3_EEEEvNS_16Flash_bwd_paramsE,"ax",@progbits
	.sectioninfo	@"SHI_REGISTERS=46"
	.align	128
        .global         _ZN5flash25flash_bwd_dot_do_o_kernelILb0E23Flash_bwd_kernel_traitsILi128ELi64ELi64ELi8ELi4ELi2ELi2ELb1ELb0EN7cutlass10bfloat16_tE19Flash_kernel_traitsILi128ELi64ELi64ELi8ES3_EEEEvNS_16Flash_bwd_paramsE
        .type           _ZN5flash25flash_bwd_dot_do_o_kernelILb0E23Flash_bwd_kernel_traitsILi128ELi64ELi64ELi8ELi4ELi2ELi2ELb1ELb0EN7cutlass10bfloat16_tE19Flash_kernel_traitsILi128ELi64ELi64ELi8ES3_EEEEvNS_16Flash_bwd_paramsE,@function
        .size           _ZN5flash25flash_bwd_dot_do_o_kernelILb0E23Flash_bwd_kernel_traitsILi128ELi64ELi64ELi8ELi4ELi2ELi2ELb1ELb0EN7cutlass10bfloat16_tE19Flash_kernel_traitsILi128ELi64ELi64ELi8ES3_EEEEvNS_16Flash_bwd_paramsE,(.L_x_1079 - _ZN5flash25flash_bwd_dot_do_o_kernelILb0E23Flash_bwd_kernel_traitsILi128ELi64ELi64ELi8ELi4ELi2ELi2ELb1ELb0EN7cutlass10bfloat16_tE19Flash_kernel_traitsILi128ELi64ELi64ELi8ES3_EEEEvNS_16Flash_bwd_paramsE)
        .other          _ZN5flash25flash_bwd_dot_do_o_kernelILb0E23Flash_bwd_kernel_traitsILi128ELi64ELi64ELi8ELi4ELi2ELi2ELb1ELb0EN7cutlass10bfloat16_tE19Flash_kernel_traitsILi128ELi64ELi64ELi8ES3_EEEEvNS_16Flash_bwd_paramsE,@"STO_CUDA_ENTRY STV_DEFAULT"
_ZN5flash25flash_bwd_dot_do_o_kernelILb0E23Flash_bwd_kernel_traitsILi128ELi64ELi64ELi8ELi4ELi2ELi2ELb1ELb0EN7cutlass10bfloat16_tE19Flash_kernel_traitsILi128ELi64ELi64ELi8ES3_EEEEvNS_16Flash_bwd_paramsE:
.text._ZN5flash25flash_bwd_dot_do_o_kernelILb0E23Flash_bwd_kernel_traitsILi128ELi64ELi64ELi8ELi4ELi2ELi2ELb1ELb0EN7cutlass10bfloat16_tE19Flash_kernel_traitsILi128ELi64ELi64ELi8ES3_EEEEvNS_16Flash_bwd_paramsE:
[----:B------:R-:W-:Y:S02]  /*0000*/  MOV R1, c[0x0][0x28] ;  /* 0x00000a0000017a02 */ /* 0x000fe40000000f00 */
[----:B------:R-:W0:Y:S01]  /*0010*/  S2R R11, SR_CTAID.Y ;  /* 0x00000000000b7919 */ /* 0x000e220000002600 */
[----:B------:R-:W-:Y:S01]  /*0020*/  ISETP.NE.U32.AND P0, PT, RZ, c[0x0][0x240], PT ;  /* 0x00009000ff007a0c */ /* 0x000fe20003f05070 */
[----:B------:R-:W-:Y:S01]  /*0030*/  IMAD.MOV.U32 R13, RZ, RZ, -0x1 ;  /* 0xffffffffff0d7424 */ /* 0x000fe200078e00ff */
[----:B------:R-:W-:Y:S02]  /*0040*/  ULDC.64 UR4, c[0x0][0x118] ;  /* 0x0000460000047ab9 */ /* 0x000fe40000000a00 */
[----:B------:R-:W-:-:S13]  /*0050*/  ISETP.NE.AND.EX P0, PT, RZ, c[0x0][0x244], PT, P0 ;  /* 0x00009100ff007a0c */ /* 0x000fda0003f05300 */
[----:B------:R-:W-:Y:S01]  /*0060*/  @P0 MOV R9, 0x4 ;  /* 0x0000000400090802 */ /* 0x000fe20000000f00 */
[----:B------:R-:W-:Y:S01]  /*0070*/  @P0 IMAD.MOV.U32 R2, RZ, RZ, 0x4 ;  /* 0x00000004ff020424 */ /* 0x000fe200078e00ff */
[----:B0-----:R-:W-:-:S03]  /*0080*/  @P0 IADD3 R8, R11, 0x1, RZ ;  /* 0x000000010b080810 */ /* 0x001fc60007ffe0ff */
[----:B------:R-:W-:-:S04]  /*0090*/  @P0 IMAD.WIDE R2, R11, R2, c[0x0][0x240] ;  /* 0x000090000b020625 */ /* 0x000fc800078e0202 */
[----:B------:R-:W-:Y:S01]  /*00a0*/  @P0 IMAD.WIDE R8, R8, R9, c[0x0][0x240] ;  /* 0x0000900008080625 */ /* 0x000fe200078e0209 */
[----:B------:R-:W2:Y:S05]  /*00b0*/  @P0 LDG.E R13, [R2.64] ;  /* 0x00000004020d0981 */ /* 0x000eaa000c1e1900 */
[----:B------:R-:W2:Y:S04]  /*00c0*/  @P0 LDG.E R8, [R8.64] ;  /* 0x0000000408080981 */ /* 0x000ea8000c1e1900 */
[----:B------:R-:W0:Y:S02]  /*00d0*/  S2R R7, SR_CTAID.X ;  /* 0x0000000000077919 */ /* 0x000e240000002500 */
[----:B0-----:R-:W-:Y:S01]  /*00e0*/  IMAD.SHL.U32 R7, R7, 0x40, RZ ;  /* 0x0000004007077824 */ /* 0x001fe200078e00ff */
[----:B--2---:R-:W-:-:S02]  /*00f0*/  @P0 IADD3 R4, R8, -R13, RZ ;  /* 0x8000000d08040210 */ /* 0x004fc40007ffe0ff */
[----:B------:R-:W-:-:S04]  /*0100*/  @!P0 MOV R4, c[0x0][0x214] ;  /* 0x0000850000048a02 */ /* 0x000fc80000000f00 */
[----:B------:R-:W-:-:S13]  /*0110*/  ISETP.GT.AND P0, PT, R4, R7, PT ;  /* 0x000000070400720c */ /* 0x000fda0003f04270 */
[----:B------:R-:W-:Y:S05]  /*0120*/  @!P0 EXIT ;  /* 0x000000000000894d */ /* 0x000fea0003800000 */
[C---:B------:R-:W-:Y:S01]  /*0130*/  ISETP.NE.AND P1, PT, R13.reuse, -0x1, PT ;  /* 0xffffffff0d00780c */ /* 0x040fe20003f25270 */
[----:B------:R-:W0:Y:S01]  /*0140*/  S2R R36, SR_CTAID.Z ;  /* 0x0000000000247919 */ /* 0x000e220000002700 */
[----:B------:R-:W-:Y:S02]  /*0150*/  ULDC.U8 UR6, c[0x0][0x328] ;  /* 0x0000ca0000067ab9 */ /* 0x000fe40000000000 */
[----:B------:R-:W-:Y:S01]  /*0160*/  ISETP.NE.AND P0, PT, RZ, UR6, PT ;  /* 0x00000006ff007c0c */ /* 0x000fe2000bf05270 */
[----:B------:R-:W1:Y:S08]  /*0170*/  S2R R0, SR_TID.X ;  /* 0x0000000000007919 */ /* 0x000e700000002100 */
[----:B------:R-:W-:Y:S01]  /*0180*/  @P1 IMAD.WIDE.U32 R2, R13, c[0x0][0x370], RZ ;  /* 0x0000dc000d021a25 */ /* 0x000fe200078e00ff */
[----:B------:R-:W-:-:S02]  /*0190*/  @!P1 SHF.R.S32.HI R8, RZ, 0x1f, R11 ;  /* 0x0000001fff089819 */ /* 0x000fc4000001140b */
[----:B------:R-:W-:Y:S01]  /*01a0*/  @!P1 SHF.R.S32.HI R10, RZ, 0x1f, R11 ;  /* 0x0000001fff0a9819 */ /* 0x000fe2000001140b */
[C---:B------:R-:W-:Y:S02]  /*01b0*/  @P1 IMAD R5, R13.reuse, c[0x0][0x374], R3 ;  /* 0x0000dd000d051a24 */ /* 0x040fe400078e0203 */
[----:B------:R-:W-:Y:S02]  /*01c0*/  @P1 IMAD.MOV.U32 R21, RZ, RZ, R2 ;  /* 0x000000ffff151224 */ /* 0x000fe400078e0002 */
[----:B------:R-:W-:-:S04]  /*01d0*/  @P1 IMAD.WIDE.U32 R2, R13, c[0x0][0x1e8], RZ ;  /* 0x00007a000d021a25 */ /* 0x000fc800078e00ff */
[----:B------:R-:W-:Y:S01]  /*01e0*/  @!P1 IMAD R8, R8, c[0x0][0x368], RZ ;  /* 0x0000da0008089a24 */ /* 0x000fe200078e02ff */
[----:B------:R-:W-:Y:S01]  /*01f0*/  @P1 MOV R15, R2 ;  /* 0x00000002000f1202 */ /* 0x000fe20000000f00 */
[----:B------:R-:W-:Y:S02]  /*0200*/  @!P1 IMAD R10, R10, c[0x0][0x1e0], RZ ;  /* 0x000078000a0a9a24 */ /* 0x000fe400078e02ff */
[----:B------:R-:W-:Y:S02]  /*0210*/  @P1 IMAD R6, R13, c[0x0][0x1ec], R3 ;  /* 0x00007b000d061a24 */ /* 0x000fe400078e0203 */
[C---:B------:R-:W-:Y:S02]  /*0220*/  @!P1 IMAD R17, R11.reuse, c[0x0][0x36c], R8 ;  /* 0x0000db000b119a24 */ /* 0x040fe400078e0208 */
[----:B------:R-:W-:-:S04]  /*0230*/  @!P1 IMAD.WIDE.U32 R2, R11, c[0x0][0x368], RZ ;  /* 0x0000da000b029a25 */ /* 0x000fc800078e00ff */
[----:B------:R-:W-:Y:S01]  /*0240*/  @!P1 IMAD.WIDE.U32 R8, R11, c[0x0][0x1e0], RZ ;  /* 0x000078000b089a25 */ /* 0x000fe200078e00ff */
[----:B------:R-:W-:-:S03]  /*0250*/  @!P1 IADD3 R5, R3, R17, RZ ;  /* 0x0000001103059210 */ /* 0x000fc60007ffe0ff */
[----:B------:R-:W-:Y:S02]  /*0260*/  @!P1 IMAD R19, R11, c[0x0][0x1e4], R10 ;  /* 0x000079000b139a24 */ /* 0x000fe400078e020a */
[----:B------:R-:W-:Y:S02]  /*0270*/  @!P1 IMAD.MOV.U32 R21, RZ, RZ, R2 ;  /* 0x000000ffff159224 */ /* 0x000fe400078e0002 */
[----:B------:R-:W-:Y:S01]  /*0280*/  @!P1 IMAD.MOV.U32 R15, RZ, RZ, R8 ;  /* 0x000000ffff0f9224 */ /* 0x000fe200078e0008 */
[----:B------:R-:W-:Y:S01]  /*0290*/  @!P1 IADD3 R6, R9, R19, RZ ;  /* 0x0000001309069210 */ /* 0x000fe20007ffe0ff */
[----:B------:R-:W-:Y:S05]  /*02a0*/  @!P0 BRA `(.L_x_613) ;  /* 0x0000007000008947 */ /* 0x000fea0003800000 */
[----:B01----:R-:W-:Y:S01]  /*02b0*/  MOV R8, c[0x0][0x210] ;  /* 0x0000840000087a02 */ /* 0x003fe20000000f00 */
[C---:B------:R-:W-:Y:S02]  /*02c0*/  @!P1 IMAD R13, R11.reuse, c[0x0][0x224], RZ ;  /* 0x000089000b0d9a24 */ /* 0x040fe400078e02ff */
[----:B------:R-:W-:Y:S02]  /*02d0*/  IMAD.MOV.U32 R3, RZ, RZ, 0x80 ;  /* 0x00000080ff037424 */ /* 0x000fe400078e00ff */
[----:B------:R-:W-:-:S02]  /*02e0*/  IMAD R2, R11, 0x80, R13 ;  /* 0x000000800b027824 */ /* 0x000fc400078e020d */
[----:B------:R-:W-:-:S04]  /*02f0*/  IMAD R3, R3, R8, c[0x0][0x234] ;  /* 0x00008d0003037624 */ /* 0x000fc800078e0208 */
[----:B------:R-:W-:Y:S01]  /*0300*/  IMAD R2, R3, R36, R2 ;  /* 0x0000002403027224 */ /* 0x000fe200078e0202 */
[----:B------:R-:W-:Y:S05]  /*0310*/  BRA `(.L_x_614) ;  /* 0x0000002000007947 */ /* 0x000fea0003800000 */
.L_x_613:
[----:B01----:R-:W-:-:S04]  /*0320*/  IMAD R2, R11, c[0x0][0x1c0], R36 ;  /* 0x000070000b027a24 */ /* 0x003fc800078e0224 */
[----:B------:R-:W-:Y:S02]  /*0330*/  IMAD R2, R2, c[0x0][0x224], RZ ;  /* 0x0000890002027a24 */ /* 0x000fe400078e02ff */
.L_x_614:
[----:B------:R-:W-:Y:S01]  /*0340*/  SHF.R.S32.HI R3, RZ, 0x1f, R0 ;  /* 0x0000001fff037819 */ /* 0x000fe20000011400 */
[----:B------:R-:W-:Y:S01]  /*0350*/  BSSY B0, `(.L_x_615) ;  /* 0x0000035000007945 */ /* 0x000fe20003800000 */
[----:B------:R-:W-:Y:S01]  /*0360*/  SHF.R.S32.HI R8, RZ, 0x1f, R7 ;  /* 0x0000001fff087819 */ /* 0x000fe20000011407 */
[----:B------:R-:W-:Y:S01]  /*0370*/  CS2R R18, SRZ ;  /* 0x0000000000127805 */ /* 0x000fe2000001ff00 */
[----:B------:R-:W-:Y:S02]  /*0380*/  LEA.HI R12, R3, R0, RZ, 0x3 ;  /* 0x00000000030c7211 */ /* 0x000fe400078f18ff */
[----:B------:R-:W-:Y:S01]  /*0390*/  SHF.R.S32.HI R13, RZ, 0x1f, R36 ;  /* 0x0000001fff0d7819 */ /* 0x000fe20000011424 */
[----:B------:R-:W-:Y:S01]  /*03a0*/  IMAD R16, R8, c[0x0][0x1e8], RZ ;  /* 0x00007a0008107a24 */ /* 0x000fe200078e02ff */
[----:B------:R-:W-:-:S03]  /*03b0*/  LOP3.LUT R3, R12, 0x1ffffff8, RZ, 0xc0, !PT ;  /* 0x1ffffff80c037812 */ /* 0x000fc600078ec0ff */
[----:B------:R-:W-:Y:S01]  /*03c0*/  IMAD R17, R7, c[0x0][0x1ec], R16 ;  /* 0x00007b0007117a24 */ /* 0x000fe200078e0210 */
[----:B------:R-:W-:Y:S01]  /*03d0*/  IADD3 R3, -R3, R0, RZ ;  /* 0x0000000003037210 */ /* 0x000fe20007ffe1ff */
[----:B------:R-:W-:-:S04]  /*03e0*/  IMAD R41, R13, c[0x0][0x1f0], RZ ;  /* 0x00007c000d297a24 */ /* 0x000fc800078e02ff */
[----:B------:R-:W-:Y:S01]  /*03f0*/  IMAD.SHL.U32 R38, R3, 0x8, RZ ;  /* 0x0000000803267824 */ /* 0x000fe200078e00ff */
[C---:B------:R-:W-:Y:S01]  /*0400*/  IADD3 R3, R7.reuse, R2, RZ ;  /* 0x0000000207037210 */ /* 0x040fe20007ffe0ff */
[----:B------:R-:W-:Y:S02]  /*0410*/  IMAD R2, R8, c[0x0][0x370], RZ ;  /* 0x0000dc0008027a24 */ /* 0x000fe400078e02ff */
[----:B------:R-:W-:Y:S01]  /*0420*/  IMAD R41, R36, c[0x0][0x1f4], R41 ;  /* 0x00007d0024297a24 */ /* 0x000fe200078e0229 */
[----:B------:R-:W-:Y:S01]  /*0430*/  SHF.R.S32.HI R39, RZ, 0x1f, R38 ;  /* 0x0000001fff277819 */ /* 0x000fe20000011426 */
[C---:B------:R-:W-:Y:S01]  /*0440*/  IMAD R14, R7.reuse, c[0x0][0x374], R2 ;  /* 0x0000dd00070e7a24 */ /* 0x040fe200078e0202 */
[----:B------:R-:W-:Y:S02]  /*0450*/  SHF.R.S32.HI R2, RZ, 0x3, R12 ;  /* 0x00000003ff027819 */ /* 0x000fe4000001140c */
[----:B------:R-:W-:Y:S01]  /*0460*/  IADD3 R43, R38, 0x40, RZ ;  /* 0x00000040262b7810 */ /* 0x000fe20007ffe0ff */
[----:B------:R-:W-:Y:S01]  /*0470*/  IMAD.WIDE.U32 R8, R7, c[0x0][0x370], R38 ;  /* 0x0000dc0007087a25 */ /* 0x000fe200078e0026 */
[----:B------:R-:W-:-:S03]  /*0480*/  SHF.R.S32.HI R42, RZ, 0x1f, R2 ;  /* 0x0000001fff2a7819 */ /* 0x000fc60000011402 */
[----:B------:R-:W-:Y:S01]  /*0490*/  IMAD.WIDE.U32 R10, R7, c[0x0][0x1e8], R38 ;  /* 0x00007a00070a7a25 */ /* 0x000fe200078e0026 */
[----:B------:R-:W-:-:S03]  /*04a0*/  IADD3 R20, P0, R21, R8, RZ ;  /* 0x0000000815147210 */ /* 0x000fc60007f1e0ff */
[----:B------:R-:W-:Y:S01]  /*04b0*/  IMAD.IADD R7, R4, 0x1, -R7 ;  /* 0x0000000104077824 */ /* 0x000fe200078e0a07 */
[----:B------:R-:W-:Y:S01]  /*04c0*/  IADD3.X R21, R5, R9, R14, P0, !PT ;  /* 0x0000000905157210 */ /* 0x000fe200007fe40e */
[----:B------:R-:W-:Y:S01]  /*04d0*/  IMAD R5, R13, c[0x0][0x378], RZ ;  /* 0x0000de000d057a24 */ /* 0x000fe200078e02ff */
[----:B------:R-:W-:Y:S01]  /*04e0*/  IADD3 R8, P1, R15, R10, RZ ;  /* 0x0000000a0f087210 */ /* 0x000fe20007f3e0ff */
[----:B------:R-:W-:Y:S01]  /*04f0*/  CS2R R12, SRZ ;  /* 0x00000000000c7805 */ /* 0x000fe2000001ff00 */
[----:B------:R-:W-:Y:S01]  /*0500*/  ISETP.GE.AND P0, PT, R2, R7, PT ;  /* 0x000000070200720c */ /* 0x000fe20003f06270 */
[----:B------:R-:W-:Y:S01]  /*0510*/  IMAD R23, R36, c[0x0][0x37c], R5 ;  /* 0x0000df0024177a24 */ /* 0x000fe200078e0205 */
[----:B------:R-:W-:Y:S01]  /*0520*/  IADD3.X R9, R6, R11, R17, P1, !PT ;  /* 0x0000000b06097210 */ /* 0x000fe20000ffe411 */
[----:B------:R-:W-:Y:S01]  /*0530*/  IMAD.WIDE.U32 R20, R36, c[0x0][0x378], R20 ;  /* 0x0000de0024147a25 */ /* 0x000fe200078e0014 */
[----:B------:R-:W-:Y:S01]  /*0540*/  IADD3 R4, R2, 0x20, RZ ;  /* 0x0000002002047810 */ /* 0x000fe20007ffe0ff */
[----:B------:R-:W-:Y:S01]  /*0550*/  CS2R R10, SRZ ;  /* 0x00000000000a7805 */ /* 0x000fe2000001ff00 */
[----:B------:R-:W-:Y:S01]  /*0560*/  CS2R R14, SRZ ;  /* 0x00000000000e7805 */ /* 0x000fe2000001ff00 */
[----:B------:R-:W-:Y:S01]  /*0570*/  IMAD.WIDE.U32 R36, R36, c[0x0][0x1f0], R8 ;  /* 0x00007c0024247a25 */ /* 0x000fe200078e0008 */
[----:B------:R-:W-:Y:S01]  /*0580*/  ISETP.GE.AND P1, PT, R4, R7, PT ;  /* 0x000000070400720c */ /* 0x000fe20003f26270 */
[----:B------:R-:W-:Y:S01]  /*0590*/  CS2R R8, SRZ ;  /* 0x0000000000087805 */ /* 0x000fe2000001ff00 */
[----:B------:R-:W-:Y:S01]  /*05a0*/  CS2R R6, SRZ ;  /* 0x0000000000067805 */ /* 0x000fe2000001ff00 */
[----:B------:R-:W-:Y:S01]  /*05b0*/  CS2R R4, SRZ ;  /* 0x0000000000047805 */ /* 0x000fe2000001ff00 */
[----:B------:R-:W-:Y:S01]  /*05c0*/  CS2R R16, SRZ ;  /* 0x0000000000107805 */ /* 0x000fe2000001ff00 */
[----:B------:R-:W-:Y:S01]  /*05d0*/  IADD3 R23, R21, R23, RZ ;  /* 0x0000001715177210 */ /* 0x000fe20007ffe0ff */
[----:B------:R-:W-:Y:S05]  /*05e0*/  @P0 BRA `(.L_x_616) ;  /* 0x000000b000000947 */ /* 0x000fea0003800000 */
[----:B------:R-:W-:Y:S01]  /*05f0*/  IMAD R27, R42, c[0x0][0x370], RZ ;  /* 0x0000dc002a1b7a24 */ /* 0x000fe200078e02ff */
[----:B------:R-:W-:Y:S01]  /*0600*/  ISETP.GE.AND P2, PT, R38, c[0x0][0x220], PT ;  /* 0x0000880026007a0c */ /* 0x000fe20003f46270 */
[----:B------:R-:W-:Y:S01]  /*0610*/  IMAD.MOV.U32 R22, RZ, RZ, R20 ;  /* 0x000000ffff167224 */ /* 0x000fe200078e0014 */
[----:B------:R-:W-:Y:S01]  /*0620*/  ISETP.GE.AND P3, PT, R43, c[0x0][0x220], PT ;  /* 0x000088002b007a0c */ /* 0x000fe20003f66270 */
[----:B------:R-:W-:-:S02]  /*0630*/  IMAD R27, R2, c[0x0][0x374], R27 ;  /* 0x0000dd00021b7a24 */ /* 0x000fc400078e021b */
[----:B------:R-:W-:-:S05]  /*0640*/  IMAD.WIDE.U32 R24, R2, c[0x0][0x370], R22 ;  /* 0x0000dc0002187a25 */ /* 0x000fca00078e0016 */
[----:B------:R-:W-:Y:S02]  /*0650*/  IADD3 R25, R25, R27, RZ ;  /* 0x0000001b19197210 */ /* 0x000fe40007ffe0ff */
[----:B------:R-:W-:-:S04]  /*0660*/  LEA R26, P4, R24, c[0x0][0x330], 0x1 ;  /* 0x0000cc00181a7a11 */ /* 0x000fc800078808ff */
[----:B------:R-:W-:-:S05]  /*0670*/  LEA.HI.X R27, R24, c[0x0][0x334], R25, 0x1, P4 ;  /* 0x0000cd00181b7a11 */ /* 0x000fca00020f0c19 */
[----:B------:R0:W5:Y:S04]  /*0680*/  @!P2 LDG.E.128 R4, [R26.64] ;  /* 0x000000041a04a981 */ /* 0x000168000c1e1d00 */
[----:B------:R0:W5:Y:S02]  /*0690*/  @!P3 LDG.E.128 R12, [R26.64+0x80] ;  /* 0x000080041a0cb981 */ /* 0x000164000c1e1d00 */
.L_x_616:
[----:B------:R-:W-:Y:S05]  /*06a0*/  BSYNC B0 ;  /* 0x0000000000007941 */ /* 0x000fea0003800000 */
.L_x_615:
[----:B------:R-:W-:Y:S01]  /*06b0*/  BSSY B0, `(.L_x_617) ;  /* 0x000000f000007945 */ /* 0x000fe20003800000 */
[----:B------:R-:W-:Y:S05]  /*06c0*/  @P1 BRA `(.L_x_618) ;  /* 0x000000d000001947 */ /* 0x000fea0003800000 */
[----:B------:R-:W-:Y:S02]  /*06d0*/  IADD3 R25, P2, R2, 0x20, RZ ;  /* 0x0000002002197810 */ /* 0x000fe40007f5e0ff */
[----:B------:R-:W-:Y:S02]  /*06e0*/  ISETP.GE.AND P3, PT, R38, c[0x0][0x220], PT ;  /* 0x0000880026007a0c */ /* 0x000fe40003f66270 */
[----:B------:R-:W-:Y:S01]  /*06f0*/  ISETP.GE.AND P4, PT, R43, c[0x0][0x220], PT ;  /* 0x000088002b007a0c */ /* 0x000fe20003f86270 */
[----:B------:R-:W-:-:S04]  /*0700*/  IMAD.X R21, RZ, RZ, R42, P2 ;  /* 0x000000ffff157224 */ /* 0x000fc800010e062a */
[----:B------:R-:W-:Y:S01]  /*0710*/  IMAD R22, R21, c[0x0][0x370], RZ ;  /* 0x0000dc0015167a24 */ /* 0x000fe200078e02ff */
[----:B------:R-:W-:-:S05]  /*0720*/  MOV R21, R23 ;  /* 0x0000001700157202 */ /* 0x000fca0000000f00 */
[----:B------:R-:W-:-:S04]  /*0730*/  IMAD.WIDE.U32 R20, R25, c[0x0][0x370], R20 ;  /* 0x0000dc0019147a25 */ /* 0x000fc800078e0014 */
[----:B------:R-:W-:Y:S01]  /*0740*/  IMAD R25, R25, c[0x0][0x374], R22 ;  /* 0x0000dd0019197a24 */ /* 0x000fe200078e0216 */
[----:B------:R-:W-:-:S03]  /*0750*/  LEA R22, P2, R20, c[0x0][0x330], 0x1 ;  /* 0x0000cc0014167a11 */ /* 0x000fc600078408ff */
[----:B------:R-:W-:-:S05]  /*0760*/  IMAD.IADD R21, R21, 0x1, R25 ;  /* 0x0000000115157824 */ /* 0x000fca00078e0219 */
[----:B------:R-:W-:-:S05]  /*0770*/  LEA.HI.X R23, R20, c[0x0][0x334], R21, 0x1, P2 ;  /* 0x0000cd0014177a11 */ /* 0x000fca00010f0c15 */
[----:B------:R1:W5:Y:S04]  /*0780*/  @!P3 LDG.E.128 R8, [R22.64] ;  /* 0x000000041608b981 */ /* 0x000368000c1e1d00 */
[----:B------:R1:W5:Y:S02]  /*0790*/  @!P4 LDG.E.128 R16, [R22.64+0x80] ;  /* 0x000080041610c981 */ /* 0x000364000c1e1d00 */
.L_x_618:
[----:B------:R-:W-:Y:S05]  /*07a0*/  BSYNC B0 ;  /* 0x0000000000007941 */ /* 0x000fea0003800000 */
.L_x_617:
[----:B------:R-:W-:Y:S01]  /*07b0*/  BSSY B0, `(.L_x_619) ;  /* 0x0000014000007945 */ /* 0x000fe20003800000 */
[----:B------:R-:W-:Y:S01]  /*07c0*/  HFMA2.MMA R30, -RZ, RZ, 0, 0 ;  /* 0x00000000ff1e7435 */ /* 0x000fe200000001ff */
[----:B------:R-:W-:Y:S01]  /*07d0*/  CS2R R34, SRZ ;  /* 0x0000000000227805 */ /* 0x000fe2000001ff00 */
[----:B-1----:R-:W-:Y:S01]  /*07e0*/  CS2R R22, SRZ ;  /* 0x0000000000167805 */ /* 0x002fe2000001ff00 */
[----:B------:R-:W-:Y:S01]  /*07f0*/  CS2R R20, SRZ ;  /* 0x0000000000147805 */ /* 0x000fe2000001ff00 */
[----:B0-----:R-:W-:Y:S01]  /*0800*/  CS2R R26, SRZ ;  /* 0x00000000001a7805 */ /* 0x001fe2000001ff00 */
[----:B------:R-:W-:Y:S01]  /*0810*/  CS2R R24, SRZ ;  /* 0x0000000000187805 */ /* 0x000fe2000001ff00 */
[----:B------:R-:W-:Y:S01]  /*0820*/  IMAD.IADD R41, R37, 0x1, R41 ;  /* 0x0000000125297824 */ /* 0x000fe200078e0229 */
[----:B------:R-:W-:Y:S05]  /*0830*/  @P0 BRA `(.L_x_620) ;  /* 0x000000b000000947 */ /* 0x000fea0003800000 */
[----:B------:R-:W-:Y:S01]  /*0840*/  MOV R40, R36 ;  /* 0x0000002400287202 */ /* 0x000fe20000000f00 */
[----:B------:R-:W-:Y:S01]  /*0850*/  IMAD R29, R42, c[0x0][0x1e8], RZ ;  /* 0x00007a002a1d7a24 */ /* 0x000fe200078e02ff */
[----:B------:R-:W-:-:S02]  /*0860*/  ISETP.GE.AND P2, PT, R38, c[0x0][0x220], PT ;  /* 0x0000880026007a0c */ /* 0x000fc40003f46270 */
[----:B------:R-:W-:Y:S01]  /*0870*/  ISETP.GE.AND P3, PT, R43, c[0x0][0x220], PT ;  /* 0x000088002b007a0c */ /* 0x000fe20003f66270 */
[----:B------:R-:W-:-:S04]  /*0880*/  IMAD.WIDE.U32 R32, R2, c[0x0][0x1e8], R40 ;  /* 0x00007a0002207a25 */ /* 0x000fc800078e0028 */
[----:B------:R-:W-:Y:S01]  /*0890*/  IMAD R29, R2, c[0x0][0x1ec], R29 ;  /* 0x00007b00021d7a24 */ /* 0x000fe200078e021d */
[----:B------:R-:W-:-:S03]  /*08a0*/  LEA R28, P0, R32, c[0x0][0x1d0], 0x1 ;  /* 0x00007400201c7a11 */ /* 0x000fc600078008ff */
[----:B------:R-:W-:-:S05]  /*08b0*/  IMAD.IADD R29, R33, 0x1, R29 ;  /* 0x00000001211d7824 */ /* 0x000fca00078e021d */
[----:B------:R-:W-:-:S05]  /*08c0*/  LEA.HI.X R29, R32, c[0x0][0x1d4], R29, 0x1, P0 ;  /* 0x00007500201d7a11 */ /* 0x000fca00000f0c1d */
[----:B------:R0:W5:Y:S04]  /*08d0*/  @!P2 LDG.E.128 R20, [R28.64] ;  /* 0x000000041c14a981 */ /* 0x000168000c1e1d00 */
[----:B------:R0:W5:Y:S02]  /*08e0*/  @!P3 LDG.E.128 R24, [R28.64+0x80] ;  /* 0x000080041c18b981 */ /* 0x000164000c1e1d00 */
.L_x_620:
[----:B------:R-:W-:Y:S05]  /*08f0*/  BSYNC B0 ;  /* 0x0000000000007941 */ /* 0x000fea0003800000 */
.L_x_619:
[----:B------:R-:W-:Y:S01]  /*0900*/  BSSY B0, `(.L_x_621) ;  /* 0x0000012000007945 */ /* 0x000fe20003800000 */
[----:B------:R-:W-:Y:S01]  /*0910*/  MOV R31, RZ ;  /* 0x000000ff001f7202 */ /* 0x000fe20000000f00 */
[----:B0-----:R-:W-:Y:S01]  /*0920*/  CS2R R28, SRZ ;  /* 0x00000000001c7805 */ /* 0x001fe2000001ff00 */
[----:B------:R-:W-:Y:S01]  /*0930*/  CS2R R32, SRZ ;  /* 0x0000000000207805 */ /* 0x000fe2000001ff00 */
[----:B------:R-:W-:Y:S05]  /*0940*/  @P1 BRA `(.L_x_622) ;  /* 0x000000d000001947 */ /* 0x000fea0003800000 */
[----:B------:R-:W-:Y:S02]  /*0950*/  IADD3 R2, P0, R2, 0x20, RZ ;  /* 0x0000002002027810 */ /* 0x000fe40007f1e0ff */
[----:B------:R-:W-:-:S02]  /*0960*/  MOV R37, R41 ;  /* 0x0000002900257202 */ /* 0x000fc40000000f00 */
[----:B------:R-:W-:Y:S01]  /*0970*/  ISETP.GE.AND P1, PT, R38, c[0x0][0x220], PT ;  /* 0x0000880026007a0c */ /* 0x000fe20003f26270 */
[----:B------:R-:W-:Y:S01]  /*0980*/  IMAD.X R39, RZ, RZ, R42, P0 ;  /* 0x000000ffff277224 */ /* 0x000fe200000e062a */
[----:B------:R-:W-:Y:S01]  /*0990*/  ISETP.GE.AND P2, PT, R43, c[0x0][0x220], PT ;  /* 0x000088002b007a0c */ /* 0x000fe20003f46270 */
[----:B------:R-:W-:-:S04]  /*09a0*/  IMAD.WIDE.U32 R36, R2, c[0x0][0x1e8], R36 ;  /* 0x00007a0002247a25 */ /* 0x000fc800078e0024 */
[----:B------:R-:W-:Y:S01]  /*09b0*/  IMAD R39, R39, c[0x0][0x1e8], RZ ;  /* 0x00007a0027277a24 */ /* 0x000fe200078e02ff */
[----:B------:R-:W-:-:S03]  /*09c0*/  LEA R38, P0, R36, c[0x0][0x1d0], 0x1 ;  /* 0x0000740024267a11 */ /* 0x000fc600078008ff */
[----:B------:R-:W-:-:S04]  /*09d0*/  IMAD R39, R2, c[0x0][0x1ec], R39 ;  /* 0x00007b0002277a24 */ /* 0x000fc800078e0227 */
[----:B------:R-:W-:-:S05]  /*09e0*/  IMAD.IADD R37, R37, 0x1, R39 ;  /* 0x0000000125257824 */ /* 0x000fca00078e0227 */
[----:B------:R-:W-:-:S05]  /*09f0*/  LEA.HI.X R39, R36, c[0x0][0x1d4], R37, 0x1, P0 ;  /* 0x0000750024277a11 */ /* 0x000fca00000f0c25 */
[----:B------:R0:W5:Y:S04]  /*0a00*/  @!P1 LDG.E.128 R32, [R38.64] ;  /* 0x0000000426209981 */ /* 0x000168000c1e1d00 */
[----:B------:R0:W5:Y:S02]  /*0a10*/  @!P2 LDG.E.128 R28, [R38.64+0x80] ;  /* 0x00008004261ca981 */ /* 0x000164000c1e1d00 */
.L_x_622:
[----:B------:R-:W-:Y:S05]  /*0a20*/  BSYNC B0 ;  /* 0x0000000000007941 */ /* 0x000fea0003800000 */
.L_x_621:
[----:B-----5:R-:W-:Y:S01]  /*0a30*/  LOP3.LUT R36, R4, 0xffff0000, RZ, 0xc0, !PT ;  /* 0xffff000004247812 */ /* 0x020fe200078ec0ff */
[C---:B------:R-:W-:Y:S01]  /*0a40*/  IMAD.U32 R37, R20.reuse, 0x10000, RZ ;  /* 0x0001000014257824 */ /* 0x040fe200078e00ff */
[----:B0-----:R-:W-:Y:S02]  /*0a50*/  LOP3.LUT R39, R20, 0xffff0000, RZ, 0xc0, !PT ;  /* 0xffff000014277812 */ /* 0x001fe400078ec0ff */
[----:B------:R-:W-:Y:S02]  /*0a60*/  SHF.L.U32 R2, R4, 0x10, RZ ;  /* 0x0000001004027819 */ /* 0x000fe400000006ff */
[----:B------:R-:W-:Y:S01]  /*0a70*/  LOP3.LUT R4, R32, 0xffff0000, RZ, 0xc0, !PT ;  /* 0xffff000020047812 */ /* 0x000fe200078ec0ff */
[----:B------:R-:W-:Y:S01]  /*0a80*/  FMUL.FTZ R20, R36, R39 ;  /* 0x0000002724147220 */ /* 0x000fe20000410000 */
[----:B------:R-:W-:Y:S01]  /*0a90*/  LOP3.LUT R41, R8, 0xffff0000, RZ, 0xc0, !PT ;  /* 0xffff000008297812 */ /* 0x000fe200078ec0ff */
[----:B------:R-:W-:Y:S01]  /*0aa0*/  IMAD.U32 R36, R21, 0x10000, RZ ;  /* 0x0001000015247824 */ /* 0x000fe200078e00ff */
[----:B------:R-:W-:Y:S01]  /*0ab0*/  SHF.L.U32 R32, R32, 0x10, RZ ;  /* 0x0000001020207819 */ /* 0x000fe200000006ff */
[----:B------:R-:W-:Y:S01]  /*0ac0*/  FFMA.FTZ R20, R2, R37, R20 ;  /* 0x0000002502147223 */ /* 0x000fe20000010014 */
[----:B------:R-:W-:Y:S01]  /*0ad0*/  SHF.L.U32 R37, R5, 0x10, RZ ;  /* 0x0000001005257819 */ /* 0x000fe200000006ff */
[----:B------:R-:W-:Y:S01]  /*0ae0*/  FMUL.FTZ R41, R4, R41 ;  /* 0x0000002904297220 */ /* 0x000fe20000410000 */
[----:B------:R-:W-:Y:S01]  /*0af0*/  SHF.L.U32 R39, R33, 0x10, RZ ;  /* 0x0000001021277819 */ /* 0x000fe200000006ff */
[----:B------:R-:W-:Y:S01]  /*0b00*/  IMAD.U32 R2, R8, 0x10000, RZ ;  /* 0x0001000008027824 */ /* 0x000fe200078e00ff */
[----:B------:R-:W-:Y:S01]  /*0b10*/  LOP3.LUT R4, R5, 0xffff0000, RZ, 0xc0, !PT ;  /* 0xffff000005047812 */ /* 0x000fe200078ec0ff */
[----:B------:R-:W-:Y:S01]  /*0b20*/  FFMA.FTZ R36, R37, R36, R20 ;  /* 0x0000002425247223 */ /* 0x000fe20000010014 */
[----:B------:R-:W-:Y:S01]  /*0b30*/  SHF.L.U32 R37, R22, 0x10, RZ ;  /* 0x0000001016257819 */ /* 0x000fe200000006ff */
[----:B------:R-:W-:Y:S01]  /*0b40*/  FFMA.FTZ R32, R32, R2, R41 ;  /* 0x0000000220207223 */ /* 0x000fe20000010029 */
[----:B------:R-:W-:Y:S01]  /*0b50*/  LOP3.LUT R20, R22, 0xffff0000, RZ, 0xc0, !PT ;  /* 0xffff000016147812 */ /* 0x000fe200078ec0ff */
[----:B------:R-:W-:Y:S01]  /*0b60*/  IMAD.U32 R22, R9, 0x10000, RZ ;  /* 0x0001000009167824 */ /* 0x000fe200078e00ff */
[----:B------:R-:W-:Y:S01]  /*0b70*/  LOP3.LUT R21, R21, 0xffff0000, RZ, 0xc0, !PT ;  /* 0xffff000015157812 */ /* 0x000fe200078ec0ff */
[----:B------:R-:W-:Y:S01]  /*0b80*/  IMAD.U32 R2, R7, 0x10000, RZ ;  /* 0x0001000007027824 */ /* 0x000fe200078e00ff */
[----:B------:R-:W-:Y:S01]  /*0b90*/  LOP3.LUT R33, R33, 0xffff0000, RZ, 0xc0, !PT ;  /* 0xffff000021217812 */ /* 0x000fe200078ec0ff */
[----:B------:R-:W-:Y:S01]  /*0ba0*/  FFMA.FTZ R22, R39, R22, R32 ;  /* 0x0000001627167223 */ /* 0x000fe20000010020 */
[----:B------:R-:W-:Y:S01]  /*0bb0*/  LOP3.LUT R9, R9, 0xffff0000, RZ, 0xc0, !PT ;  /* 0xffff000009097812 */ /* 0x000fe200078ec0ff */
[----:B------:R-:W-:Y:S01]  /*0bc0*/  FFMA.FTZ R4, R4, R21, R36 ;  /* 0x0000001504047223 */ /* 0x000fe20000010024 */
[----:B------:R-:W-:Y:S01]  /*0bd0*/  SHF.L.U32 R8, R6, 0x10, RZ ;  /* 0x0000001006087819 */ /* 0x000fe200000006ff */
[----:B------:R-:W-:Y:S01]  /*0be0*/  IMAD.U32 R21, R10, 0x10000, RZ ;  /* 0x000100000a157824 */ /* 0x000fe200078e00ff */
[----:B------:R-:W-:Y:S01]  /*0bf0*/  SHF.L.U32 R32, R34, 0x10, RZ ;  /* 0x0000001022207819 */ /* 0x000fe200000006ff */
[----:B------:R-:W-:Y:S01]  /*0c00*/  FFMA.FTZ R9, R33, R9, R22 ;  /* 0x0000000921097223 */ /* 0x000fe20000010016 */
[----:B------:R-:W-:Y:S01]  /*0c10*/  LOP3.LUT R5, R6, 0xffff0000, RZ, 0xc0, !PT ;  /* 0xffff000006057812 */ /* 0x000fe200078ec0ff */
[----:B------:R-:W-:Y:S01]  /*0c20*/  FFMA.FTZ R4, R8, R37, R4 ;  /* 0x0000002508047223 */ /* 0x000fe20000010004 */
[----:B------:R-:W-:Y:S01]  /*0c30*/  LOP3.LUT R8, R34, 0xffff0000, RZ, 0xc0, !PT ;  /* 0xffff000022087812 */ /* 0x000fe200078ec0ff */
[----:B------:R-:W-:Y:S01]  /*0c40*/  FFMA.FTZ R9, R32, R21, R9 ;  /* 0x0000001520097223 */ /* 0x000fe20000010009 */
[----:B------:R-:W-:Y:S01]  /*0c50*/  LOP3.LUT R10, R10, 0xffff0000, RZ, 0xc0, !PT ;  /* 0xffff00000a0a7812 */ /* 0x000fe200078ec0ff */
[----:B------:R-:W-:Y:S01]  /*0c60*/  FFMA.FTZ R4, R5, R20, R4 ;  /* 0x0000001405047223 */ /* 0x000fe20000010004 */
[----:B------:R-:W-:Y:S01]  /*0c70*/  LOP3.LUT R6, R7, 0xffff0000, RZ, 0xc0, !PT ;  /* 0xffff000007067812 */ /* 0x000fe200078ec0ff */
[----:B------:R-:W-:Y:S01]  /*0c80*/  IMAD.U32 R7, R23, 0x10000, RZ ;  /* 0x0001000017077824 */ /* 0x000fe200078e00ff */
[----:B------:R-:W-:Y:S01]  /*0c90*/  SHF.L.U32 R5, R35, 0x10, RZ ;  /* 0x0000001023057819 */ /* 0x000fe200000006ff */
[----:B------:R-:W-:Y:S01]  /*0ca0*/  IMAD.U32 R20, R11, 0x10000, RZ ;  /* 0x000100000b147824 */ /* 0x000fe200078e00ff */
[----:B------:R-:W-:Y:S01]  /*0cb0*/  LOP3.LUT R23, R23, 0xffff0000, RZ, 0xc0, !PT ;  /* 0xffff000017177812 */ /* 0x000fe200078ec0ff */
[----:B------:R-:W-:Y:S01]  /*0cc0*/  FFMA.FTZ R8, R8, R10, R9 ;  /* 0x0000000a08087223 */ /* 0x000fe20000010009 */
[----:B------:R-:W-:Y:S01]  /*0cd0*/  LOP3.LUT R35, R35, 0xffff0000, RZ, 0xc0, !PT ;  /* 0xffff000023237812 */ /* 0x000fe200078ec0ff */
[----:B------:R-:W-:Y:S01]  /*0ce0*/  FFMA.FTZ R4, R2, R7, R4 ;  /* 0x0000000702047223 */ /* 0x000fe20000010004 */
[----:B------:R-:W-:Y:S01]  /*0cf0*/  SHF.L.U32 R2, R12, 0x10, RZ ;  /* 0x000000100c027819 */ /* 0x000fe200000006ff */
[----:B------:R-:W-:Y:S01]  /*0d00*/  FFMA.FTZ R8, R5, R20, R8 ;  /* 0x0000001405087223 */ /* 0x000fe20000010008 */
[----:B------:R-:W-:Y:S01]  /*0d10*/  LOP3.LUT R10, R11, 0xffff0000, RZ, 0xc0, !PT ;  /* 0xffff00000b0a7812 */ /* 0x000fe200078ec0ff */
        /* <DEDUP_REMOVED lines=8> */
[C---:B------:R-:W-:Y:S01]  /*0da0*/  IMAD.U32 R4, R16.reuse, 0x10000, RZ ;  /* 0x0001000010047824 */ /* 0x040fe200078e00ff */
[----:B------:R-:W-:-:S02]  /*0db0*/  LOP3.LUT R16, R16, 0xffff0000, RZ, 0xc0, !PT ;  /* 0xffff000010107812 */ /* 0x000fc400078ec0ff */
[----:B------:R-:W-:Y:S01]  /*0dc0*/  SHF.L.U32 R6, R29, 0x10, RZ ;  /* 0x000000101d067819 */ /* 0x000fe200000006ff */
[----:B------:R-:W-:Y:S01]  /*0dd0*/  FFMA.FTZ R4, R7, R4, R8 ;  /* 0x0000000407047223 */ /* 0x000fe20000010008 */
[----:B------:R-:W-:Y:S01]  /*0de0*/  LOP3.LUT R29, R29, 0xffff0000, RZ, 0xc0, !PT ;  /* 0xffff00001d1d7812 */ /* 0x000fe200078ec0ff */
[----:B------:R-:W-:Y:S01]  /*0df0*/  FFMA.FTZ R12, R12, R5, R2 ;  /* 0x000000050c0c7223 */ /* 0x000fe20000010002 */
[----:B------:R-:W-:Y:S01]  /*0e00*/  SHF.L.U32 R2, R13, 0x10, RZ ;  /* 0x000000100d027819 */ /* 0x000fe200000006ff */
[----:B------:R-:W-:Y:S01]  /*0e10*/  IMAD.U32 R5, R25, 0x10000, RZ ;  /* 0x0001000019057824 */ /* 0x000fe200078e00ff */
[----:B------:R-:W-:Y:S01]  /*0e20*/  LOP3.LUT R13, R13, 0xffff0000, RZ, 0xc0, !PT ;  /* 0xffff00000d0d7812 */ /* 0x000fe200078ec0ff */
[----:B------:R-:W-:Y:S01]  /*0e30*/  FFMA.FTZ R9, R9, R16, R4 ;  /* 0x0000001009097223 */ /* 0x000fe20000010004 */
[----:B------:R-:W-:Y:S01]  /*0e40*/  LOP3.LUT R4, R25, 0xffff0000, RZ, 0xc0, !PT ;  /* 0xffff000019047812 */ /* 0x000fe200078ec0ff */
[----:B------:R-:W-:Y:S01]  /*0e50*/  FFMA.FTZ R2, R2, R5, R12 ;  /* 0x0000000502027223 */ /* 0x000fe2000001000c */
[----:B------:R-:W-:Y:S01]  /*0e60*/  LOP3.LUT R11, R30, 0xffff0000, RZ, 0xc0, !PT ;  /* 0xffff00001e0b7812 */ /* 0x000fe200078ec0ff */
[C---:B------:R-:W-:Y:S01]  /*0e70*/  IMAD.U32 R7, R17.reuse, 0x10000, RZ ;  /* 0x0001000011077824 */ /* 0x040fe200078e00ff */
        /* <DEDUP_REMOVED lines=10> */
[----:B------:R-:W-:Y:S01]  /*0f20*/  SHF.L.U32 R5, R27, 0x10, RZ ;  /* 0x000000101b057819 */ /* 0x000fe200000006ff */
[----:B------:R-:W-:Y:S01]  /*0f30*/  FFMA.FTZ R7, R14, R7, R2 ;  /* 0x000000070e077223 */ /* 0x000fe20000010002 */
[----:B------:R-:W-:Y:S01]  /*0f40*/  SHF.L.U32 R2, R15, 0x10, RZ ;  /* 0x000000100f027819 */ /* 0x000fe200000006ff */
[C---:B------:R-:W-:Y:S01]  /*0f50*/  IMAD.U32 R4, R18.reuse, 0x10000, RZ ;  /* 0x0001000012047824 */ /* 0x040fe200078e00ff */
[----:B------:R-:W-:-:S02]  /*0f60*/  LOP3.LUT R18, R18, 0xffff0000, RZ, 0xc0, !PT ;  /* 0xffff000012127812 */ /* 0x000fc400078ec0ff */
[----:B------:R-:W-:Y:S01]  /*0f70*/  LOP3.LUT R15, R15, 0xffff0000, RZ, 0xc0, !PT ;  /* 0xffff00000f0f7812 */ /* 0x000fe200078ec0ff */
[----:B------:R-:W-:Y:S01]  /*0f80*/  FFMA.FTZ R6, R9, R4, R6 ;  /* 0x0000000409067223 */ /* 0x000fe20000010006 */
[----:B------:R-:W-:Y:S01]  /*0f90*/  LOP3.LUT R4, R27, 0xffff0000, RZ, 0xc0, !PT ;  /* 0xffff00001b047812 */ /* 0x000fe200078ec0ff */
[----:B------:R-:W-:Y:S01]  /*0fa0*/  FFMA.FTZ R2, R2, R5, R7 ;  /* 0x0000000502027223 */ /* 0x000fe20000010007 */
[----:B------:R-:W-:Y:S01]  /*0fb0*/  SHF.L.U32 R7, R19, 0x10, RZ ;  /* 0x0000001013077819 */ /* 0x000fe200000006ff */
[C---:B------:R-:W-:Y:S01]  /*0fc0*/  IMAD.U32 R5, R31.reuse, 0x10000, RZ ;  /* 0x000100001f057824 */ /* 0x040fe200078e00ff */
[----:B------:R-:W-:Y:S01]  /*0fd0*/  LOP3.LUT R31, R31, 0xffff0000, RZ, 0xc0, !PT ;  /* 0xffff00001f1f7812 */ /* 0x000fe200078ec0ff */
[----:B------:R-:W-:Y:S01]  /*0fe0*/  FFMA.FTZ R6, R11, R18, R6 ;  /* 0x000000120b067223 */ /* 0x000fe20000010006 */
[----:B------:R-:W-:Y:S01]  /*0ff0*/  LOP3.LUT R19, R19, 0xffff0000, RZ, 0xc0, !PT ;  /* 0xffff000013137812 */ /* 0x000fe200078ec0ff */
[----:B------:R-:W-:Y:S01]  /*1000*/  FFMA.FTZ R2, R15, R4, R2 ;  /* 0x000000040f027223 */ /* 0x000fe20000010002 */
[----:B------:R-:W-:Y:S01]  /*1010*/  LOP3.LUT P0, RZ, R0, 0x7, RZ, 0xc0, !PT ;  /* 0x0000000700ff7812 */ /* 0x000fe2000780c0ff */
[----:B------:R-:W-:-:S03]  /*1020*/  FFMA.FTZ R6, R5, R7, R6 ;  /* 0x0000000705067223 */ /* 0x000fc60000010006 */
[----:B------:R-:W0:Y:S01]  /*1030*/  SHFL.BFLY PT, R5, R2, 0x4, 0x1f ;  /* 0x0c801f0002057f89 */ /* 0x000e2200000e0000 */
[----:B------:R-:W-:-:S05]  /*1040*/  FFMA.FTZ R6, R31, R19, R6 ;  /* 0x000000131f067223 */ /* 0x000fca0000010006 */
[----:B------:R-:W1:Y:S01]  /*1050*/  SHFL.BFLY PT, R7, R6, 0x4, 0x1f ;  /* 0x0c801f0006077f89 */ /* 0x000e6200000e0000 */
[----:B0-----:R-:W-:-:S05]  /*1060*/  FADD.FTZ R5, R2, R5 ;  /* 0x0000000502057221 */ /* 0x001fca0000010000 */
[----:B------:R-:W0:Y:S01]  /*1070*/  SHFL.BFLY PT, R4, R5, 0x2, 0x1f ;  /* 0x0c401f0005047f89 */ /* 0x000e2200000e0000 */
[----:B-1----:R-:W-:-:S05]  /*1080*/  FADD.FTZ R7, R6, R7 ;  /* 0x0000000706077221 */ /* 0x002fca0000010000 */
[----:B------:R-:W1:Y:S01]  /*1090*/  SHFL.BFLY PT, R8, R7, 0x2, 0x1f ;  /* 0x0c401f0007087f89 */ /* 0x000e6200000e0000 */
[----:B0-----:R-:W-:Y:S01]  /*10a0*/  FADD.FTZ R10, R5, R4 ;  /* 0x00000004050a7221 */ /* 0x001fe20000010000 */
[----:B------:R-:W-:Y:S02]  /*10b0*/  LEA.HI R4, P1, R0, R3, RZ, 0x1d ;  /* 0x0000000300047211 */ /* 0x000fe4000783e8ff */
[----:B------:R-:W-:Y:S02]  /*10c0*/  SHF.R.S32.HI R3, RZ, 0x1f, R3 ;  /* 0x0000001fff037819 */ /* 0x000fe40000011403 */
[----:B------:R-:W0:Y:S01]  /*10d0*/  SHFL.BFLY PT, R11, R10, 0x1, 0x1f ;  /* 0x0c201f000a0b7f89 */ /* 0x000e2200000e0000 */
[----:B-1----:R-:W-:Y:S01]  /*10e0*/  FADD.FTZ R8, R7, R8 ;  /* 0x0000000807087221 */ /* 0x002fe20000010000 */
[----:B------:R-:W-:Y:S02]  /*10f0*/  IADD3.X R3, RZ, R3, RZ, P1, !PT ;  /* 0x00000003ff037210 */ /* 0x000fe40000ffe4ff */
[----:B------:R-:W-:-:S02]  /*1100*/  LEA R2, P1, R4, c[0x0][0x3c8], 0x2 ;  /* 0x0000f20004027a11 */ /* 0x000fc400078210ff */
[----:B------:R-:W1:Y:S02]  /*1110*/  SHFL.BFLY PT, R9, R8, 0x1, 0x1f ;  /* 0x0c201f0008097f89 */ /* 0x000e6400000e0000 */
[----:B------:R-:W-:Y:S01]  /*1120*/  LEA.HI.X R3, R4, c[0x0][0x3cc], R3, 0x2, P1 ;  /* 0x0000f30004037a11 */ /* 0x000fe200008f1403 */
[----:B0-----:R-:W-:-:S04]  /*1130*/  @!P0 FADD.FTZ R0, R10, R11 ;  /* 0x0000000b0a008221 */ /* 0x001fc80000010000 */
[----:B------:R-:W-:Y:S02]  /*1140*/  @!P0 FMUL.FTZ R5, R0, c[0x0][0x2d4] ;  /* 0x0000b50000058a20 */ /* 0x000fe40000410000 */
[----:B-1----:R-:W-:-:S03]  /*1150*/  FADD.FTZ R9, R8, R9 ;  /* 0x0000000908097221 */ /* 0x002fc60000010000 */
[----:B------:R0:W-:Y:S01]  /*1160*/  @!P0 STG.E [R2.64], R5 ;  /* 0x0000000502008986 */ /* 0x0001e2000c101904 */
[----:B------:R-:W-:Y:S05]  /*1170*/  @P0 EXIT ;  /* 0x000000000000094d */ /* 0x000fea0003800000 */
[----:B------:R-:W-:-:S05]  /*1180*/  FMUL.FTZ R9, R9, c[0x0][0x2d4] ;  /* 0x0000b50009097a20 */ /* 0x000fca0000410000 */
[----:B------:R-:W-:Y:S01]  /*1190*/  STG.E [R2.64+0x80], R9 ;  /* 0x0000800902007986 */ /* 0x000fe2000c101904 */
[----:B------:R-:W-:Y:S05]  /*11a0*/  EXIT ;  /* 0x000000000000794d */ /* 0x000fea0003800000 */
.L_x_623:
        /* <DEDUP_REMOVED lines=13> */
.L_x_1079:


//--------------------- .text._ZN5flash25flash_bwd_dot_do_o_kernelILb1E23Flash_bwd_kernel_traitsILi128ELi64ELi64ELi8ELi4ELi2ELi2ELb1ELb0EN7cutlass10bfloat16_tE19Flash_kernel_traitsILi128ELi64ELi64ELi8ES3_EEEEvNS_16Flash_bwd_paramsE --------------------------
	.section	.text._ZN5flash25flash_bwd_dot_do_o_kernelILb1E23Flash_bwd_kernel_traitsILi128ELi64ELi64ELi8ELi4ELi2ELi2ELb1ELb0EN7cutlass10bfloat16_tE19Flash_kernel_traitsILi128ELi64ELi64ELi8ES3_EEEEvNS_16Flash_bwd_paramsE,"ax",@progbits
	.sectioninfo	@"SHI_REGISTERS=49"
	.align	128
        .global         _ZN5flash25flash_bwd_dot_do_o_kernelILb1E23Flash_bwd_kernel_traitsILi128ELi64ELi64ELi8ELi4ELi2ELi2ELb1ELb0EN7cutlass10bfloat16_tE19Flash_kernel_traitsILi128ELi64ELi64ELi8ES3_EEEEvNS_16Flash_bwd_paramsE
        .type           _ZN5flash25flash_bwd_dot_do_o_kernelILb1E23Flash_bwd_kernel_traitsILi128ELi64ELi64ELi8ELi4ELi2ELi2ELb1ELb0EN7cutlass10bfloat16_tE19Flash_kernel_traitsILi128ELi64ELi64ELi8ES3_EEEEvNS_16Flash_bwd_paramsE,@function
        .size           _ZN5flash25flash_bwd_dot_do_o_kernelILb1E23Flash_bwd_kernel_traitsILi128ELi64ELi64ELi8ELi4ELi2ELi2ELb1ELb0EN7cutlass10bfloat16_tE19Flash_kernel_traitsILi128ELi64ELi64ELi8ES3_EEEEvNS_16Flash_bwd_paramsE,(.L_x_1080 - _ZN5flash25flash_bwd_dot_do_o_kernelILb1E23Flash_bwd_kernel_traitsILi128ELi64ELi64ELi8ELi4ELi2ELi2ELb1ELb0EN7cutlass10bfloat16_tE19Flash_kernel_traitsILi128ELi64ELi64ELi8ES3_EEEEvNS_16Flash_bwd_paramsE)
        .other          _ZN5flash25flash_bwd_dot_do_o_kernelILb1E23Flash_bwd_kernel_traitsILi128ELi64ELi64ELi8ELi4ELi2ELi2ELb1ELb0EN7cutlass10bfloat16_tE19Flash_kernel_traitsILi128ELi64ELi64ELi8ES3_EEEEvNS_16Flash_bwd_paramsE,@"STO_CUDA_ENTRY STV_DEFAULT"
_ZN5flash25flash_bwd_dot_do_o_kernelILb1E23Flash_bwd_kernel_traitsILi128ELi64ELi64ELi8ELi4ELi2ELi2ELb1ELb0EN7cutlass10bfloat16_tE19Flash_kernel_traitsILi128ELi64ELi64ELi8ES3_EEEEvNS_16Flash_bwd_paramsE:
.text._ZN5flash25flash_bwd_dot_do_o_kernelILb1E23Flash_bwd_kernel_traitsILi128ELi64ELi64ELi8ELi4ELi2ELi2ELb1ELb0EN7cutlass10bfloat16_tE19Flash_kernel_traitsILi128ELi64ELi64ELi8ES3_EEEEvNS_16Flash_bwd_paramsE:
        /* <DEDUP_REMOVED lines=19> */
[----:B------:R-:W-:Y:S01]  /*0130*/  ISETP.NE.AND P1, PT, R12, -0x1, PT ;  /* 0xffffffff0c00780c */ /* 0x000fe20003f25270 */
[----:B------:R-:W-:Y:S01]  /*0140*/  IMAD.WIDE R2, R9, 0x80, RZ ;  /* 0x0000008009027825 */ /* 0x000fe200078e02ff */
[----:B------:R-:W-:Y:S01]  /*0150*/  MOV R38, c[0x0][0x1c0] ;  /* 0x0000700000267a02 */ /* 0x000fe20000000f00 */
[----:B------:R-:W0:Y:S01]  /*0160*/  S2R R42, SR_CTAID.Z ;  /* 0x00000000002a7919 */ /* 0x000e220000002700 */
[----:B------:R-:W-:Y:S02]  /*0170*/  ULDC.U8 UR6, c[0x0][0x328] ;  /* 0x0000ca0000067ab9 */ /* 0x000fe40000000000 */
[----:B------:R-:W-:Y:S02]  /*0180*/  SEL R18, R2, RZ, P0 ;  /* 0x000000ff02127207 */ /* 0x000fe40000000000 */
[----:B------:R-:W-:Y:S01]  /*0190*/  SEL R20, R3, RZ, P0 ;  /* 0x000000ff03147207 */ /* 0x000fe20000000000 */
[----:B------:R-:W-:Y:S01]  /*01a0*/  IMAD.WIDE R2, R9, c[0x0][0x224], RZ ;  /* 0x0000890009027a25 */ /* 0x000fe200078e02ff */
[----:B------:R-:W-:-:S03]  /*01b0*/  SHF.R.S32.HI R11, RZ, 0x1f, R38 ;  /* 0x0000001fff0b7819 */ /* 0x000fc60000011426 */
[--C-:B------:R-:W-:Y:S01]  /*01c0*/  @!P1 SHF.R.S32.HI R0, RZ, 0x1f, R9.reuse ;  /* 0x0000001fff009819 */ /* 0x100fe20000011409 */
[----:B------:R-:W-:Y:S01]  /*01d0*/  @P1 IMAD.WIDE.U32 R4, R12, c[0x0][0x370], RZ ;  /* 0x0000dc000c041a25 */ /* 0x000fe200078e00ff */
[----:B------:R-:W-:-:S03]  /*01e0*/  @!P1 SHF.R.S32.HI R19, RZ, 0x1f, R9 ;  /* 0x0000001fff139819 */ /* 0x000fc60000011409 */
[----:B------:R-:W-:Y:S02]  /*01f0*/  @!P1 IMAD R0, R0, c[0x0][0x368], RZ ;  /* 0x0000da0000009a24 */ /* 0x000fe400078e02ff */
[----:B------:R-:W-:Y:S02]  /*0200*/  IMAD R13, R3, c[0x0][0x1c0], RZ ;  /* 0x00007000030d7a24 */ /* 0x000fe400078e02ff */
[----:B------:R-:W-:-:S04]  /*0210*/  @!P1 IMAD.WIDE.U32 R14, R9, c[0x0][0x368], RZ ;  /* 0x0000da00090e9a25 */ /* 0x000fc800078e00ff */
[----:B------:R-:W-:Y:S02]  /*0220*/  @!P1 IMAD R3, R9, c[0x0][0x36c], R0 ;  /* 0x0000db0009039a24 */ /* 0x000fe400078e0200 */
[C---:B------:R-:W-:Y:S02]  /*0230*/  @P1 IMAD R5, R12.reuse, c[0x0][0x374], R5 ;  /* 0x0000dd000c051a24 */ /* 0x040fe400078e0205 */
[----:B------:R-:W-:-:S04]  /*0240*/  @P1 IMAD.WIDE.U32 R16, R12, c[0x0][0x1e8], RZ ;  /* 0x00007a000c101a25 */ /* 0x000fc800078e00ff */
[C---:B------:R-:W-:Y:S02]  /*0250*/  IMAD R13, R2.reuse, R11, R13 ;  /* 0x0000000b020d7224 */ /* 0x040fe400078e020d */
[----:B------:R-:W-:Y:S01]  /*0260*/  @!P1 IMAD R0, R19, c[0x0][0x1e0], RZ ;  /* 0x0000780013009a24 */ /* 0x000fe200078e02ff */
[----:B------:R-:W-:Y:S01]  /*0270*/  @P1 MOV R19, R12 ;  /* 0x0000000c00131202 */ /* 0x000fe20000000f00 */
[----:B------:R-:W-:Y:S01]  /*0280*/  @!P1 IMAD.IADD R5, R15, 0x1, R3 ;  /* 0x000000010f059824 */ /* 0x000fe200078e0203 */
[----:B------:R-:W-:Y:S01]  /*0290*/  @!P1 MOV R19, 0xffffffff ;  /* 0xffffffff00139802 */ /* 0x000fe20000000f00 */
[----:B------:R-:W-:-:S04]  /*02a0*/  IMAD.WIDE.U32 R2, R2, c[0x0][0x1c0], RZ ;  /* 0x0000700002027a25 */ /* 0x000fc800078e00ff */
[----:B------:R-:W-:Y:S01]  /*02b0*/  @P1 IMAD.MOV.U32 R6, RZ, RZ, R4 ;  /* 0x000000ffff061224 */ /* 0x000fe200078e0004 */
[----:B------:R-:W-:Y:S01]  /*02c0*/  @!P1 MOV R6, R14 ;  /* 0x0000000e00069202 */ /* 0x000fe20000000f00 */
[----:B------:R-:W-:Y:S02]  /*02d0*/  @P1 IMAD.MOV.U32 R8, RZ, RZ, R16 ;  /* 0x000000ffff081224 */ /* 0x000fe400078e0010 */
[----:B------:R-:W-:-:S04]  /*02e0*/  @!P1 IMAD.WIDE.U32 R14, R9, c[0x0][0x1e0], RZ ;  /* 0x00007800090e9a25 */ /* 0x000fc800078e00ff */
[----:B------:R-:W-:Y:S02]  /*02f0*/  @!P1 IMAD R11, R9, c[0x0][0x1e4], R0 ;  /* 0x00007900090b9a24 */ /* 0x000fe400078e0200 */
[----:B------:R-:W-:Y:S02]  /*0300*/  IMAD.MOV.U32 R16, RZ, RZ, c[0x0][0x22c] ;  /* 0x00008b00ff107624 */ /* 0x000fe400078e00ff */
[----:B------:R-:W-:Y:S01]  /*0310*/  IMAD.IADD R0, R3, 0x1, R13 ;  /* 0x0000000103007824 */ /* 0x000fe200078e020d */
[----:B------:R-:W-:Y:S01]  /*0320*/  IADD3 R13, P0, R7, R18, RZ ;  /* 0x00000012070d7210 */ /* 0x000fe20007f1e0ff */
[----:B------:R-:W-:Y:S01]  /*0330*/  @P1 IMAD R4, R12, c[0x0][0x1ec], R17 ;  /* 0x00007b000c041a24 */ /* 0x000fe200078e0211 */
[----:B------:R-:W-:Y:S01]  /*0340*/  @!P1 IADD3 R4, R15, R11, RZ ;  /* 0x0000000b0f049210 */ /* 0x000fe20007ffe0ff */
[----:B------:R-:W-:Y:S01]  /*0350*/  HFMA2.MMA R17, -RZ, RZ, 0, 0 ;  /* 0x00000000ff117435 */ /* 0x000fe200000001ff */
[----:B------:R-:W-:Y:S01]  /*0360*/  SHF.R.S32.HI R3, RZ, 0x1f, R16 ;  /* 0x0000001fff037819 */ /* 0x000fe20000011410 */
[----:B------:R-:W-:Y:S01]  /*0370*/  @!P1 IMAD.MOV.U32 R8, RZ, RZ, R14 ;  /* 0x000000ffff089224 */ /* 0x000fe200078e000e */
[----:B------:R-:W-:Y:S01]  /*0380*/  SHF.R.S32.HI R11, RZ, 0x1f, R7 ;  /* 0x0000001fff0b7819 */ /* 0x000fe20000011407 */
[----:B------:R-:W-:-:S02]  /*0390*/  IMAD R16, R0, c[0x0][0x22c], RZ ;  /* 0x00008b0000107a24 */ /* 0x000fc400078e02ff */
[----:B------:R-:W-:Y:S01]  /*03a0*/  IMAD.WIDE R14, R38, c[0x0][0x22c], RZ ;  /* 0x00008b00260e7a25 */ /* 0x000fe200078e02ff */
[----:B------:R-:W1:Y:S03]  /*03b0*/  S2R R0, SR_TID.X ;  /* 0x0000000000007919 */ /* 0x000e660000002100 */
[----:B------:R-:W-:Y:S02]  /*03c0*/  IMAD R23, R3, R2, R16 ;  /* 0x0000000203177224 */ /* 0x000fe400078e0210 */
[----:B------:R-:W-:Y:S02]  /*03d0*/  IMAD R21, R15, R19, RZ ;  /* 0x000000130f157224 */ /* 0x000fe400078e02ff */
[----:B------:R-:W-:Y:S01]  /*03e0*/  IMAD.X R3, R11, 0x1, R20, P0 ;  /* 0x000000010b037824 */ /* 0x000fe200000e0614 */
[----:B------:R-:W-:Y:S01]  /*03f0*/  ISETP.NE.AND P0, PT, RZ, UR6, PT ;  /* 0x00000006ff007c0c */ /* 0x000fe2000bf05270 */
[----:B------:R-:W-:-:S02]  /*0400*/  IMAD R25, R14, R17, R21 ;  /* 0x000000110e197224 */ /* 0x000fc400078e0215 */
[----:B------:R-:W-:-:S04]  /*0410*/  IMAD.WIDE.U32 R16, R2, c[0x0][0x22c], RZ ;  /* 0x00008b0002107a25 */ /* 0x000fc800078e00ff */
[----:B------:R-:W-:Y:S01]  /*0420*/  IMAD R20, R3, R14, RZ ;  /* 0x0000000e03147224 */ /* 0x000fe200078e02ff */
[----:B------:R-:W-:Y:S01]  /*0430*/  IADD3 R23, R17, R23, RZ ;  /* 0x0000001711177210 */ /* 0x000fe20007ffe0ff */
[----:B------:R-:W-:-:S04]  /*0440*/  IMAD.WIDE.U32 R18, R14, R19, RZ ;  /* 0x000000130e127225 */ /* 0x000fc800078e00ff */
[----:B0-----:R-:W-:Y:S01]  /*0450*/  IMAD R21, R42, c[0x0][0x22c], RZ ;  /* 0x00008b002a157a24 */ /* 0x001fe200078e02ff */
[----:B------:R-:W-:Y:S01]  /*0460*/  SEL R18, R16, R18, !P1 ;  /* 0x0000001210127207 */ /* 0x000fe20004800000 */
[----:B------:R-:W-:-:S03]  /*0470*/  IMAD.WIDE.U32 R2, R13, R14, RZ ;  /* 0x0000000e0d027225 */ /* 0x000fc600078e00ff */
[----:B------:R-:W-:Y:S01]  /*0480*/  SHF.R.S32.HI R14, RZ, 0x1f, R21 ;  /* 0x0000001fff0e7819 */ /* 0x000fe20000011415 */
[----:B------:R-:W-:Y:S01]  /*0490*/  IMAD R17, R15, R13, R20 ;  /* 0x0000000d0f117224 */ /* 0x000fe200078e0214 */
[----:B------:R-:W-:Y:S01]  /*04a0*/  SHF.R.S32.HI R13, RZ, 0x1f, R42 ;  /* 0x0000001fff0d7819 */ /* 0x000fe2000001142a */
[----:B------:R-:W-:-:S03]  /*04b0*/  @P1 IMAD.IADD R23, R19, 0x1, R25 ;  /* 0x0000000113171824 */ /* 0x000fc600078e0219 */
[----:B------:R-:W-:Y:S01]  /*04c0*/  IADD3 R17, R3, R17, RZ ;  /* 0x0000001103117210 */ /* 0x000fe20007ffe0ff */
[----:B------:R-:W-:Y:S05]  /*04d0*/  @!P0 BRA `(.L_x_624) ;  /* 0x0000007000008947 */ /* 0x000fea0003800000 */
[C---:B-1----:R-:W-:Y:S01]  /*04e0*/  @!P1 IMAD R12, R9.reuse, c[0x0][0x224], RZ ;  /* 0x00008900090c9a24 */ /* 0x042fe200078e02ff */
[----:B------:R-:W-:Y:S01]  /*04f0*/  MOV R16, c[0x0][0x210] ;  /* 0x0000840000107a02 */ /* 0x000fe20000000f00 */
[----:B------:R-:W-:Y:S02]  /*0500*/  IMAD.MOV.U32 R15, RZ, RZ, 0x80 ;  /* 0x00000080ff0f7424 */ /* 0x000fe400078e00ff */
[----:B------:R-:W-:Y:S02]  /*0510*/  IMAD R12, R9, 0x80, R12 ;  /* 0x00000080090c7824 */ /* 0x000fe400078e020c */
[----:B------:R-:W-:-:S04]  /*0520*/  IMAD R9, R15, R16, c[0x0][0x234] ;  /* 0x00008d000f097624 */ /* 0x000fc800078e0210 */
[----:B------:R-:W-:Y:S01]  /*0530*/  IMAD R12, R9, R42, R12 ;  /* 0x0000002a090c7224 */ /* 0x000fe200078e020c */
[----:B------:R-:W-:Y:S05]  /*0540*/  BRA `(.L_x_625) ;  /* 0x0000002000007947 */ /* 0x000fea0003800000 */
.L_x_624:
[----:B-1----:R-:W-:-:S04]  /*0550*/  IMAD R9, R9, c[0x0][0x1c0], R42 ;  /* 0x0000700009097a24 */ /* 0x002fc800078e022a */
[----:B------:R-:W-:Y:S02]  /*0560*/  IMAD R12, R9, c[0x0][0x224], RZ ;  /* 0x00008900090c7a24 */ /* 0x000fe400078e02ff */
.L_x_625:
[----:B------:R-:W-:Y:S01]  /*0570*/  SHF.R.S32.HI R3, RZ, 0x1f, R0 ;  /* 0x0000001fff037819 */ /* 0x000fe20000011400 */
[----:B------:R-:W-:Y:S01]  /*0580*/  IMAD R38, R38, c[0x0][0x22c], RZ ;  /* 0x00008b0026267a24 */ /* 0x000fe200078e02ff */
[----:B------:R-:W-:Y:S01]  /*0590*/  IADD3 R16, P0, P1, R2, R18, R21 ;  /* 0x0000001202107210 */ /* 0x000fe2000791e015 */
[----:B------:R-:W-:Y:S01]  /*05a0*/  IMAD.IADD R21, R10, 0x1, -R7 ;  /* 0x000000010a157824 */ /* 0x000fe200078e0a07 */
[-C--:B------:R-:W-:Y:S01]  /*05b0*/  LEA.HI R40, R3, R0.reuse, RZ, 0x3 ;  /* 0x0000000003287211 */ /* 0x080fe200078f18ff */
[----:B------:R-:W-:Y:S01]  /*05c0*/  IMAD R45, R13, c[0x0][0x1f0], RZ ;  /* 0x00007c000d2d7a24 */ /* 0x000fe200078e02ff */
[----:B------:R-:W-:Y:S01]  /*05d0*/  LEA.HI R9, R3, R0, RZ, 0x4 ;  /* 0x0000000003097211 */ /* 0x000fe200078f20ff */
[----:B------:R-:W-:Y:S01]  /*05e0*/  BSSY B0, `(.L_x_626) ;  /* 0x000003a000007945 */ /* 0x000fe20003800000 */
[----:B------:R-:W-:Y:S01]  /*05f0*/  LOP3.LUT R3, R40, 0x1ffffff8, RZ, 0xc0, !PT ;  /* 0x1ffffff828037812 */ /* 0x000fe200078ec0ff */
[----:B------:R-:W-:Y:S01]  /*0600*/  IMAD R45, R42, c[0x0][0x1f4], R45 ;  /* 0x00007d002a2d7a24 */ /* 0x000fe200078e022d */
[----:B------:R-:W-:-:S02]  /*0610*/  LOP3.LUT R15, R9, 0x3ffffff0, RZ, 0xc0, !PT ;  /* 0x3ffffff0090f7812 */ /* 0x000fc400078ec0ff */
[----:B------:R-:W-:Y:S01]  /*0620*/  SHF.R.S32.HI R9, RZ, 0x4, R9 ;  /* 0x00000004ff097819 */ /* 0x000fe20000011409 */
[----:B------:R-:W-:Y:S01]  /*0630*/  IMAD.IADD R3, R0, 0x1, -R3 ;  /* 0x0000000100037824 */ /* 0x000fe200078e0a03 */
[----:B------:R-:W-:Y:S02]  /*0640*/  IADD3 R15, -R15, R0, RZ ;  /* 0x000000000f0f7210 */ /* 0x000fe40007ffe1ff */
[----:B------:R-:W-:Y:S01]  /*0650*/  IADD3.X R18, R17, R23, R14, P0, P1 ;  /* 0x0000001711127210 */ /* 0x000fe200007e240e */
[----:B------:R-:W-:Y:S01]  /*0660*/  IMAD.SHL.U32 R2, R3, 0x8, RZ ;  /* 0x0000000803027824 */ /* 0x000fe200078e00ff */
[----:B------:R-:W-:Y:S01]  /*0670*/  SHF.L.U32 R15, R15, 0x2, RZ ;  /* 0x000000020f0f7819 */ /* 0x000fe200000006ff */
[----:B------:R-:W-:Y:S01]  /*0680*/  IMAD R14, R11, c[0x0][0x1e8], RZ ;  /* 0x00007a000b0e7a24 */ /* 0x000fe200078e02ff */
[----:B------:R-:W-:Y:S01]  /*0690*/  IADD3 R39, R7, R12, RZ ;  /* 0x0000000c07277210 */ /* 0x000fe20007ffe0ff */
[----:B------:R-:W-:Y:S01]  /*06a0*/  IMAD R12, R11, c[0x0][0x370], RZ ;  /* 0x0000dc000b0c7a24 */ /* 0x000fe200078e02ff */
[----:B------:R-:W-:Y:S01]  /*06b0*/  SHF.R.S32.HI R3, RZ, 0x1f, R2 ;  /* 0x0000001fff037819 */ /* 0x000fe20000011402 */
[----:B------:R-:W-:Y:S01]  /*06c0*/  IMAD R9, R9, R38, R15 ;  /* 0x0000002609097224 */ /* 0x000fe200078e020f */
[----:B------:R-:W-:Y:S01]  /*06d0*/  SHF.R.S32.HI R40, RZ, 0x3, R40 ;  /* 0x00000003ff287819 */ /* 0x000fe20000011428 */
[C---:B------:R-:W-:Y:S01]  /*06e0*/  IMAD R19, R7.reuse, c[0x0][0x1ec], R14 ;  /* 0x00007b0007137a24 */ /* 0x040fe200078e020e */
[----:B------:R-:W-:Y:S01]  /*06f0*/  IADD3 R46, R2, 0x40, RZ ;  /* 0x00000040022e7810 */ /* 0x000fe20007ffe0ff */
[----:B------:R-:W-:Y:S01]  /*0700*/  IMAD.WIDE.U32 R10, R7, c[0x0][0x370], R2 ;  /* 0x0000dc00070a7a25 */ /* 0x000fe200078e0002 */
[----:B------:R-:W-:-:S02]  /*0710*/  ISETP.GE.AND P0, PT, R40, R21, PT ;  /* 0x000000152800720c */ /* 0x000fc40003f06270 */
[----:B------:R-:W-:Y:S01]  /*0720*/  SHF.R.S32.HI R41, RZ, 0x1f, R40 ;  /* 0x0000001fff297819 */ /* 0x000fe20000011428 */
[C---:B------:R-:W-:Y:S01]  /*0730*/  IMAD R17, R7.reuse, c[0x0][0x374], R12 ;  /* 0x0000dd0007117a24 */ /* 0x040fe200078e020c */
[----:B------:R-:W-:Y:S01]  /*0740*/  IADD3 R20, P3, R6, R10, RZ ;  /* 0x0000000a06147210 */ /* 0x000fe20007f7e0ff */
[----:B------:R-:W-:Y:S01]  /*0750*/  IMAD.WIDE.U32 R14, R7, c[0x0][0x1e8], R2 ;  /* 0x00007a00070e7a25 */ /* 0x000fe200078e0002 */
[----:B------:R-:W-:Y:S02]  /*0760*/  IADD3 R7, R40, 0x20, RZ ;  /* 0x0000002028077810 */ /* 0x000fe40007ffe0ff */
[----:B------:R-:W-:Y:S02]  /*0770*/  IADD3 R12, P2, R9, R16, RZ ;  /* 0x00000010090c7210 */ /* 0x000fe40007f5e0ff */
[----:B------:R-:W-:Y:S02]  /*0780*/  ISETP.GE.AND P1, PT, R7, R21, PT ;  /* 0x000000150700720c */ /* 0x000fe40003f26270 */
[----:B------:R-:W-:Y:S01]  /*0790*/  IADD3.X R21, R5, R11, R17, P3, !PT ;  /* 0x0000000b05157210 */ /* 0x000fe20001ffe411 */
[----:B------:R-:W-:Y:S01]  /*07a0*/  IMAD R5, R13, c[0x0][0x378], RZ ;  /* 0x0000de000d057a24 */ /* 0x000fe200078e02ff */
[----:B------:R-:W-:Y:S01]  /*07b0*/  IADD3 R8, P3, R8, R14, RZ ;  /* 0x0000000e08087210 */ /* 0x000fe20007f7e0ff */
[----:B------:R-:W-:Y:S01]  /*07c0*/  CS2R R10, SRZ ;  /* 0x00000000000a7805 */ /* 0x000fe2000001ff00 */
[----:B------:R-:W-:Y:S01]  /*07d0*/  LEA.HI.X.SX32 R7, R9, R18, 0x1, P2 ;  /* 0x0000001209077211 */ /* 0x000fe200010f0eff */
[----:B------:R-:W-:Y:S01]  /*07e0*/  IMAD R23, R42, c[0x0][0x37c], R5 ;  /* 0x0000df002a177a24 */ /* 0x000fe200078e0205 */
[----:B------:R-:W-:Y:S01]  /*07f0*/  IADD3.X R9, R4, R15, R19, P3, !PT ;  /* 0x0000000f04097210 */ /* 0x000fe20001ffe413 */
[----:B------:R-:W-:Y:S01]  /*0800*/  IMAD.WIDE.U32 R20, R42, c[0x0][0x378], R20 ;  /* 0x0000de002a147a25 */ /* 0x000fe200078e0014 */
[----:B------:R-:W-:Y:S01]  /*0810*/  LEA R36, P2, R12, c[0x0][0x350], 0x2 ;  /* 0x0000d4000c247a11 */ /* 0x000fe200078410ff */
[----:B------:R-:W-:Y:S01]  /*0820*/  CS2R R4, SRZ ;  /* 0x0000000000047805 */ /* 0x000fe2000001ff00 */
[----:B------:R-:W-:Y:S01]  /*0830*/  CS2R R16, SRZ ;  /* 0x0000000000107805 */ /* 0x000fe2000001ff00 */
[----:B------:R-:W-:Y:S01]  /*0840*/  IMAD.WIDE.U32 R42, R42, c[0x0][0x1f0], R8 ;  /* 0x00007c002a2a7a25 */ /* 0x000fe200078e0008 */
[----:B------:R-:W-:Y:S01]  /*0850*/  LEA.HI.X R37, R12, c[0x0][0x354], R7, 0x2, P2 ;  /* 0x0000d5000c257a11 */ /* 0x000fe200010f1407 */
[----:B------:R-:W-:Y:S01]  /*0860*/  CS2R R8, SRZ ;  /* 0x0000000000087805 */ /* 0x000fe2000001ff00 */
        /* <DEDUP_REMOVED lines=17> */
.L_x_627:
[----:B------:R-:W-:Y:S05]  /*0980*/  BSYNC B0 ;  /* 0x0000000000007941 */ /* 0x000fea0003800000 */
.L_x_626:
        /* <DEDUP_REMOVED lines=15> */
.L_x_629:
[----:B------:R-:W-:Y:S05]  /*0a80*/  BSYNC B0 ;  /* 0x0000000000007941 */ /* 0x000fea0003800000 */
.L_x_628:
[----:B------:R-:W-:Y:S01]  /*0a90*/  BSSY B0, `(.L_x_630) ;  /* 0x0000014000007945 */ /* 0x000fe20003800000 */
[----:B------:R-:W-:Y:S01]  /*0aa0*/  HFMA2.MMA R28, -RZ, RZ, 0, 0 ;  /* 0x00000000ff1c7435 */ /* 0x000fe200000001ff */
[----:B------:R-:W-:Y:S01]  /*0ab0*/  CS2R R32, SRZ ;  /* 0x0000000000207805 */ /* 0x000fe2000001ff00 */
[----:B------:R-:W-:Y:S01]  /*0ac0*/  CS2R R20, SRZ ;  /* 0x0000000000147805 */ /* 0x000fe2000001ff00 */
[----:B-1----:R-:W-:Y:S01]  /*0ad0*/  CS2R R22, SRZ ;  /* 0x0000000000167805 */ /* 0x002fe2000001ff00 */
[----:B------:R-:W-:Y:S01]  /*0ae0*/  CS2R R24, SRZ ;  /* 0x0000000000187805 */ /* 0x000fe2000001ff00 */
[----:B0-----:R-:W-:Y:S01]  /*0af0*/  CS2R R26, SRZ ;  /* 0x00000000001a7805 */ /* 0x001fe2000001ff00 */
        /* <DEDUP_REMOVED lines=13> */
.L_x_631:
[----:B------:R-:W-:Y:S05]  /*0bd0*/  BSYNC B0 ;  /* 0x0000000000007941 */ /* 0x000fea0003800000 */
.L_x_630:
[----:B------:R-:W-:Y:S01]  /*0be0*/  BSSY B0, `(.L_x_632) ;  /* 0x0000013000007945 */ /* 0x000fe20003800000 */
[----:B------:R-:W-:Y:S01]  /*0bf0*/  MOV R29, RZ ;  /* 0x000000ff001d7202 */ /* 0x000fe20000000f00 */
[----:B------:R-:W-:Y:S01]  /*0c00*/  CS2R R30, SRZ ;  /* 0x00000000001e7805 */ /* 0x000fe2000001ff00 */
[----:B0-----:R-:W-:Y:S01]  /*0c10*/  CS2R R34, SRZ ;  /* 0x0000000000227805 */ /* 0x001fe2000001ff00 */
[----:B------:R-:W-:Y:S05]  /*0c20*/  @P1 BRA `(.L_x_633) ;  /* 0x000000e000001947 */ /* 0x000fea0003800000 */
[----:B------:R-:W-:Y:S01]  /*0c30*/  IADD3 R43, P0, R40, 0x20, RZ ;  /* 0x00000020282b7810 */ /* 0x000fe20007f1e0ff */
[----:B------:R-:W-:Y:S01]  /*0c40*/  IMAD.MOV.U32 R3, RZ, RZ, R45 ;  /* 0x000000ffff037224 */ /* 0x000fe200078e002d */
[----:B------:R-:W-:-:S02]  /*0c50*/  ISETP.GE.AND P1, PT, R2, c[0x0][0x220], PT ;  /* 0x0000880002007a0c */ /* 0x000fc40003f26270 */
[----:B------:R-:W-:Y:S01]  /*0c60*/  MOV R2, R42 ;  /* 0x0000002a00027202 */ /* 0x000fe20000000f00 */
[----:B------:R-:W-:Y:S01]  /*0c70*/  IMAD.X R40, RZ, RZ, R41, P0 ;  /* 0x000000ffff287224 */ /* 0x000fe200000e0629 */
[----:B------:R-:W-:-:S03]  /*0c80*/  ISETP.GE.AND P2, PT, R46, c[0x0][0x220], PT ;  /* 0x000088002e007a0c */ /* 0x000fc60003f46270 */
[----:B------:R-:W-:Y:S02]  /*0c90*/  IMAD R40, R40, c[0x0][0x1e8], RZ ;  /* 0x00007a0028287a24 */ /* 0x000fe400078e02ff */
[----:B------:R-:W-:-:S04]  /*0ca0*/  IMAD.WIDE.U32 R2, R43, c[0x0][0x1e8], R2 ;  /* 0x00007a002b027a25 */ /* 0x000fc800078e0002 */
[----:B------:R-:W-:Y:S01]  /*0cb0*/  IMAD R41, R43, c[0x0][0x1ec], R40 ;  /* 0x00007b002b297a24 */ /* 0x000fe200078e0228 */
[----:B------:R-:W-:-:S04]  /*0cc0*/  LEA R40, P0, R2, c[0x0][0x1d0], 0x1 ;  /* 0x0000740002287a11 */ /* 0x000fc800078008ff */
[----:B------:R-:W-:-:S04]  /*0cd0*/  IADD3 R3, R3, R41, RZ ;  /* 0x0000002903037210 */ /* 0x000fc80007ffe0ff */
[----:B------:R-:W-:-:S05]  /*0ce0*/  LEA.HI.X R41, R2, c[0x0][0x1d4], R3, 0x1, P0 ;  /* 0x0000750002297a11 */ /* 0x000fca00000f0c03 */
[----:B------:R0:W5:Y:S04]  /*0cf0*/  @!P1 LDG.E.128 R32, [R40.64] ;  /* 0x0000000428209981 */ /* 0x000168000c1e1d00 */
[----:B------:R0:W5:Y:S02]  /*0d00*/  @!P2 LDG.E.128 R28, [R40.64+0x80] ;  /* 0x00008004281ca981 */ /* 0x000164000c1e1d00 */
.L_x_633:
[----:B------:R-:W-:Y:S05]  /*0d10*/  BSYNC B0 ;  /* 0x0000000000007941 */ /* 0x000fea0003800000 */
.L_x_632:
[----:B-----5:R-:W-:Y:S02]  /*0d20*/  LOP3.LUT R2, R4, 0xffff0000, RZ, 0xc0, !PT ;  /* 0xffff000004027812 */ /* 0x020fe400078ec0ff */
[----:B------:R-:W-:Y:S02]  /*0d30*/  LOP3.LUT R3, R20, 0xffff0000, RZ, 0xc0, !PT ;  /* 0xffff000014037812 */ /* 0x000fe400078ec0ff */
[----:B------:R-:W-:-:S03]  /*0d40*/  LOP3.LUT P0, RZ, R0, 0x7, RZ, 0xc0, !PT ;  /* 0x0000000700ff7812 */ /* 0x000fc6000780c0ff */
[----:B0-----:R-:W-:Y:S01]  /*0d50*/  FMUL.FTZ R40, R2, R3 ;  /* 0x0000000302287220 */ /* 0x001fe20000410000 */
[----:B------:R-:W-:Y:S01]  /*0d60*/  SHF.L.U32 R3, R20, 0x10, RZ ;  /* 0x0000001014037819 */ /* 0x000fe200000006ff */
[----:B------:R-:W-:Y:S01]  /*0d70*/  IMAD.U32 R2, R4, 0x10000, RZ ;  /* 0x0001000004027824 */ /* 0x000fe200078e00ff */
[----:B------:R-:W-:Y:S02]  /*0d80*/  SHF.L.U32 R4, R8, 0x10, RZ ;  /* 0x0000001008047819 */ /* 0x000fe400000006ff */
[C---:B------:R-:W-:Y:S01]  /*0d90*/  SHF.L.U32 R20, R9.reuse, 0x10, RZ ;  /* 0x0000001009147819 */ /* 0x040fe200000006ff */
[----:B------:R-:W-:Y:S01]  /*0da0*/  FFMA.FTZ R40, R2, R3, R40 ;  /* 0x0000000302287223 */ /* 0x000fe20000010028 */
[----:B------:R-:W-:Y:S02]  /*0db0*/  LOP3.LUT R2, R32, 0xffff0000, RZ, 0xc0, !PT ;  /* 0xffff000020027812 */ /* 0x000fe400078ec0ff */
[----:B------:R-:W-:Y:S02]  /*0dc0*/  LOP3.LUT R3, R8, 0xffff0000, RZ, 0xc0, !PT ;  /* 0xffff000008037812 */ /* 0x000fe400078ec0ff */
[----:B------:R-:W-:-:S03]  /*0dd0*/  LOP3.LUT R9, R9, 0xffff0000, RZ, 0xc0, !PT ;  /* 0xffff000009097812 */ /* 0x000fc600078ec0ff */
[----:B------:R-:W-:Y:S02]  /*0de0*/  FMUL.FTZ R2, R2, R3 ;  /* 0x0000000302027220 */ /* 0x000fe40000410000 */
[----:B------:R-:W-:Y:S02]  /*0df0*/  IMAD.U32 R3, R32, 0x10000, RZ ;  /* 0x0001000020037824 */ /* 0x000fe400078e00ff */
[----:B------:R-:W-:Y:S02]  /*0e00*/  IMAD.U32 R32, R35, 0x10000, RZ ;  /* 0x0001000023207824 */ /* 0x000fe400078e00ff */
[----:B------:R-:W-:Y:S01]  /*0e10*/  FFMA.FTZ R8, R3, R4, R2 ;  /* 0x0000000403087223 */ /* 0x000fe20000010002 */
[----:B------:R-:W-:Y:S01]  /*0e20*/  SHF.L.U32 R3, R21, 0x10, RZ ;  /* 0x0000001015037819 */ /* 0x000fe200000006ff */
[C---:B------:R-:W-:Y:S01]  /*0e30*/  IMAD.U32 R2, R5.reuse, 0x10000, RZ ;  /* 0x0001000005027824 */ /* 0x040fe200078e00ff */
[----:B------:R-:W-:Y:S01]  /*0e40*/  LOP3.LUT R4, R5, 0xffff0000, RZ, 0xc0, !PT ;  /* 0xffff000005047812 */ /* 0x000fe200078ec0ff */
[----:B------:R-:W-:Y:S01]  /*0e50*/  IMAD.U32 R5, R6, 0x10000, RZ ;  /* 0x0001000006057824 */ /* 0x000fe200078e00ff */
[----:B------:R-:W-:Y:S01]  /*0e60*/  LOP3.LUT R21, R21, 0xffff0000, RZ, 0xc0, !PT ;  /* 0xffff000015157812 */ /* 0x000fe200078ec0ff */
[----:B------:R-:W-:Y:S01]  /*0e70*/  FFMA.FTZ R40, R2, R3, R40 ;  /* 0x0000000302287223 */ /* 0x000fe20000010028 */
[----:B------:R-:W-:-:S02]  /*0e80*/  LOP3.LUT R3, R6, 0xffff0000, RZ, 0xc0, !PT ;  /* 0xffff000006037812 */ /* 0x000fc400078ec0ff */
[C---:B------:R-:W-:Y:S01]  /*0e90*/  SHF.L.U32 R2, R7.reuse, 0x10, RZ ;  /* 0x0000001007027819 */ /* 0x040fe200000006ff */
[----:B------:R-:W-:Y:S01]  /*0ea0*/  FFMA.FTZ R21, R4, R21, R40 ;  /* 0x0000001504157223 */ /* 0x000fe20000010028 */
[----:B------:R-:W-:Y:S01]  /*0eb0*/  LOP3.LUT R6, R7, 0xffff0000, RZ, 0xc0, !PT ;  /* 0xffff000007067812 */ /* 0x000fe200078ec0ff */
[C---:B------:R-:W-:Y:S01]  /*0ec0*/  IMAD.U32 R7, R33.reuse, 0x10000, RZ ;  /* 0x0001000021077824 */ /* 0x040fe200078e00ff */
[----:B------:R-:W-:Y:S01]  /*0ed0*/  LOP3.LUT R33, R33, 0xffff0000, RZ, 0xc0, !PT ;  /* 0xffff000021217812 */ /* 0x000fe200078ec0ff */
[C---:B------:R-:W-:Y:S02]  /*0ee0*/  IMAD.U32 R4, R22.reuse, 0x10000, RZ ;  /* 0x0001000016047824 */ /* 0x040fe400078e00ff */
[----:B------:R-:W-:Y:S01]  /*0ef0*/  FFMA.FTZ R20, R7, R20, R8 ;  /* 0x0000001407147223 */ /* 0x000fe20000010008 */
[----:B------:R-:W-:Y:S01]  /*0f00*/  LOP3.LUT R8, R22, 0xffff0000, RZ, 0xc0, !PT ;  /* 0xffff000016087812 */ /* 0x000fe200078ec0ff */
[----:B------:R-:W-:Y:S01]  /*0f10*/  FFMA.FTZ R4, R5, R4, R21 ;  /* 0x0000000405047223 */ /* 0x000fe20000010015 */
[----:B------:R-:W-:Y:S01]  /*0f20*/  SHF.L.U32 R5, R10, 0x10, RZ ;  /* 0x000000100a057819 */ /* 0x000fe200000006ff */
[----:B------:R-:W-:Y:S01]  /*0f30*/  FFMA.FTZ R9, R33, R9, R20 ;  /* 0x0000000921097223 */ /* 0x000fe20000010014 */
[C---:B------:R-:W-:Y:S01]  /*0f40*/  LOP3.LUT R22, R34.reuse, 0xffff0000, RZ, 0xc0, !PT ;  /* 0xffff000022167812 */ /* 0x040fe200078ec0ff */
[----:B------:R-:W-:Y:S01]  /*0f50*/  IMAD.U32 R20, R34, 0x10000, RZ ;  /* 0x0001000022147824 */ /* 0x000fe200078e00ff */
[----:B------:R-:W-:Y:S01]  /*0f60*/  LOP3.LUT R10, R10, 0xffff0000, RZ, 0xc0, !PT ;  /* 0xffff00000a0a7812 */ /* 0x000fe200078ec0ff */
[----:B------:R-:W-:Y:S01]  /*0f70*/  FFMA.FTZ R3, R3, R8, R4 ;  /* 0x0000000803037223 */ /* 0x000fe20000010004 */
[----:B------:R-:W-:Y:S01]  /*0f80*/  SHF.L.U32 R7, R23, 0x10, RZ ;  /* 0x0000001017077819 */ /* 0x000fe200000006ff */
        /* <DEDUP_REMOVED lines=8> */
[----:B------:R-:W-:Y:S01]  /*1010*/  FFMA.FTZ R32, R32, R8, R5 ;  /* 0x0000000820207223 */ /* 0x000fe20000010005 */
[----:B------:R-:W-:Y:S01]  /*1020*/  SHF.L.U32 R9, R12, 0x10, RZ ;  /* 0x000000100c097819 */ /* 0x000fe200000006ff */
[----:B------:R-:W-:Y:S01]  /*1030*/  FFMA.FTZ R22, R6, R23, R7 ;  /* 0x0000001706167223 */ /* 0x000fe20000010007 */
[C---:B------:R-:W-:Y:S01]  /*1040*/  LOP3.LUT R21, R24.reuse, 0xffff0000, RZ, 0xc0, !PT ;  /* 0xffff000018157812 */ /* 0x040fe200078ec0ff */
[----:B------:R-:W-:Y:S01]  /*1050*/  IMAD.U32 R10, R24, 0x10000, RZ ;  /* 0x00010000180a7824 */ /* 0x000fe200078e00ff */
[C---:B------:R-:W-:Y:S01]  /*1060*/  SHF.L.U32 R23, R25.reuse, 0x10, RZ ;  /* 0x0000001019177819 */ /* 0x040fe200000006ff */
[----:B------:R-:W-:Y:S01]  /*1070*/  FFMA.FTZ R11, R34, R11, R32 ;  /* 0x0000000b220b7223 */ /* 0x000fe20000010020 */
[----:B------:R-:W-:Y:S01]  /*1080*/  LOP3.LUT R20, R25, 0xffff0000, RZ, 0xc0, !PT ;  /* 0xffff000019147812 */ /* 0x000fe200078ec0ff */
[----:B------:R-:W-:Y:S01]  /*1090*/  FFMA.FTZ R9, R9, R10, R22 ;  /* 0x0000000a09097223 */ /* 0x000fe20000010016 */
[----:B------:R-:W-:Y:S01]  /*10a0*/  SHF.L.U32 R24, R28, 0x10, RZ ;  /* 0x000000101c187819 */ /* 0x000fe200000006ff */
[----:B------:R-:W-:Y:S01]  /*10b0*/  IMAD.U32 R10, R29, 0x10000, RZ ;  /* 0x000100001d0a7824 */ /* 0x000fe200078e00ff */
[----:B------:R-:W-:Y:S01]  /*10c0*/  SHF.L.U32 R25, R16, 0x10, RZ ;  /* 0x0000001010197819 */ /* 0x000fe200000006ff */
[----:B------:R-:W-:Y:S01]  /*10d0*/  IMAD.U32 R5, R27, 0x10000, RZ ;  /* 0x000100001b057824 */ /* 0x000fe200078e00ff */
[----:B------:R-:W-:-:S02]  /*10e0*/  LOP3.LUT R12, R12, 0xffff0000, RZ, 0xc0, !PT ;  /* 0xffff00000c0c7812 */ /* 0x000fc400078ec0ff */
[----:B------:R-:W-:Y:S01]  /*10f0*/  LOP3.LUT R28, R28, 0xffff0000, RZ, 0xc0, !PT ;  /* 0xffff00001c1c7812 */ /* 0x000fe200078ec0ff */
[----:B------:R-:W-:Y:S01]  /*1100*/  FFMA.FTZ R11, R24, R25, R11 ;  /* 0x00000019180b7223 */ /* 0x000fe2000001000b */
[----:B------:R-:W-:Y:S01]  /*1110*/  LOP3.LUT R16, R16, 0xffff0000, RZ, 0xc0, !PT ;  /* 0xffff000010107812 */ /* 0x000fe200078ec0ff */
[----:B------:R-:W-:Y:S01]  /*1120*/  FFMA.FTZ R9, R12, R21, R9 ;  /* 0x000000150c097223 */ /* 0x000fe20000010009 */
[----:B------:R-:W-:Y:S02]  /*1130*/  SHF.L.U32 R12, R17, 0x10, RZ ;  /* 0x00000010110c7819 */ /* 0x000fe400000006ff */
        /* <DEDUP_REMOVED lines=16> */
[----:B------:R-:W-:-:S02]  /*1240*/  LOP3.LUT R30, R30, 0xffff0000, RZ, 0xc0, !PT ;  /* 0xffff00001e1e7812 */ /* 0x000fc400078ec0ff */
[----:B------:R-:W-:Y:S01]  /*1250*/  LOP3.LUT R18, R18, 0xffff0000, RZ, 0xc0, !PT ;  /* 0xffff000012127812 */ /* 0x000fe200078ec0ff */
[----:B------:R-:W-:Y:S01]  /*1260*/  FFMA.FTZ R3, R14, R7, R3 ;  /* 0x000000070e037223 */ /* 0x000fe20000010003 */
[----:B------:R-:W-:Y:S02]  /*1270*/  SHF.L.U32 R2, R15, 0x10, RZ ;  /* 0x000000100f027819 */ /* 0x000fe400000006ff */
[----:B------:R-:W-:Y:S01]  /*1280*/  SHF.L.U32 R4, R31, 0x10, RZ ;  /* 0x000000101f047819 */ /* 0x000fe200000006ff */
[----:B------:R-:W-:Y:S01]  /*1290*/  FFMA.FTZ R9, R30, R18, R9 ;  /* 0x000000121e097223 */ /* 0x000fe20000010009 */
[----:B------:R-:W-:Y:S01]  /*12a0*/  SHF.L.U32 R7, R19, 0x10, RZ ;  /* 0x0000001013077819 */ /* 0x000fe200000006ff */
[----:B------:R-:W-:Y:S01]  /*12b0*/  FFMA.FTZ R2, R2, R5, R3 ;  /* 0x0000000502027223 */ /* 0x000fe20000010003 */
[----:B------:R-:W-:Y:S02]  /*12c0*/  LOP3.LUT R15, R15, 0xffff0000, RZ, 0xc0, !PT ;  /* 0xffff00000f0f7812 */ /* 0x000fe400078ec0ff */
[----:B------:R-:W-:Y:S01]  /*12d0*/  LOP3.LUT R6, R27, 0xffff0000, RZ, 0xc0, !PT ;  /* 0xffff00001b067812 */ /* 0x000fe200078ec0ff */
[----:B------:R-:W-:Y:S01]  /*12e0*/  FFMA.FTZ R4, R4, R7, R9 ;  /* 0x0000000704047223 */ /* 0x000fe20000010009 */
[----:B------:R-:W-:Y:S01]  /*12f0*/  LOP3.LUT R31, R31, 0xffff0000, RZ, 0xc0, !PT ;  /* 0xffff00001f1f7812 */ /* 0x000fe200078ec0ff */
[----:B------:R-:W-:Y:S01]  /*1300*/  IMAD.SHL.U32 R9, R38, 0x4, RZ ;  /* 0x0000000426097824 */ /* 0x000fe200078e00ff */
[----:B------:R-:W-:Y:S01]  /*1310*/  LOP3.LUT R19, R19, 0xffff0000, RZ, 0xc0, !PT ;  /* 0xffff000013137812 */ /* 0x000fe200078ec0ff */
[----:B------:R-:W-:Y:S01]  /*1320*/  FFMA.FTZ R2, R15, R6, R2 ;  /* 0x000000060f027223 */ /* 0x000fe20000010002 */
[----:B------:R-:W-:-:S03]  /*1330*/  SHF.R.S32.HI R11, RZ, 0x1f, R39 ;  /* 0x0000001fff0b7819 */ /* 0x000fc60000011427 */
[----:B------:R-:W-:Y:S01]  /*1340*/  FFMA.FTZ R19, R31, R19, R4 ;  /* 0x000000131f137223 */ /* 0x000fe20000010004 */
[----:B------:R-:W0:Y:S04]  /*1350*/  SHFL.BFLY PT, R3, R2, 0x4, 0x1f ;  /* 0x0c801f0002037f89 */ /* 0x000e2800000e0000 */
[----:B------:R-:W1:Y:S01]  /*1360*/  SHFL.BFLY PT, R4, R19, 0x4, 0x1f ;  /* 0x0c801f0013047f89 */ /* 0x000e6200000e0000 */
[----:B0-----:R-:W-:Y:S02]  /*1370*/  FADD.FTZ R3, R2, R3 ;  /* 0x0000000302037221 */ /* 0x001fe40000010000 */
[----:B-1----:R-:W-:-:S03]  /*1380*/  FADD.FTZ R5, R19, R4 ;  /* 0x0000000413057221 */ /* 0x002fc60000010000 */
[----:B------:R-:W0:Y:S04]  /*1390*/  SHFL.BFLY PT, R4, R3, 0x2, 0x1f ;  /* 0x0c401f0003047f89 */ /* 0x000e2800000e0000 */
[----:B------:R-:W1:Y:S01]  /*13a0*/  SHFL.BFLY PT, R6, R5, 0x2, 0x1f ;  /* 0x0c401f0005067f89 */ /* 0x000e6200000e0000 */
[----:B0-----:R-:W-:Y:S01]  /*13b0*/  FADD.FTZ R8, R3, R4 ;  /* 0x0000000403087221 */ /* 0x001fe20000010000 */
[----:B------:R-:W-:Y:S01]  /*13c0*/  LEA.HI R4, P1, R0, R39, RZ, 0x1d ;  /* 0x0000002700047211 */ /* 0x000fe2000783e8ff */
[----:B------:R-:W-:-:S03]  /*13d0*/  IMAD.WIDE R2, R9, 0x10, R36 ;  /* 0x0000001009027825 */ /* 0x000fc600078e0224 */
[----:B------:R-:W0:Y:S01]  /*13e0*/  SHFL.BFLY PT, R13, R8, 0x1, 0x1f ;  /* 0x0c201f00080d7f89 */ /* 0x000e2200000e0000 */
[----:B-1----:R-:W-:Y:S01]  /*13f0*/  FADD.FTZ R6, R5, R6 ;  /* 0x0000000605067221 */ /* 0x002fe20000010000 */
[----:B------:R-:W-:Y:S02]  /*1400*/  IADD3.X R11, RZ, R11, RZ, P1, !PT ;  /* 0x0000000bff0b7210 */ /* 0x000fe40000ffe4ff */
[C---:B------:R-:W-:Y:S02]  /*1410*/  LEA R10, P1, R4.reuse, c[0x0][0x3c8], 0x2 ;  /* 0x0000f200040a7a11 */ /* 0x040fe400078210ff */
[----:B------:R-:W1:Y:S02]  /*1420*/  SHFL.BFLY PT, R7, R6, 0x1, 0x1f ;  /* 0x0c201f0006077f89 */ /* 0x000e6400000e0000 */
[----:B------:R-:W-:Y:S01]  /*1430*/  LEA.HI.X R11, R4, c[0x0][0x3cc], R11, 0x2, P1 ;  /* 0x0000f300040b7a11 */ /* 0x000fe200008f140b */
[----:B------:R-:W-:-:S06]  /*1440*/  IMAD.WIDE R4, R38, 0x40, R2 ;  /* 0x0000004026047825 */ /* 0x000fcc00078e0202 */
[----:B------:R-:W-:-:S04]  /*1450*/  IMAD.WIDE R38, R38, 0x40, R4 ;  /* 0x0000004026267825 */ /* 0x000fc800078e0204 */
[----:B0-----:R-:W-:-:S04]  /*1460*/  @!P0 FADD.FTZ R0, R8, R13 ;  /* 0x0000000d08008221 */ /* 0x001fc80000010000 */
[----:B------:R-:W-:Y:S02]  /*1470*/  @!P0 FMUL.FTZ R13, R0, c[0x0][0x2d4] ;  /* 0x0000b500000d8a20 */ /* 0x000fe40000410000 */
[----:B-1----:R-:W-:Y:S01]  /*1480*/  FADD.FTZ R7, R6, R7 ;  /* 0x0000000706077221 */ /* 0x002fe20000010000 */
[----:B------:R-:W-:Y:S02]  /*1490*/  IADD3 R6, R9, 0x10, R9 ;  /* 0x0000001009067810 */ /* 0x000fe40007ffe009 */
[----:B------:R-:W-:Y:S01]  /*14a0*/  @!P0 STG.E [R10.64], R13 ;  /* 0x0000000d0a008986 */ /* 0x000fe2000c101904 */
[----:B------:R-:W-:Y:S01]  /*14b0*/  FMUL.FTZ R15, R7, c[0x0][0x2d4] ;  /* 0x0000b500070f7a20 */ /* 0x000fe20000410000 */
[----:B------:R-:W-:Y:S01]  /*14c0*/  IADD3 R9, R9, R6, RZ ;  /* 0x0000000609097210 */ /* 0x000fe20007ffe0ff */
[----:B------:R-:W-:-:S03]  /*14d0*/  IMAD.WIDE R6, R6, 0x10, R36 ;  /* 0x0000001006067825 */ /* 0x000fc600078e0224 */
[----:B------:R-:W-:Y:S01]  /*14e0*/  @!P0 STG.E [R10.64+0x80], R15 ;  /* 0x0000800f0a008986 */ /* 0x000fe2000c101904 */
[----:B------:R-:W-:-:S03]  /*14f0*/  IMAD.WIDE R8, R9, 0x10, R36 ;  /* 0x0000001009087825 */ /* 0x000fc600078e0224 */
[----:B------:R-:W-:Y:S04]  /*1500*/  STG.E.128 [R36.64], RZ ;  /* 0x000000ff24007986 */ /* 0x000fe8000c101d04 */
[----:B------:R-:W-:Y:S04]  /*1510*/  STG.E.128 [R2.64], RZ ;  /* 0x000000ff02007986 */ /* 0x000fe8000c101d04 */
[----:B------:R-:W-:Y:S04]  /*1520*/  STG.E.128 [R4.64], RZ ;  /* 0x000000ff04007986 */ /* 0x000fe8000c101d04 */
[----:B------:R-:W-:Y:S04]  /*1530*/  STG.E.128 [R38.64], RZ ;  /* 0x000000ff26007986 */ /* 0x000fe8000c101d04 */
[----:B------:R-:W-:Y:S04]  /*1540*/  STG.E.128 [R36.64+0x100], RZ ;  /* 0x000100ff24007986 */ /* 0x000fe8000c101d04 */
[----:B------:R-:W-:Y:S04]  /*1550*/  STG.E.128 [R2.64+0x100], RZ ;  /* 0x000100ff02007986 */ /* 0x000fe8000c101d04 */
[----:B------:R-:W-:Y:S04]  /*1560*/  STG.E.128 [R6.64], RZ ;  /* 0x000000ff06007986 */ /* 0x000fe8000c101d04 */
[----:B------:R-:W-:Y:S01]  /*1570*/  STG.E.128 [R8.64], RZ ;  /* 0x000000ff08007986 */ /* 0x000fe2000c101d04 */
[----:B------:R-:W-:Y:S05]  /*1580*/  EXIT ;  /* 0x000000000000794d */ /* 0x000fea0003800000 */
.L_x_634:
        /* <DEDUP_REMOVED lines=15> */
.L_x_1080:


//--------------------- .text._ZN5flash27flash_bwd_convert_dq_kernelI23Flash_bwd_kernel_traitsILi128ELi64ELi128ELi8ELi2ELi4ELi2ELb0ELb0EN7cutlass10bfloat16_tE19Flash_kernel_traitsILi128ELi64ELi128ELi8ES3_EEEEvNS_16Flash_bwd_paramsEi --------------------------
	.section	.text._ZN5flash27flash_bwd_convert_dq_kernelI23Flash_bwd_kernel_traitsILi128ELi64ELi128ELi8ELi2ELi4ELi2ELb0ELb0EN7cutlass10bfloat16_tE19Flash_kernel_traitsILi128ELi64ELi128ELi8ES3_EEEEvNS_16Flash_bwd_paramsEi,"ax",@progbits
	.sectioninfo	@"SHI_REGISTERS=80"
	.align	128
        .global         _ZN5flash27flash_bwd_convert_dq_kernelI23Flash_bwd_kernel_traitsILi128ELi64ELi128ELi8ELi2ELi4ELi2ELb0ELb0EN7cutlass10bfloat16_tE19Flash_kernel_traitsILi128ELi64ELi128ELi8ES3_EEEEvNS_16Flash_bwd_paramsEi
        .type           _ZN5flash27flash_bwd_convert_dq_kernelI23Flash_bwd_kernel_traitsILi128ELi64ELi128ELi8ELi2ELi4ELi2ELb0ELb0EN7cutlass10bfloat16_tE19Flash_kernel_traitsILi128ELi64ELi128ELi8ES3_EEEEvNS_16Flash_bwd_paramsEi,@function
        .size           _ZN5flash27flash_bwd_convert_dq_kernelI23Flash_bwd_kernel_traitsILi128ELi64ELi128ELi8ELi2ELi4ELi2ELb0ELb0EN7cutlass10bfloat16_tE19Flash_kernel_traitsILi128ELi64ELi128ELi8ES3_EEEEvNS_16Flash_bwd_paramsEi,(.L_x_1081 - _ZN5flash27flash_bwd_convert_dq_kernelI23Flash_bwd_kernel_traitsILi128ELi64ELi128ELi8ELi2ELi4ELi2ELb0ELb0EN7cutlass10bfloat16_tE19Flash_kernel_traitsILi128ELi64ELi128ELi8ES3_EEEEvNS_16Flash_bwd_paramsEi)
        .other          _ZN5flash27flash_bwd_convert_dq_kernelI23Flash_bwd_kernel_traitsILi128ELi64ELi128ELi8ELi2ELi4ELi2ELb0ELb0EN7cutlass10bfloat16_tE19Flash_kernel_traitsILi128ELi64ELi128ELi8ES3_EEEEvNS_16Flash_bwd_paramsEi,@"STO_CUDA_ENTRY STV_DEFAULT"
_ZN5flash27flash_bwd_convert_dq_kernelI23Flash_bwd_kernel_traitsILi128ELi64ELi128ELi8ELi2ELi4ELi2ELb0ELb0EN7cutlass10bfloat16_tE19Flash_kernel_traitsILi128ELi64ELi128ELi8ES3_EEEEvNS_16Flash_bwd_paramsEi:
.text._ZN5flash27flash_bwd_convert_dq_kernelI23Flash_bwd_kernel_traitsILi128ELi64ELi128ELi8ELi2ELi4ELi2ELb0ELb0EN7cutlass10bfloat16_tE19Flash_kernel_traitsILi128ELi64ELi128ELi8ES3_EEEEvNS_16Flash_bwd_paramsEi:
        /* <DEDUP_REMOVED lines=136> */
.L_x_636:
        /* <DEDUP_REMOVED lines=92> */
.L_x_635:
        /* <DEDUP_REMOVED lines=134> */
.L_x_638:
[----:B------:R-:W-:Y:S05]  /*16a0*/  BSYNC B0 ;  /* 0x0000000000007941 */ /* 0x000fea0003800000 */
.L_x_637:
        /* <DEDUP_REMOVED lines=18> */
.L_x_639:
        /* <DEDUP_REMOVED lines=11> */
.L_x_1081:


//--------------------- .text._ZN5flash44flash_bwd_dq_dk_dv_loop_seqk_parallel_kernelI23Flash_bwd_kernel_traitsILi128ELi64ELi128ELi8ELi2ELi4ELi2ELb0ELb0EN7cutlass10bfloat16_tE19Flash_kernel_traitsILi128ELi64ELi128ELi8ES3_EELb1ELb1ELb0ELb0ELb0ELb0ELb0EEEvNS_16Flash_bwd_paramsE --------------------------
	.section	.text._ZN5flash44flash_bwd_dq_dk_dv_loop_seqk_parallel_kernelI23Flash_bwd_kernel_traitsILi128ELi64ELi128ELi8ELi2ELi4ELi2ELb0ELb0EN7cutlass10bfloat16_tE19Flash_kernel_traitsILi128ELi64ELi128ELi8ES3_EELb1ELb1ELb0ELb0ELb0ELb0ELb0EEEvNS_16Flash_bwd_paramsE,"ax",@progbits
	.sectioninfo	@"SHI_REGISTERS=255"
	.align	128
        .global         _ZN5flash44flash_bwd_dq_dk_dv_loop_seqk_parallel_kernelI23Flash_bwd_kernel_traitsILi128ELi64ELi128ELi8ELi2ELi4ELi2ELb0ELb0EN7cutlass10bfloat16_tE19Flash_kernel_traitsILi128ELi64ELi128ELi8ES3_EELb1ELb1ELb0ELb0ELb0ELb0ELb0EEEvNS_16Flash_bwd_paramsE
        .type           _ZN5flash44flash_bwd_dq_dk_dv_loop_seqk_parallel_kernelI23Flash_bwd_kernel_traitsILi128ELi64ELi128ELi8ELi2ELi4ELi2ELb0ELb0EN7cutlass10bfloat16_tE19Flash_kernel_traitsILi128ELi64ELi128ELi8ES3_EELb1ELb1ELb0ELb0ELb0ELb0ELb0EEEvNS_16Flash_bwd_paramsE,@function
        .size           _ZN5flash44flash_bwd_dq_dk_dv_loop_seqk_parallel_kernelI23Flash_bwd_kernel_traitsILi128ELi64ELi128ELi8ELi2ELi4ELi2ELb0ELb0EN7cutlass10bfloat16_tE19Flash_kernel_traitsILi128ELi64ELi128ELi8ES3_EELb1ELb1ELb0ELb0ELb0ELb0ELb0EEEvNS_16Flash_bwd_paramsE,(.L_x_1082 - _ZN5flash44flash_bwd_dq_dk_dv_loop_seqk_parallel_kernelI23Flash_bwd_kernel_traitsILi128ELi64ELi128ELi8ELi2ELi4ELi2ELb0ELb0EN7cutlass10bfloat16_tE19Flash_kernel_traitsILi128ELi64ELi128ELi8ES3_EELb1ELb1ELb0ELb0ELb0ELb0ELb0EEEvNS_16Flash_bwd_paramsE)
        .other          _ZN5flash44flash_bwd_dq_dk_dv_loop_seqk_parallel_kernelI23Flash_bwd_kernel_traitsILi128ELi64ELi128ELi8ELi2ELi4ELi2ELb0ELb0EN7cutlass10bfloat16_tE19Flash_kernel_traitsILi128ELi64ELi128ELi8ES3_EELb1ELb1ELb0ELb0ELb0ELb0ELb0EEEvNS_16Flash_bwd_paramsE,@"STO_CUDA_ENTRY STV_DEFAULT"
_ZN5flash44flash_bwd_dq_dk_dv_loop_seqk_parallel_kernelI23Flash_bwd_kernel_traitsILi128ELi64ELi128ELi8ELi2ELi4ELi2ELb0ELb0EN7cutlass10bfloat16_tE19Flash_kernel_traitsILi128ELi64ELi128ELi8ES3_EELb1ELb1ELb0ELb0ELb0ELb0ELb0EEEvNS_16Flash_bwd_paramsE:
.text._ZN5flash44flash_bwd_dq_dk_dv_loop_seqk_parallel_kernelI23Flash_bwd_kernel_traitsILi128ELi64ELi128ELi8ELi2ELi4ELi2ELb0ELb0EN7cutlass10bfloat16_tE19Flash_kernel_traitsILi128ELi64ELi128ELi8ES3_EELb1ELb1ELb0ELb0ELb0ELb0ELb0EEEvNS_16Flash_bwd_paramsE:
        /* <DEDUP_REMOVED lines=21> */
[----:B------:R-:W-:Y:S02]  /*0150*/  UMOV UR5, 0x80 ;  /* 0x0000008000057882 */ /* 0x000fe40000000000 */
[----:B------:R-:W-:Y:S01]  /*0160*/  ULDC UR4, c[0x0][0x210] ;  /* 0x0000840000047ab9 */ /* 0x000fe20000000800 */
[----:B------:R-:W4:Y:S01]  /*0170*/  S2UR UR61, SR_CTAID.X ;  /* 0x00000000003d79c3 */ /* 0x000f220000002500 */
        /* <DEDUP_REMOVED lines=8> */
[CC--:B------:R-:W-:Y:S01]  /*0200*/  LEA.HI R3, R0.reuse, R8.reuse, RZ, 0x2 ;  /* 0x0000000800037211 */ /* 0x0c0fe200078f10ff */
[----:B------:R-:W-:Y:S01]  /*0210*/  UIMAD UR56, UR5, UR4, UR56 ;  /* 0x00000004053872a4 */ /* 0x000fe2000f8e0238 */
[CC--:B------:R-:W-:Y:S01]  /*0220*/  LEA.HI R235, R0.reuse, R8.reuse, RZ, 0x3 ;  /* 0x0000000800eb7211 */ /* 0x0c0fe200078f18ff */
[----:B---3--:R-:W-:Y:S01]  /*0230*/  UIMAD UR47, UR34, UR46, URZ ;  /* 0x0000002e222f72a4 */ /* 0x008fe2000f8e023f */
[CC--:B------:R-:W-:Y:S01]  /*0240*/  LEA.HI R250, R0.reuse, R8.reuse, RZ, 0x6 ;  /* 0x0000000800fa7211 */ /* 0x0c0fe200078f30ff */
[----:B------:R-:W-:Y:S01]  /*0250*/  UIMAD UR46, UR46, UR10, URZ ;  /* 0x0000000a2e2e72a4 */ /* 0x000fe2000f8e023f */
[CC--:B------:R-:W-:Y:S01]  /*0260*/  LEA.HI R6, R0.reuse, R8.reuse, RZ, 0x4 ;  /* 0x0000000800067211 */ /* 0x0c0fe200078f20ff */
[----:B------:R-:W-:Y:S01]  /*0270*/  UIMAD UR4, UR31, UR11, UR34 ;  /* 0x0000000b1f0472a4 */ /* 0x000fe2000f8e0222 */
[----:B------:R-:W-:Y:S01]  /*0280*/  LEA.HI R14, R0, R8, RZ, 0x7 ;  /* 0x00000008000e7211 */ /* 0x000fe200078f38ff */
[----:B------:R-:W-:Y:S01]  /*0290*/  ULDC UR14, c[0x0][0x1c0] ;  /* 0x00007000000e7ab9 */ /* 0x000fe20000000800 */
[--C-:B------:R-:W-:Y:S01]  /*02a0*/  SHF.R.S32.HI R0, RZ, 0x5, R5.reuse ;  /* 0x00000005ff007819 */ /* 0x100fe20000011405 */
[----:B------:R-:W-:Y:S01]  /*02b0*/  ULDC UR9, c[0x0][0x1c0] ;  /* 0x0000700000097ab9 */ /* 0x000fe20000000800 */
[----:B------:R-:W-:Y:S01]  /*02c0*/  SHF.R.S32.HI R2, RZ, 0x1f, R5 ;  /* 0x0000001fff027819 */ /* 0x000fe20000011405 */
[----:B------:R-:W-:Y:S01]  /*02d0*/  UIMAD UR53, UR6, UR31, URZ ;  /* 0x0000001f063572a4 */ /* 0x000fe2000f8e023f */
[C---:B------:R-:W-:Y:S01]  /*02e0*/  LOP3.LUT R4, R5.reuse, 0xffffffe0, RZ, 0xc0, !PT ;  /* 0xffffffe005047812 */ /* 0x040fe200078ec0ff */
[----:B------:R-:W-:Y:S01]  /*02f0*/  UIMAD UR5, UR31, UR9, UR34 ;  /* 0x000000091f0572a4 */ /* 0x000fe2000f8e0222 */
[-C--:B------:R-:W-:Y:S01]  /*0300*/  LEA.HI R5, R5, R0.reuse, RZ, 0x1 ;  /* 0x0000000005057211 */ /* 0x080fe200078f08ff */
[----:B------:R-:W-:Y:S01]  /*0310*/  @!UP5 UIMAD UR6, UR31, UR14, UR34 ;  /* 0x0000000e1f06d2a4 */ /* 0x000fe2000f8e0222 */
[----:B------:R-:W-:Y:S01]  /*0320*/  LEA.HI R2, R2, R0, RZ, 0x2 ;  /* 0x0000000002027211 */ /* 0x000fe200078f10ff */
[----:B------:R-:W-:Y:S01]  /*0330*/  IMAD.IADD R7, R8, 0x1, -R4 ;  /* 0x0000000108077824 */ /* 0x000fe200078e0a04 */
[----:B------:R-:W-:Y:S01]  /*0340*/  LOP3.LUT R9, R3, 0x7ffffffc, RZ, 0xc0, !PT ;  /* 0x7ffffffc03097812 */ /* 0x000fe200078ec0ff */
[----:B------:R-:W-:Y:S01]  /*0350*/  USHF.L.U32 UR45, UR46, 0x6, URZ ;  /* 0x000000062e2d7899 */ /* 0x000fe2000800063f */
[----:B------:R-:W-:Y:S01]  /*0360*/  LOP3.LUT R4, R5, 0xfffffffe, RZ, 0xc0, !PT ;  /* 0xfffffffe05047812 */ /* 0x000fe200078ec0ff */
[----:B------:R-:W-:Y:S01]  /*0370*/  USHF.L.U32 UR44, UR4, 0x5, URZ ;  /* 0x00000005042c7899 */ /* 0x000fe2000800063f */
[----:B------:R-:W-:Y:S01]  /*0380*/  LOP3.LUT R2, R2, 0xfffffffc, RZ, 0xc0, !PT ;  /* 0xfffffffc02027812 */ /* 0x000fe200078ec0ff */
[----:B------:R-:W-:Y:S01]  /*0390*/  IMAD.IADD R12, R8, 0x1, -R9 ;  /* 0x00000001080c7824 */ /* 0x000fe200078e0a09 */
[----:B------:R-:W-:Y:S01]  /*03a0*/  LOP3.LUT R11, R6, 0xfffffff0, RZ, 0xc0, !PT ;  /* 0xfffffff0060b7812 */ /* 0x000fe200078ec0ff */
[C---:B------:R-:W-:Y:S01]  /*03b0*/  IMAD.IADD R15, R0.reuse, 0x1, -R4 ;  /* 0x00000001000f7824 */ /* 0x040fe200078e0a04 */
[--C-:B------:R-:W-:Y:S01]  /*03c0*/  SHF.R.S32.HI R4, RZ, 0x2, R3.reuse ;  /* 0x00000002ff047819 */ /* 0x100fe20000011403 */
[----:B------:R-:W-:Y:S01]  /*03d0*/  IMAD.IADD R9, R0, 0x1, -R2 ;  /* 0x0000000100097824 */ /* 0x000fe200078e0a02 */
[----:B------:R-:W-:Y:S01]  /*03e0*/  SHF.R.S32.HI R0, RZ, 0x1f, R3 ;  /* 0x0000001fff007819 */ /* 0x000fe20000011403 */
[----:B------:R-:W-:Y:S01]  /*03f0*/  IMAD.IADD R5, R8, 0x1, -R11 ;  /* 0x0000000108057824 */ /* 0x000fe200078e0a0b */
[----:B------:R-:W-:Y:S01]  /*0400*/  SHF.R.S32.HI R3, RZ, 0x4, R6 ;  /* 0x00000004ff037819 */ /* 0x000fe20000011406 */
[----:B------:R-:W-:Y:S01]  /*0410*/  STL [R1+0x8], R15 ;  /* 0x0000080f01007387 */ /* 0x000fe20000100800 */
[----:B------:R-:W-:Y:S01]  /*0420*/  LOP3.LUT R10, R235, 0xfffffff8, RZ, 0xc0, !PT ;  /* 0xfffffff8eb0a7812 */ /* 0x000fe200078ec0ff */
[----:B------:R-:W-:Y:S01]  /*0430*/  ULDC UR50, c[0x0][0x214] ;  /* 0x0000850000327ab9 */ /* 0x000fe20000000800 */
[----:B------:R-:W-:Y:S01]  /*0440*/  LEA.HI R2, R6, R3, RZ, 0x1 ;  /* 0x0000000306027211 */ /* 0x000fe200078f08ff */
[----:B------:R-:W-:Y:S01]  /*0450*/  ULDC UR57, c[0x0][0x1c8] ;  /* 0x0000720000397ab9 */ /* 0x000fe20000000800 */
[----:B------:R-:W-:Y:S01]  /*0460*/  LEA.HI R0, R0, R4, RZ, 0x3 ;  /* 0x0000000400007211 */ /* 0x000fe200078f18ff */
[----:B------:R-:W-:Y:S01]  /*0470*/  IMAD.IADD R10, R8, 0x1, -R10 ;  /* 0x00000001080a7824 */ /* 0x000fe200078e0a0a */
[----:B------:R-:W-:Y:S01]  /*0480*/  LOP3.LUT R2, R2, 0xfffffffe, RZ, 0xc0, !PT ;  /* 0xfffffffe02027812 */ /* 0x000fe200078ec0ff */
[----:B------:R-:W-:Y:S01]  /*0490*/  ULDC.U8 UR8, c[0x0][0x3d0] ;  /* 0x0000f40000087ab9 */ /* 0x000fe20000000000 */
[----:B------:R-:W-:Y:S01]  /*04a0*/  LOP3.LUT R0, R0, 0xfffffff8, RZ, 0xc0, !PT ;  /* 0xfffffff800007812 */ /* 0x000fe200078ec0ff */
[----:B------:R-:W-:Y:S01]  /*04b0*/  IMAD.SHL.U32 R236, R10, 0x8, RZ ;  /* 0x000000080aec7824 */ /* 0x000fe200078e00ff */
[----:B------:R-:W-:Y:S01]  /*04c0*/  SHF.R.S32.HI R250, RZ, 0x6, R250 ;  /* 0x00000006fffa7819 */ /* 0x000fe200000114fa */
[----:B------:R-:W-:Y:S01]  /*04d0*/  IMAD.IADD R8, R3, 0x1, -R2 ;  /* 0x0000000103087824 */ /* 0x000fe200078e0a02 */
[----:B------:R-:W-:Y:S01]  /*04e0*/  SHF.R.S32.HI R2, RZ, 0x1f, R5 ;  /* 0x0000001fff027819 */ /* 0x000fe20000011405 */
[----:B------:R-:W-:Y:S01]  /*04f0*/  IMAD.IADD R6, R4, 0x1, -R0 ;  /* 0x0000000104067824 */ /* 0x000fe200078e0a00 */
[----:B------:R-:W-:Y:S01]  /*0500*/  SHF.R.S32.HI R0, RZ, 0x1f, R7 ;  /* 0x0000001fff007819 */ /* 0x000fe20000011407 */
[----:B------:R-:W-:Y:S01]  /*0510*/  IMAD.U32 R3, RZ, RZ, UR15 ;  /* 0x0000000fff037e24 */ /* 0x000fe2000f8e00ff */
[----:B------:R-:W-:Y:S01]  /*0520*/  LEA.HI R11, R2, R5, RZ, 0x3 ;  /* 0x00000005020b7211 */ /* 0x000fe200078f18ff */
[----:B------:R-:W-:Y:S01]  /*0530*/  IMAD.SHL.U32 R2, R10, 0x40, RZ ;  /* 0x000000400a027824 */ /* 0x000fe200078e00ff */
[----:B------:R-:W-:Y:S01]  /*0540*/  LEA.HI R243, R0, R7, RZ, 0x2 ;  /* 0x0000000700f37211 */ /* 0x000fe200078f10ff */
[----:B------:R-:W-:Y:S01]  /*0550*/  IMAD.SHL.U32 R4, R8, 0x200, RZ ;  /* 0x0000020008047824 */ /* 0x000fe200078e00ff */
[----:B------:R-:W-:Y:S01]  /*0560*/  LOP3.LUT R0, R11, 0xfffffff8, RZ, 0xc0, !PT ;  /* 0xfffffff80b007812 */ /* 0x000fe200078ec0ff */
[----:B------:R-:W-:Y:S01]  /*0570*/  ULDC UR51, c[0x0][0x224] ;  /* 0x0000890000337ab9 */ /* 0x000fe20000000800 */
[----:B------:R-:W-:Y:S01]  /*0580*/  SHF.R.S32.HI R243, RZ, 0x2, R243 ;  /* 0x00000002fff37819 */ /* 0x000fe200000114f3 */
[----:B------:R-:W-:Y:S01]  /*0590*/  @UP5 UIMAD UR55, UR31, UR50, URZ ;  /* 0x000000321f3752a4 */ /* 0x000fe2000f8e023f */
[----:B------:R-:W-:Y:S01]  /*05a0*/  IADD3 R242, R236, 0x40, RZ ;  /* 0x00000040ecf27810 */ /* 0x000fe20007ffe0ff */
[----:B------:R-:W-:Y:S01]  /*05b0*/  IMAD.IADD R13, R5, 0x1, -R0 ;  /* 0x00000001050d7824 */ /* 0x000fe200078e0a00 */
[----:B------:R-:W-:Y:S01]  /*05c0*/  LOP3.LUT R0, R2, 0x1c0, RZ, 0xc0, !PT ;  /* 0x000001c002007812 */ /* 0x000fe200078ec0ff */
[----:B------:R-:W-:Y:S01]  /*05d0*/  IMAD.SHL.U32 R2, R9, 0x10, RZ ;  /* 0x0000001009027824 */ /* 0x000fe200078e00ff */
[----:B------:R-:W-:Y:S01]  /*05e0*/  ULDC.64 UR12, c[0x0][0x118] ;  /* 0x00004600000c7ab9 */ /* 0x000fe20000000a00 */
[----:B------:R-:W-:Y:S01]  /*05f0*/  IMAD.SHL.U32 R5, R250, 0x20, RZ ;  /* 0x00000020fa057824 */ /* 0x000fe200078e00ff */
[C---:B------:R-:W-:Y:S01]  /*0600*/  LOP3.LUT R217, R0.reuse, 0x8, R235, 0xf8, !PT ;  /* 0x0000000800d97812 */ /* 0x040fe200078ef8eb */
[----:B------:R-:W-:Y:S01]  /*0610*/  IMAD R243, R15, 0x10, R243 ;  /* 0x000000100ff37824 */ /* 0x000fe200078e02f3 */
[----:B------:R-:W-:Y:S01]  /*0620*/  LOP3.LUT R209, R0, 0x30, R2, 0xf8, !PT ;  /* 0x0000003000d17812 */ /* 0x000fe200078ef802 */
[----:B------:R-:W-:Y:S01]  /*0630*/  IMAD R2, R250, 0x800, R4 ;  /* 0x00000800fa027824 */ /* 0x000fe200078e0204 */
[----:B------:R-:W-:Y:S01]  /*0640*/  SHF.R.U32.HI R3, RZ, 0x3, R0 ;  /* 0x00000003ff037819 */ /* 0x000fe20000011600 */
[----:B------:R-:W-:Y:S01]  /*0650*/  ULOP3.LUT UR57, UR34, UR57, URZ, 0x3c, !UPT ;  /* 0x0000003922397292 */ /* 0x000fe2000f8e3c3f */
[----:B------:R-:W-:Y:S01]  /*0660*/  LOP3.LUT R0, R6, 0x1, RZ, 0xc0, !PT ;  /* 0x0000000106007812 */ /* 0x000fe200078ec0ff */
[----:B------:R-:W-:Y:S01]  /*0670*/  USHF.R.S32.HI UR58, URZ, 0x1f, UR34 ;  /* 0x0000001f3f3a7899 */ /* 0x000fe20008011422 */
[----:B------:R-:W-:Y:S01]  /*0680*/  LOP3.LUT R217, R217, R3, RZ, 0x3c, !PT ;  /* 0x00000003d9d97212 */ /* 0x000fe200078e3cff */
[----:B------:R-:W-:Y:S01]  /*0690*/  UISETP.NE.AND UP6, UPT, UR8, URZ, UPT ;  /* 0x0000003f0800728c */ /* 0x000fe2000bfc5270 */
[----:B------:R-:W-:Y:S01]  /*06a0*/  ISETP.NE.U32.AND P0, PT, R0, 0x1, PT ;  /* 0x000000010000780c */ /* 0x000fe20003f05070 */
[----:B------:R-:W-:Y:S01]  /*06b0*/  IMAD.SHL.U32 R0, R8, 0x20, RZ ;  /* 0x0000002008007824 */ /* 0x000fe200078e00ff */
[----:B------:R-:W-:Y:S01]  /*06c0*/  LOP3.LUT R209, R209, 0x8, R235, 0xf8, !PT ;  /* 0x00000008d1d17812 */ /* 0x000fe200078ef8eb */
[----:B------:R-:W-:Y:S01]  /*06d0*/  IMAD.IADD R217, R2, 0x1, R217 ;  /* 0x0000000102d97824 */ /* 0x000fe200078e02d9 */
[----:B------:R-:W-:Y:S01]  /*06e0*/  R2P PR, R6, 0x6 ;  /* 0x0000000606007804 */ /* 0x000fe20000000000 */
[----:B------:R-:W-:Y:S01]  /*06f0*/  IMAD.SHL.U32 R2, R250, 0x8, RZ ;  /* 0x00000008fa027824 */ /* 0x000fe200078e00ff */
[----:B------:R-:W-:Y:S01]  /*0700*/  LOP3.LUT R0, R0, 0x20, RZ, 0xc0, !PT ;  /* 0x0000002000007812 */ /* 0x000fe200078ec0ff */
[----:B------:R-:W-:Y:S01]  /*0710*/  IMAD.SHL.U32 R218, R217, 0x2, RZ ;  /* 0x00000002d9da7824 */ /* 0x000fe200078e00ff */
[----:B------:R-:W-:Y:S01]  /*0720*/  LOP3.LUT R209, R4, R209, R3, 0xf6, !PT ;  /* 0x000000d104d17212 */ /* 0x000fe200078ef603 */
[----:B------:R-:W-:Y:S01]  /*0730*/  IMAD.SHL.U32 R3, R6, 0x40, RZ ;  /* 0x0000004006037824 */ /* 0x000fe200078e00ff */
[----:B------:R-:W-:Y:S01]  /*0740*/  LOP3.LUT R208, R0, 0x18, R2, 0xf8, !PT ;  /* 0x0000001800d07812 */ /* 0x000fe200078ef802 */
[----:B------:R-:W-:Y:S01]  /*0750*/  IMAD.SHL.U32 R2, R12, 0x2, RZ ;  /* 0x000000020c027824 */ /* 0x000fe200078e00ff */
[----:B------:R-:W-:Y:S01]  /*0760*/  SHF.R.S32.HI R0, RZ, 0x7, R14 ;  /* 0x00000007ff007819 */ /* 0x000fe2000001140e */
[----:B------:R-:W-:Y:S01]  /*0770*/  IMAD.SHL.U32 R4, R8, 0x10, RZ ;  /* 0x0000001008047824 */ /* 0x000fe200078e00ff */
[C---:B------:R-:W-:Y:S01]  /*0780*/  LOP3.LUT P4, RZ, R10.reuse, 0x2, RZ, 0xc0, !PT ;  /* 0x000000020aff7812 */ /* 0x040fe2000788c0ff */
[--C-:B------:R-:W-:Y:S01]  /*0790*/  IMAD R12, R9, 0x400, R2.reuse ;  /* 0x00000400090c7824 */ /* 0x100fe200078e0202 */
[----:B------:R-:W-:Y:S01]  /*07a0*/  LOP3.LUT P3, RZ, R10, 0x4, RZ, 0xc0, !PT ;  /* 0x000000040aff7812 */ /* 0x000fe2000786c0ff */
[C---:B------:R-:W-:Y:S01]  /*07b0*/  IMAD R7, R0.reuse, 0x1000, R2 ;  /* 0x0000100000077824 */ /* 0x040fe200078e0202 */
[----:B------:R-:W-:Y:S01]  /*07c0*/  SEL R231, R231, 0x10, !P0 ;  /* 0x00000010e7e77807 */ /* 0x000fe20004000000 */
[----:B------:R-:W-:Y:S01]  /*07d0*/  IMAD.SHL.U32 R2, R0, 0x8, RZ ;  /* 0x0000000800027824 */ /* 0x000fe200078e00ff */
[----:B------:R-:W-:Y:S01]  /*07e0*/  LOP3.LUT R0, R3, 0x1c0, RZ, 0xc0, !PT ;  /* 0x000001c003007812 */ /* 0x000fe200078ec0ff */
[----:B------:R-:W-:Y:S01]  /*07f0*/  IMAD.SHL.U32 R209, R209, 0x2, RZ ;  /* 0x00000002d1d17824 */ /* 0x000fe200078e00ff */
[----:B------:R-:W-:Y:S01]  /*0800*/  SHF.R.S32.HI R235, RZ, 0x3, R235 ;  /* 0x00000003ffeb7819 */ /* 0x000fe200000114eb */
[----:B------:R-:W-:Y:S01]  /*0810*/  USHF.R.S32.HI UR60, URZ, 0x1f, UR31 ;  /* 0x0000001f3f3c7899 */ /* 0x000fe2000801141f */
[----:B------:R-:W-:Y:S01]  /*0820*/  LOP3.LUT R2, R2, 0x8, RZ, 0xc0, !PT ;  /* 0x0000000802027812 */ /* 0x000fe200078ec0ff */
[----:B------:R-:W-:Y:S01]  /*0830*/  USHF.R.S32.HI UR59, URZ, 0x1f, UR34 ;  /* 0x0000001f3f3b7899 */ /* 0x000fe20008011422 */
[----:B------:R-:W-:Y:S01]  /*0840*/  SHF.R.U32.HI R3, RZ, 0x3, R0 ;  /* 0x00000003ff037819 */ /* 0x000fe20000011600 */
[----:B------:R-:W-:Y:S01]  /*0850*/  UIMAD.WIDE.U32 UR40, UR36, UR42, URZ ;  /* 0x0000002a242872a5 */ /* 0x000fe2000f8e003f */
[----:B------:R-:W-:Y:S01]  /*0860*/  LOP3.LUT R5, R0, 0x20, R5, 0xf8, !PT ;  /* 0x0000002000057812 */ /* 0x000fe200078ef805 */
[----:B------:R-:W-:Y:S01]  /*0870*/  UIMAD UR52, UR37, UR42, URZ ;  /* 0x0000002a253472a4 */ /* 0x000fe2000f8e023f */
[----:B------:R-:W-:Y:S01]  /*0880*/  LOP3.LUT R9, R2, 0x10, R4, 0xf8, !PT ;  /* 0x0000001002097812 */ /* 0x000fe200078ef804 */
[----:B------:R-:W-:Y:S01]  /*0890*/  IMAD.SHL.U32 R4, R11, 0x40, RZ ;  /* 0x000000400b047824 */ /* 0x000fe200078e00ff */
[----:B------:R-:W-:Y:S01]  /*08a0*/  LOP3.LUT R6, R3, R0, R2, 0x1e, !PT ;  /* 0x0000000003067212 */ /* 0x000fe200078e1e02 */
[----:B------:R-:W-:Y:S01]  /*08b0*/  IMAD R0, R15, 0x400, R7 ;  /* 0x000004000f007824 */ /* 0x000fe200078e0207 */
[----:B------:R-:W-:Y:S01]  /*08c0*/  LOP3.LUT R2, R5, R3, RZ, 0x3c, !PT ;  /* 0x0000000305027212 */ /* 0x000fe200078e3cff */
[----:B------:R-:W-:Y:S01]  /*08d0*/  IMAD.SHL.U32 R3, R13, 0x40, RZ ;  /* 0x000000400d037824 */ /* 0x000fe200078e00ff */
[----:B------:R-:W-:Y:S01]  /*08e0*/  USHF.R.S32.HI UR54, URZ, 0x1f, UR47 ;  /* 0x0000001f3f367899 */ /* 0x000fe2000801142f */
[----:B------:R-:W-:Y:S01]  /*08f0*/  IMAD.SHL.U32 R5, R8, 0x8, RZ ;  /* 0x0000000808057824 */ /* 0x000fe200078e00ff */
[----:B------:R-:W-:Y:S01]  /*0900*/  UIMAD UR51, UR5, UR51, URZ ;  /* 0x00000033053372a4 */ /* 0x000fe2000f8e023f */
[----:B------:R-:W-:Y:S01]  /*0910*/  IMAD.IADD R232, R2, 0x1, R0 ;  /* 0x0000000102e87824 */ /* 0x000fe200078e0200 */
[----:B------:R-:W-:Y:S01]  /*0920*/  LOP3.LUT R3, R3, 0x1c0, RZ, 0xc0, !PT ;  /* 0x000001c003037812 */ /* 0x000fe200078ec0ff */
[----:B------:R-:W-:Y:S01]  /*0930*/  IMAD.IADD R6, R12, 0x1, R6 ;  /* 0x000000010c067824 */ /* 0x000fe200078e0206 */
[----:B------:R-:W-:Y:S01]  /*0940*/  LOP3.LUT R0, R4, 0xfffffe00, RZ, 0xc0, !PT ;  /* 0xfffffe0004007812 */ /* 0x000fe200078ec0ff */
[----:B------:R-:W-:Y:S01]  /*0950*/  IMAD.SHL.U32 R232, R232, 0x2, RZ ;  /* 0x00000002e8e87824 */ /* 0x000fe200078e00ff */
[----:B------:R-:W-:Y:S01]  /*0960*/  LOP3.LUT R2, R3, 0x8, R5, 0xf8, !PT ;  /* 0x0000000803027812 */ /* 0x000fe200078ef805 */
[----:B------:R-:W-:Y:S01]  /*0970*/  @!UP5 UIMAD UR50, UR6, UR50, URZ ;  /* 0x000000320632d2a4 */ /* 0x000fe2000f8e023f */
[----:B------:R-:W-:Y:S01]  /*0980*/  SHF.R.U32.HI R4, RZ, 0x3, R3 ;  /* 0x00000003ff047819 */ /* 0x000fe20000011603 */
[----:B------:R-:W-:Y:S01]  /*0990*/  IMAD R5, R15, 0x400, R0 ;  /* 0x000004000f057824 */ /* 0x000fe200078e0200 */
[----:B------:R-:W-:Y:S01]  /*09a0*/  LEA R6, R6, 0xc000, 0x1 ;  /* 0x0000c00006067811 */ /* 0x000fe200078e08ff */
[----:B------:R-:W-:Y:S01]  /*09b0*/  IMAD.IADD R233, R232, 0x1, R231 ;  /* 0x00000001e8e97824 */ /* 0x000fe200078e02e7 */
[----:B------:R-:W-:Y:S01]  /*09c0*/  LOP3.LUT R221, R2, R4, RZ, 0x3c, !PT ;  /* 0x0000000402dd7212 */ /* 0x000fe200078e3cff */
[----:B------:R-:W-:Y:S01]  /*09d0*/  USHF.R.S32.HI UR49, URZ, 0x1f, UR45 ;  /* 0x0000001f3f317899 */ /* 0x000fe2000801142d */
[C-C-:B------:R-:W-:Y:S01]  /*09e0*/  LOP3.LUT R2, R4.reuse, R9, R3.reuse, 0x1e, !PT ;  /* 0x0000000904027212 */ /* 0x140fe200078e1e03 */
[----:B------:R-:W-:Y:S01]  /*09f0*/  STL [R1], R6 ;  /* 0x0000000601007387 */ /* 0x000fe20000100800 */
[----:B------:R-:W-:Y:S01]  /*0a00*/  LOP3.LUT R208, R4, R208, R3, 0x1e, !PT ;  /* 0x000000d004d07212 */ /* 0x000fe200078e1e03 */
[----:B------:R-:W-:Y:S01]  /*0a10*/  IMAD.MOV.U32 R3, RZ, RZ, 0x20 ;  /* 0x00000020ff037424 */ /* 0x000fe200078e00ff */
[-C--:B------:R-:W-:Y:S01]  /*0a20*/  LOP3.LUT R219, R2, R0.reuse, RZ, 0xfc, !PT ;  /* 0x0000000002db7212 */ /* 0x080fe200078efcff */
[----:B------:R-:W-:Y:S01]  /*0a30*/  IMAD.MOV.U32 R2, RZ, RZ, 0x40 ;  /* 0x00000040ff027424 */ /* 0x000fe200078e00ff */
[----:B------:R-:W-:Y:S01]  /*0a40*/  LOP3.LUT R208, R208, R0, RZ, 0xfc, !PT ;  /* 0x00000000d0d07212 */ /* 0x000fe200078efcff */
[----:B------:R-:W-:Y:S01]  /*0a50*/  IMAD.IADD R221, R5, 0x1, R221 ;  /* 0x0000000105dd7824 */ /* 0x000fe200078e02dd */
[C---:B------:R-:W-:Y:S01]  /*0a60*/  SEL R0, R3.reuse, 0xffffffe0, !P4 ;  /* 0xffffffe003007807 */ /* 0x040fe20006000000 */
[----:B------:R-:W-:Y:S01]  /*0a70*/  USHF.R.S32.HI UR48, URZ, 0x1f, UR44 ;  /* 0x0000001f3f307899 */ /* 0x000fe2000801142c */
[C---:B------:R-:W-:Y:S01]  /*0a80*/  SEL R216, R2.reuse, 0xffffffc0, !P3 ;  /* 0xffffffc002d87807 */ /* 0x040fe20005800000 */
[----:B------:R-:W-:Y:S01]  /*0a90*/  UMOV UR39, 0xffffc000 ;  /* 0xffffc00000277882 */ /* 0x000fe20000000000 */
[----:B------:R-:W-:Y:S01]  /*0aa0*/  SEL R3, R3, 0xffffffe0, !P1 ;  /* 0xffffffe003037807 */ /* 0x000fe20004800000 */
[C---:B------:R-:W-:Y:S01]  /*0ab0*/  IMAD R215, R217.reuse, 0x2, R0 ;  /* 0x00000002d9d77824 */ /* 0x040fe200078e0200 */
[----:B------:R-:W-:Y:S01]  /*0ac0*/  SEL R2, R2, 0xffffffc0, !P2 ;  /* 0xffffffc002027807 */ /* 0x000fe20005000000 */
[----:B------:R-:W-:Y:S01]  /*0ad0*/  IMAD R217, R217, 0x2, R216 ;  /* 0x00000002d9d97824 */ /* 0x000fe200078e02d8 */
[C---:B------:R-:W-:Y:S01]  /*0ae0*/  IADD3 R4, R6.reuse, 0x420, RZ ;  /* 0x0000042006047810 */ /* 0x040fe20007ffe0ff */
[----:B------:R-:W-:Y:S01]  /*0af0*/  IMAD.IADD R5, R3, 0x1, R6 ;  /* 0x0000000103057824 */ /* 0x000fe200078e0206 */
[C---:B------:R-:W-:Y:S01]  /*0b00*/  @P1 IADD3 R4, R6.reuse, 0x3e0, RZ ;  /* 0x000003e006041810 */ /* 0x040fe20007ffe0ff */
[--C-:B------:R-:W-:Y:S01]  /*0b10*/  IMAD.IADD R0, R6, 0x1, R2.reuse ;  /* 0x0000000106007824 */ /* 0x100fe200078e0202 */
[----:B------:R-:W-:Y:S01]  /*0b20*/  LEA R208, R208, 0xc000, 0x1 ;  /* 0x0000c000d0d07811 */ /* 0x000fe200078e08ff */
[----:B------:R-:W-:Y:S01]  /*0b30*/  IMAD.IADD R230, R232, 0x1, R3 ;  /* 0x00000001e8e67824 */ /* 0x000fe200078e0203 */
[----:B------:R-:W-:Y:S01]  /*0b40*/  STL [R1+0xc], R5 ;  /* 0x00000c0501007387 */ /* 0x000fe20000100800 */
[----:B------:R-:W-:-:S02]  /*0b50*/  IMAD.IADD R3, R5, 0x1, R2 ;  /* 0x0000000105037824 */ /* 0x000fc400078e0202 */
[----:B------:R-:W-:Y:S01]  /*0b60*/  IMAD.IADD R216, R216, 0x1, R215 ;  /* 0x00000001d8d87824 */ /* 0x000fe200078e02d7 */
[----:B------:R1:W-:Y:S01]  /*0b70*/  STL [R1+0x4], R0 ;  /* 0x0000040001007387 */ /* 0x0003e20000100800 */
[----:B------:R-:W-:-:S03]  /*0b80*/  IMAD.IADD R231, R231, 0x1, R230 ;  /* 0x00000001e7e77824 */ /* 0x000fc600078e02e6 */
[----:B------:R2:W-:Y:S04]  /*0b90*/  STL [R1+0x18], R4 ;  /* 0x0000180401007387 */ /* 0x0005e80000100800 */
[----:B------:R2:W-:Y:S01]  /*0ba0*/  STL [R1+0x10], R3 ;  /* 0x0000100301007387 */ /* 0x0005e20000100800 */
[----:B-1----:R-:W-:-:S05]  /*0bb0*/  IMAD.IADD R0, R2, 0x1, R4 ;  /* 0x0000000102007824 */ /* 0x002fca00078e0204 */
[----:B----4-:R2:W-:Y:S02]  /*0bc0*/  STL [R1+0x14], R0 ;  /* 0x0000140001007387 */ /* 0x0105e40000100800 */
.L_x_710:
        /* <DEDUP_REMOVED lines=12> */
[----:B-12---:R-:W-:Y:S01]  /*0c90*/  IMAD.U32 R2, RZ, RZ, UR4 ;  /* 0x00000004ff027e24 */ /* 0x006fe2000f8e00ff */
        /* <DEDUP_REMOVED lines=40> */
.L_x_640:
        /* <DEDUP_REMOVED lines=59> */
.L_x_642:
        /* <DEDUP_REMOVED lines=18> */
.L_x_643:
        /* <DEDUP_REMOVED lines=39> */
[----:B------:R-:W-:Y:S02]  /*1660*/  IMAD.MOV.U32 R2, RZ, RZ, R4 ;  /* 0x000000ffff027224 */ /* 0x000fe400078e0004 */
[----:B------:R-:W-:Y:S02]  /*1670*/  ULDC UR8, c[0x0][0x234] ;  /* 0x00008d0000087ab9 */ /* 0x000fe40000000800 */
        /* <DEDUP_REMOVED lines=30> */
.L_x_644:
[----:B------:R-:W-:Y:S02]  /*1860*/  UMOV UR6, UR51 ;  /* 0x0000003300067c82 */ /* 0x000fe40008000000 */
.L_x_645:
[----:B------:R-:W-:Y:S01]  /*1870*/  UIADD3 UR4, UP4, UP3, UR4, UR45, UR47 ;  /* 0x0000002d04047290 */ /* 0x000fe2000fb9e02f */
[----:B------:R-:W1:Y:S01]  /*1880*/  S2R R17, SR_TID.X ;  /* 0x0000000000117919 */ /* 0x000e620000002100 */
[----:B------:R-:W-:Y:S01]  /*1890*/  SHF.R.S32.HI R16, RZ, 0x1f, R235 ;  /* 0x0000001fff107819 */ /* 0x000fe200000114eb */
[----:B------:R-:W-:Y:S01]  /*18a0*/  IMAD.U32 R8, RZ, RZ, UR13 ;  /* 0x0000000dff087e24 */ /* 0x000fe2000f8e00ff */
[----:B------:R-:W-:Y:S01]  /*18b0*/  UIADD3 UR15, UP2, UP1, UR15, UR4, UR17 ;  /* 0x000000040f0f7290 */ /* 0x000fe2000f95e011 */
[----:B------:R-:W-:Y:S01]  /*18c0*/  IADD3 R0, P0, R235, UR10, RZ ;  /* 0x0000000aeb007c10 */ /* 0x000fe2000ff1e0ff */
[----:B------:R-:W-:Y:S01]  /*18d0*/  UIADD3.X UR4, UR7, UR49, UR54, UP4, UP3 ;  /* 0x0000003107047290 */ /* 0x000fe2000a7e6436 */
[--C-:B------:R-:W-:Y:S01]  /*18e0*/  SHF.R.S32.HI R237, RZ, 0x1f, R236.reuse ;  /* 0x0000001fffed7819 */ /* 0x100fe200000114ec */
[----:B------:R-:W-:Y:S01]  /*18f0*/  IMAD.U32 R6, RZ, RZ, UR12 ;  /* 0x0000000cff067e24 */ /* 0x000fe2000f8e00ff */
[----:B------:R-:W-:Y:S01]  /*1900*/  IADD3.X R5, R16, UR30, RZ, P0, !PT ;  /* 0x0000001e10057c10 */ /* 0x000fe200087fe4ff */
[----:B------:R-:W-:Y:S01]  /*1910*/  UIADD3.X UR9, UR8, UR4, UR9, UP2, UP1 ;  /* 0x0000000408097290 */ /* 0x000fe200097e2409 */
[----:B------:R-:W-:Y:S01]  /*1920*/  IMAD.U32 R7, RZ, RZ, UR10 ;  /* 0x0000000aff077e24 */ /* 0x000fe2000f8e00ff */
[----:B------:R-:W-:Y:S01]  /*1930*/  ULDC.64 UR12, c[0x0][0x3c8] ;  /* 0x0000f200000c7ab9 */ /* 0x000fe20000000a00 */
[----:B------:R-:W-:Y:S01]  /*1940*/  IMAD.WIDE.U32 R2, R0, c[0x0][0x190], R236 ;  /* 0x0000640000027a25 */ /* 0x000fe200078e00ec */
[----:B------:R-:W-:Y:S01]  /*1950*/  ULDC.64 UR4, c[0x0][0x1a8] ;  /* 0x00006a0000047ab9 */ /* 0x000fe20000000a00 */
[----:B------:R-:W-:Y:S01]  /*1960*/  BSSY B1, `(.L_x_641) ;  /* 0x0000a2b000017945 */ /* 0x000fe20003800000 */
[----:B------:R-:W-:Y:S01]  /*1970*/  UIMAD UR4, UR58, UR4, URZ ;  /* 0x000000043a0472a4 */ /* 0x000fe2000f8e023f */
[----:B------:R-:W-:Y:S01]  /*1980*/  IMAD R5, R5, c[0x0][0x190], RZ ;  /* 0x0000640005057a24 */ /* 0x000fe200078e02ff */
[----:B------:R-:W-:Y:S01]  /*1990*/  IADD3 R4, P0, R2, UR35, RZ ;  /* 0x0000002302047c10 */ /* 0x000fe2000ff1e0ff */
[----:B------:R-:W-:Y:S01]  /*19a0*/  ULDC UR35, c[0x0][0x2e8] ;  /* 0x0000ba0000237ab9 */ /* 0x000fe20000000800 */
[----:B------:R-:W-:Y:S01]  /*19b0*/  IMAD R9, R16, c[0x0][0x370], RZ ;  /* 0x0000dc0010097a24 */ /* 0x000fe200078e02ff */
[----:B------:R-:W-:Y:S01]  /*19c0*/  UIMAD UR11, UR34, UR5, UR4 ;  /* 0x00000005220b72a4 */ /* 0x000fe2000f8e0204 */
[----:B------:R-:W-:Y:S01]  /*19d0*/  IMAD R0, R0, c[0x0][0x194], R5 ;  /* 0x0000650000007a24 */ /* 0x000fe200078e0205 */
[----:B------:R-:W-:Y:S01]  /*19e0*/  UIADD3 UR14, UR10, UR14, URZ ;  /* 0x0000000e0a0e7290 */ /* 0x000fe2000fffe03f */
[----:B------:R-:W-:Y:S01]  /*19f0*/  IMAD R9, R235, c[0x0][0x374], R9 ;  /* 0x0000dd00eb097a24 */ /* 0x000fe200078e0209 */
[----:B------:R-:W-:Y:S01]  /*1a00*/  ULDC.64 UR4, c[0x0][0x378] ;  /* 0x0000de0000047ab9 */ /* 0x000fe20000000a00 */
[----:B-1----:R-:W-:Y:S01]  /*1a10*/  SHF.R.S32.HI R18, RZ, 0x1f, R17 ;  /* 0x0000001fff127819 */ /* 0x002fe20000011411 */
[----:B------:R-:W-:Y:S01]  /*1a20*/  UIMAD UR4, UR58, UR4, URZ ;  /* 0x000000043a0472a4 */ /* 0x000fe2000f8e023f */
[----:B------:R-:W-:-:S02]  /*1a30*/  IADD3.X R5, R3, UR32, R0, P0, !PT ;  /* 0x0000002003057c10 */ /* 0x000fc400087fe400 */
[----:B------:R-:W-:Y:S01]  /*1a40*/  IADD3 R2, P0, R236, UR18, RZ ;  /* 0x00000012ec027c10 */ /* 0x000fe2000ff1e0ff */
[----:B------:R-:W-:-:S03]  /*1a50*/  UIMAD UR8, UR34, UR5, UR4 ;  /* 0x00000005220872a4 */ /* 0x000fc6000f8e0204 */
[----:B------:R-:W-:Y:S01]  /*1a60*/  ULDC.64 UR4, c[0x0][0x370] ;  /* 0x0000dc0000047ab9 */ /* 0x000fe20000000a00 */
[----:B------:R-:W-:Y:S01]  /*1a70*/  IADD3.X R3, R237, UR19, RZ, P0, !PT ;  /* 0x00000013ed037c10 */ /* 0x000fe200087fe4ff */
[----:B------:R-:W-:-:S03]  /*1a80*/  UIMAD UR4, UR30, UR4, URZ ;  /* 0x000000041e0472a4 */ /* 0x000fc6000f8e023f */
[----:B------:R-:W-:Y:S01]  /*1a90*/  UMOV UR30, 0x4 ;  /* 0x00000004001e7882 */ /* 0x000fe20000000000 */
[----:B------:R-:W-:Y:S01]  /*1aa0*/  IMAD.WIDE.U32 R2, R7, c[0x0][0x370], R2 ;  /* 0x0000dc0007027a25 */ /* 0x000fe200078e0002 */
[----:B------:R-:W-:Y:S02]  /*1ab0*/  UIMAD UR7, UR10, UR5, UR4 ;  /* 0x000000050a0772a4 */ /* 0x000fe4000f8e0204 */
[----:B------:R-:W-:Y:S01]  /*1ac0*/  UIADD3 UR4, UR10, UR6, URZ ;  /* 0x000000060a047290 */ /* 0x000fe2000fffe03f */
[----:B------:R-:W-:-:S03]  /*1ad0*/  IMAD.U32 R7, RZ, RZ, UR34 ;  /* 0x00000022ff077e24 */ /* 0x000fc6000f8e00ff */
[----:B------:R-:W-:Y:S01]  /*1ae0*/  UIMAD.WIDE UR4, UR4, UR30, UR12 ;  /* 0x0000001e040472a5 */ /* 0x000fe2000f8e020c */
[----:B------:R1:W2:Y:S01]  /*1af0*/  R2UR UR12, R6 ;  /* 0x00000000060c73c2 */ /* 0x0002a200000e0000 */
[----:B------:R-:W-:Y:S01]  /*1b00*/  IADD3 R3, R3, UR7, RZ ;  /* 0x0000000703037c10 */ /* 0x000fe2000fffe0ff */
[----:B------:R-:W-:Y:S01]  /*1b10*/  IMAD.WIDE.U32 R4, R7, c[0x0][0x1a8], R4 ;  /* 0x00006a0007047a25 */ /* 0x000fe200078e0004 */
[----:B------:R-:W-:-:S03]  /*1b20*/  ULDC.64 UR6, c[0x0][0x200] ;  /* 0x0000800000067ab9 */ /* 0x000fc60000000a00 */
[----:B------:R-:W-:Y:S01]  /*1b30*/  UMOV UR18, UR4 ;  /* 0x0000000400127c82 */ /* 0x000fe20008000000 */
[----:B------:R-:W-:Y:S01]  /*1b40*/  IMAD.WIDE.U32 R2, R7, c[0x0][0x378], R2 ;  /* 0x0000de0007027a25 */ /* 0x000fe200078e0002 */
[----:B------:R-:W-:Y:S01]  /*1b50*/  UIADD3 UR4, -UR16, UR22, UR24 ;  /* 0x0000001610047290 */ /* 0x000fe2000fffe118 */
[----:B------:R-:W-:Y:S01]  /*1b60*/  IADD3 R10, R5, UR11, RZ ;  /* 0x0000000b050a7c10 */ /* 0x000fe2000fffe0ff */
[----:B------:R-:W-:Y:S01]  /*1b70*/  UMOV UR17, UR5 ;  /* 0x0000000500117c82 */ /* 0x000fe20008000000 */
[C---:B------:R-:W-:Y:S01]  /*1b80*/  LEA R240, P3, R4.reuse, c[0x0][0x160], 0x1 ;  /* 0x0000580004f07a11 */ /* 0x040fe200078608ff */
[----:B------:R-:W-:Y:S01]  /*1b90*/  UIADD3 UR4, UR4, -UR35, URZ ;  /* 0x8000002304047290 */ /* 0x000fe2000fffe03f */
[----:B------:R-:W-:Y:S01]  /*1ba0*/  IADD3 R3, R3, UR8, RZ ;  /* 0x0000000803037c10 */ /* 0x000fe2000fffe0ff */
[----:B------:R3:W4:Y:S01]  /*1bb0*/  R2UR UR13, R8 ;  /* 0x00000000080d73c2 */ /* 0x00072200000e0000 */
[----:B------:R-:W-:Y:S01]  /*1bc0*/  LEA.HI.X R241, R4, c[0x0][0x164], R10, 0x1, P3 ;  /* 0x0000590004f17a11 */ /* 0x000fe200018f0c0a */
[----:B------:R-:W-:-:S02]  /*1bd0*/  USHF.R.S32.HI UR5, URZ, 0x1f, UR4 ;  /* 0x0000001f3f057899 */ /* 0x000fc40008011404 */
[----:B------:R-:W-:Y:S02]  /*1be0*/  IMAD.WIDE.U32 R2, R235, c[0x0][0x370], R2 ;  /* 0x0000dc00eb027a25 */ /* 0x000fe400078e0002 */
[----:B------:R-:W-:Y:S02]  /*1bf0*/  ULEA.HI UR4, UR5, UR4, URZ, 0x6 ;  /* 0x0000000405047291 */ /* 0x000fe4000f8f303f */
[----:B------:R-:W-:Y:S01]  /*1c00*/  IMAD.IADD R9, R3, 0x1, R9 ;  /* 0x0000000103097824 */ /* 0x000fe200078e0209 */
[----:B-1----:R-:W-:Y:S01]  /*1c10*/  LEA.HI R6, R18, R17, RZ, 0x5 ;  /* 0x0000001112067211 */ /* 0x002fe200078f28ff */
[----:B------:R-:W-:Y:S01]  /*1c20*/  USHF.R.S32.HI UR4, URZ, 0x6, UR4 ;  /* 0x000000063f047899 */ /* 0x000fe20008011404 */
[----:B------:R-:W-:Y:S02]  /*1c30*/  LEA R238, P2, R2, c[0x0][0x330], 0x1 ;  /* 0x0000cc0002ee7a11 */ /* 0x000fe400078408ff */
[----:B------:R-:W-:Y:S01]  /*1c40*/  LOP3.LUT R0, R6, 0xffffffe0, RZ, 0xc0, !PT ;  /* 0xffffffe006007812 */ /* 0x000fe200078ec0ff */
[----:B------:R-:W-:Y:S01]  /*1c50*/  UISETP.LT.AND UP1, UPT, URZ, UR4, UPT ;  /* 0x000000043f00728c */ /* 0x000fe2000bf21270 */
[----:B------:R-:W-:-:S02]  /*1c60*/  SHF.R.S32.HI R6, RZ, 0x5, R6 ;  /* 0x00000005ff067819 */ /* 0x000fc40000011406 */
[----:B------:R-:W-:Y:S01]  /*1c70*/  LEA.HI.X R239, R2, c[0x0][0x334], R9, 0x1, P2 ;  /* 0x0000cd0002ef7a11 */ /* 0x000fe200010f0c09 */
[----:B------:R-:W-:Y:S01]  /*1c80*/  IMAD.IADD R13, R17, 0x1, -R0 ;  /* 0x00000001110d7824 */ /* 0x000fe200078e0a00 */
[----:B------:R-:W-:-:S03]  /*1c90*/  USEL UR19, URZ, UR4, !UP1 ;  /* 0x000000043f137287 */ /* 0x000fc6000c800000 */
[----:B------:R-:W-:Y:S01]  /*1ca0*/  IMAD R0, R6, UR46, R13 ;  /* 0x0000002e06007c24 */ /* 0x000fe2000f8e020d */
[----:B------:R-:W-:-:S04]  /*1cb0*/  UISETP.GT.AND UP1, UPT, UR33, UR19, UPT ;  /* 0x000000132100728c */ /* 0x000fc8000bf24270 */
[----:B------:R-:W-:Y:S01]  /*1cc0*/  IADD3 R6, P0, R0, UR15, RZ ;  /* 0x0000000f00067c10 */ /* 0x000fe2000ff1e0ff */
[----:B------:R-:W-:-:S03]  /*1cd0*/  UIMAD.WIDE UR14, UR14, UR30, UR6 ;  /* 0x0000001e0e0e72a5 */ /* 0x000fc6000f8e0206 */
[----:B------:R-:W-:Y:S01]  /*1ce0*/  LEA.HI.X.SX32 R0, R0, UR9, 0x1, P0 ;  /* 0x0000000900007c11 */ /* 0x000fe200080f0eff */
[----:B------:R-:W-:Y:S01]  /*1cf0*/  UIADD3 UR9, UR33, -0x1, URZ ;  /* 0xffffffff21097890 */ /* 0x000fe2000fffe03f */
[----:B------:R-:W-:-:S04]  /*1d00*/  LEA R222, P0, R6, c[0x0][0x350], 0x2 ;  /* 0x0000d40006de7a11 */ /* 0x000fc800078010ff */
[----:B------:R-:W-:Y:S02]  /*1d10*/  LEA.HI.X R223, R6, c[0x0][0x354], R0, 0x2, P0 ;  /* 0x0000d50006df7a11 */ /* 0x000fe400000f1400 */
[----:B------:R-:W-:-:S13]  /*1d20*/  PLOP3.LUT P0, PT, PT, PT, UP1, 0x80, 0x0 ;  /* 0x000000000000781c */ /* 0x000fda0003f0f018 */
[----:B--234-:R-:W-:Y:S05]  /*1d30*/  @P0 BRA `(.L_x_646) ;  /* 0x00000c9000000947 */ /* 0x01cfea0003800000 */
        /* <DEDUP_REMOVED lines=18> */
.L_x_647:
        /* <DEDUP_REMOVED lines=18> */
.L_x_648:
        /* <DEDUP_REMOVED lines=30> */
.L_x_650:
[----:B------:R-:W-:Y:S05]  /*2160*/  BSYNC B0 ;  /* 0x0000000000007941 */ /* 0x000fea0003800000 */
.L_x_649:
        /* <DEDUP_REMOVED lines=18> */
.L_x_652:
[----:B------:R-:W-:Y:S05]  /*2290*/  BSYNC B0 ;  /* 0x0000000000007941 */ /* 0x000fea0003800000 */
.L_x_651:
        /* <DEDUP_REMOVED lines=18> */
.L_x_654:
[----:B------:R-:W-:Y:S05]  /*23c0*/  BSYNC B0 ;  /* 0x0000000000007941 */ /* 0x000fea0003800000 */
.L_x_653:
        /* <DEDUP_REMOVED lines=17> */
.L_x_656:
[----:B------:R-:W-:Y:S05]  /*24e0*/  BSYNC B0 ;  /* 0x0000000000007941 */ /* 0x000fea0003800000 */
.L_x_655:
        /* <DEDUP_REMOVED lines=27> */
.L_x_658:
[----:B------:R-:W-:Y:S05]  /*26a0*/  BSYNC B0 ;  /* 0x0000000000007941 */ /* 0x000fea0003800000 */
.L_x_657:
        /* <DEDUP_REMOVED lines=16> */
.L_x_660:
[----:B------:R-:W-:Y:S05]  /*27b0*/  BSYNC B0 ;  /* 0x0000000000007941 */ /* 0x000fea0003800000 */
.L_x_659:
        /* <DEDUP_REMOVED lines=16> */
.L_x_662:
[----:B------:R-:W-:Y:S05]  /*28c0*/  BSYNC B0 ;  /* 0x0000000000007941 */ /* 0x000fea0003800000 */
.L_x_661:
        /* <DEDUP_REMOVED lines=16> */
.L_x_646:
[----:B------:R-:W-:Y:S01]  /*29d0*/  PLOP3.LUT P0, PT, PT, PT, UP6, 0x80, 0x0 ;  /* 0x000000000000781c */ /* 0x000fe20003f0f068 */
[----:B------:R-:W-:Y:S01]  /*29e0*/  ULEA.HI UR4, UR9, UR9, URZ, 0x1 ;  /* 0x0000000909047291 */ /* 0x000fe2000f8f083f */
[----:B------:R-:W-:Y:S01]  /*29f0*/  IMAD.SHL.U32 R0, R235, 0x40, RZ ;  /* 0x00000040eb007824 */ /* 0x000fe200078e00ff */
[----:B------:R-:W-:Y:S02]  /*2a00*/  BSSY B0, `(.L_x_664) ;  /* 0x000001d000007945 */ /* 0x000fe40003800000 */
[----:B------:R-:W-:Y:S02]  /*2a10*/  ULOP3.LUT UR4, UR4, 0xfffffffe, URZ, 0xc0, !UPT ;  /* 0xfffffffe04047892 */ /* 0x000fe4000f8ec03f */
[----:B------:R-:W-:Y:S02]  /*2a20*/  LOP3.LUT R0, R0, 0x1c0, RZ, 0xc0, !PT ;  /* 0x000001c000007812 */ /* 0x000fe400078ec0ff */
[----:B------:R-:W-:-:S02]  /*2a30*/  UIADD3 UR4, UR9, -UR4, URZ ;  /* 0x8000000409047290 */ /* 0x000fc4000fffe03f */
[----:B------:R-:W-:Y:S02]  /*2a40*/  LOP3.LUT R6, R0, 0x38, R236, 0xf8, !PT ;  /* 0x0000003800067812 */ /* 0x000fe400078ef8ec */
[----:B------:R-:W-:Y:S01]  /*2a50*/  @P0 BAR.SYNC.DEFER_BLOCKING 0x0 ;  /* 0x0000000000000b1d */ /* 0x000fe20000010000 */
[----:B------:R-:W-:Y:S01]  /*2a60*/  UISETP.NE.AND UP0, UPT, UR4, 0x1, UPT ;  /* 0x000000010400788c */ /* 0x000fe2000bf05270 */
[----:B------:R-:W-:Y:S01]  /*2a70*/  SHF.R.U32.HI R8, RZ, 0x3, R0 ;  /* 0x00000003ff087819 */ /* 0x000fe20000011600 */
[----:B------:R-:W-:-:S03]  /*2a80*/  UIMAD UR4, UR9, -0x40, UR22 ;  /* 0xffffffc0090478a4 */ /* 0x000fc6000f8e0216 */
[----:B------:R-:W-:-:S03]  /*2a90*/  LOP3.LUT R8, R6, R8, RZ, 0x3c, !PT ;  /* 0x0000000806087212 */ /* 0x000fc600078e3cff */
[----:B------:R-:W-:Y:S02]  /*2aa0*/  ISETP.GE.AND P2, PT, R235, UR4, PT ;  /* 0x00000004eb007c0c */ /* 0x000fe4000bf46270 */
[----:B------:R-:W-:-:S04]  /*2ab0*/  IMAD R8, R250, 0x200, R8 ;  /* 0x00000200fa087824 */ /* 0x000fc800078e0208 */
[----:B------:R-:W-:-:S07]  /*2ac0*/  IMAD.SHL.U32 R0, R8, 0x2, RZ ;  /* 0x0000000208007824 */ /* 0x000fce00078e00ff */
        /* <DEDUP_REMOVED lines=16> */
.L_x_665:
[----:B------:R-:W-:Y:S05]  /*2bd0*/  BSYNC B0 ;  /* 0x0000000000007941 */ /* 0x000fea0003800000 */
.L_x_664:
        /* <DEDUP_REMOVED lines=29> */
.L_x_667:
[----:B------:R-:W-:Y:S05]  /*2db0*/  BSYNC B0 ;  /* 0x0000000000007941 */ /* 0x000fea0003800000 */
.L_x_666:
[----:B------:R-:W-:Y:S01]  /*2dc0*/  PLOP3.LUT P1, PT, PT, PT, UP0, 0x80, 0x0 ;  /* 0x000000000000781c */ /* 0x000fe20003f2f008 */
[----:B------:R-:W-:Y:S01]  /*2dd0*/  BSSY B0, `(.L_x_668) ;  /* 0x0000021000007945 */ /* 0x000fe20003800000 */
[----:B-1----:R-:W-:-:S04]  /*2de0*/  IADD3 R2, R8, 0x2000, RZ ;  /* 0x0000200008027810 */ /* 0x002fc80007ffe0ff */
        /* <DEDUP_REMOVED lines=12> */
.L_x_669:
        /* <DEDUP_REMOVED lines=19> */
.L_x_670:
[----:B------:R-:W-:Y:S05]  /*2fe0*/  BSYNC B0 ;  /* 0x0000000000007941 */ /* 0x000fea0003800000 */
.L_x_668:
        /* <DEDUP_REMOVED lines=14> */
.L_x_672:
        /* <DEDUP_REMOVED lines=27> */
.L_x_673:
[----:B------:R-:W-:Y:S05]  /*3280*/  BSYNC B0 ;  /* 0x0000000000007941 */ /* 0x000fea0003800000 */
.L_x_671:
[C---:B------:R-:W-:Y:S01]  /*3290*/  IADD3 R4, R243.reuse, 0x28, RZ ;  /* 0x00000028f3047810 */ /* 0x040fe20007ffe0ff */
[----:B------:R-:W-:Y:S01]  /*32a0*/  IMAD.MOV.U32 R5, RZ, RZ, 0x4 ;  /* 0x00000004ff057424 */ /* 0x000fe200078e00ff */
[C---:B-1----:R-:W-:Y:S01]  /*32b0*/  IADD3 R3, R243.reuse, 0x8, RZ ;  /* 0x00000008f3037810 */ /* 0x042fe20007ffe0ff */
[----:B------:R-:W-:Y:S01]  /*32c0*/  IMAD.MOV.U32 R246, RZ, RZ, 0x7f800000 ;  /* 0x7f800000fff67424 */ /* 0x000fe200078e00ff */
[----:B------:R-:W-:Y:S01]  /*32d0*/  ISETP.GE.AND P0, PT, R4, UR4, PT ;  /* 0x0000000404007c0c */ /* 0x000fe2000bf06270 */
[----:B------:R-:W-:Y:S01]  /*32e0*/  IMAD.MOV.U32 R244, RZ, RZ, 0x7f800000 ;  /* 0x7f800000fff47424 */ /* 0x000fe200078e00ff */
[----:B------:R-:W-:Y:S02]  /*32f0*/  IADD3 R2, R243, 0x20, RZ ;  /* 0x00000020f3027810 */ /* 0x000fe40007ffe0ff */
[----:B------:R-:W-:Y:S02]  /*3300*/  ISETP.GE.AND P3, PT, R3, UR4, PT ;  /* 0x0000000403007c0c */ /* 0x000fe4000bf66270 */
[----:B------:R-:W-:Y:S01]  /*3310*/  ISETP.GE.AND P2, PT, R2, UR4, PT ;  /* 0x0000000402007c0c */ /* 0x000fe2000bf46270 */
[----:B------:R-:W-:Y:S01]  /*3320*/  IMAD.MOV.U32 R2, RZ, RZ, 0x4 ;  /* 0x00000004ff027424 */ /* 0x000fe200078e00ff */
[----:B------:R-:W-:Y:S01]  /*3330*/  ISETP.GE.AND P4, PT, R243, UR4, PT ;  /* 0x00000004f3007c0c */ /* 0x000fe2000bf86270 */
[----:B------:R-:W-:Y:S01]  /*3340*/  ULDC.64 UR4, c[0x0][0x198] ;  /* 0x0000660000047ab9 */ /* 0x000fe20000000a00 */
[----:B------:R-:W-:Y:S01]  /*3350*/  MOV R245, 0x7f800000 ;  /* 0x7f80000000f57802 */ /* 0x000fe20000000f00 */
[----:B------:R-:W-:Y:S01]  /*3360*/  UIMAD UR4, UR20, UR4, URZ ;  /* 0x00000004140472a4 */ /* 0x000fe2000f8e023f */
[----:B------:R-:W-:Y:S01]  /*3370*/  MOV R247, 0x7f800000 ;  /* 0x7f80000000f77802 */ /* 0x000fe20000000f00 */
[----:B------:R-:W-:-:S02]  /*3380*/  @!P0 IMAD.WIDE R4, R4, R5, UR14 ;  /* 0x0000000e04048e25 */ /* 0x000fc4000f8e0205 */
[----:B------:R-:W-:Y:S02]  /*3390*/  UIMAD UR4, UR24, UR5, UR4 ;  /* 0x00000005180472a4 */ /* 0x000fe4000f8e0204 */
[----:B------:R-:W-:Y:S01]  /*33a0*/  IMAD.WIDE R2, R243, R2, UR14 ;  /* 0x0000000ef3027e25 */ /* 0x000fe2000f8e0202 */
[----:B------:R1:W5:Y:S03]  /*33b0*/  @!P0 LDG.E R245, [R4.64] ;  /* 0x0000000c04f58981 */ /* 0x000366000c1e1900 */
[----:B------:R-:W-:Y:S01]  /*33c0*/  IMAD.U32 R10, RZ, RZ, UR24 ;  /* 0x00000018ff0a7e24 */ /* 0x000fe2000f8e00ff */
[----:B------:R2:W5:Y:S04]  /*33d0*/  @!P4 LDG.E R246, [R2.64] ;  /* 0x0000000c02f6c981 */ /* 0x000568000c1e1900 */
[----:B------:R2:W5:Y:S04]  /*33e0*/  @!P3 LDG.E R247, [R2.64+0x20] ;  /* 0x0000200c02f7b981 */ /* 0x000568000c1e1900 */
[----:B------:R2:W5:Y:S01]  /*33f0*/  @!P2 LDG.E R244, [R2.64+0x80] ;  /* 0x0000800c02f4a981 */ /* 0x000562000c1e1900 */
[----:B-1----:R-:W-:Y:S01]  /*3400*/  MOV R5, UR4 ;  /* 0x0000000400057c02 */ /* 0x002fe20008000f00 */
[----:B------:R-:W-:-:S06]  /*3410*/  UIMAD UR4, UR21, -0x80, UR16 ;  /* 0xffffff80150478a4 */ /* 0x000fcc000f8e0210 */
[----:B------:R-:W-:Y:S01]  /*3420*/  ISETP.GE.AND P6, PT, R235, UR4, PT ;  /* 0x00000004eb007c0c */ /* 0x000fe2000bfc6270 */
[----:B--2---:R-:W-:-:S12]  /*3430*/  IMAD.WIDE.U32 R2, R10, c[0x0][0x198], R236 ;  /* 0x000066000a027a25 */ /* 0x004fd800078e00ec */
[----:B------:R1:W-:Y:S04]  /*3440*/  @P6 STS.128 [R0+0xc000], RZ ;  /* 0x00c000ff00006388 */ /* 0x0003e80000000c00 */
[----:B------:R1:W-:Y:S01]  /*3450*/  @P6 STS.128 [R0+0x10000], RZ ;  /* 0x010000ff00006388 */ /* 0x0003e20000000c00 */
[----:B------:R-:W-:Y:S01]  /*3460*/  IADD3 R4, P0, R2, UR25, RZ ;  /* 0x0000001902047c10 */ /* 0x000fe2000ff1e0ff */
[----:B------:R-:W-:-:S03]  /*3470*/  IMAD R2, R14, c[0x0][0x1b0], RZ ;  /* 0x00006c000e027a24 */ /* 0x000fc600078e02ff */
[----:B------:R-:W-:Y:S01]  /*3480*/  IADD3.X R5, R3, UR29, R5, P0, !PT ;  /* 0x0000001d03057c10 */ /* 0x000fe200087fe405 */
[C---:B------:R-:W-:Y:S01]  /*3490*/  IMAD R2, R11.reuse, c[0x0][0x1b4], R2 ;  /* 0x00006d000b027a24 */ /* 0x040fe200078e0202 */
[----:B------:R-:W-:Y:S03]  /*34a0*/  BSSY B0, `(.L_x_674) ;  /* 0x000001b000007945 */ /* 0x000fe60003800000 */
[----:B------:R-:W-:-:S05]  /*34b0*/  IMAD.WIDE.U32 R4, R11, c[0x0][0x1b0], R4 ;  /* 0x00006c000b047a25 */ /* 0x000fca00078e0004 */
[----:B------:R-:W-:Y:S01]  /*34c0*/  IADD3 R9, R5, R2, RZ ;  /* 0x0000000205097210 */ /* 0x000fe20007ffe0ff */
        /* <DEDUP_REMOVED lines=24> */
.L_x_675:
[----:B------:R-:W-:Y:S05]  /*3650*/  BSYNC B0 ;  /* 0x0000000000007941 */ /* 0x000fea0003800000 */
.L_x_674:
[----:B------:R-:W-:Y:S01]  /*3660*/  ISETP.GE.AND P5, PT, R15, UR4, PT ;  /* 0x000000040f007c0c */ /* 0x000fe2000bfa6270 */
[----:B------:R-:W-:-:S12]  /*3670*/  BSSY B0, `(.L_x_676) ;  /* 0x000001d000007945 */ /* 0x000fd80003800000 */
[----:B------:R1:W-:Y:S04]  /*3680*/  @P5 STS.128 [R0+0xd000], RZ ;  /* 0x00d000ff00005388 */ /* 0x0003e80000000c00 */
[----:B------:R1:W-:Y:S01]  /*3690*/  @P5 STS.128 [R0+0x11000], RZ ;  /* 0x011000ff00005388 */ /* 0x0003e20000000c00 */
[----:B------:R-:W-:Y:S05]  /*36a0*/  @P5 BRA `(.L_x_677) ;  /* 0x0000019000005947 */ /* 0x000fea0003800000 */
[----:B--2---:R-:W-:Y:S02]  /*36b0*/  IADD3 R6, P0, R235, 0x20, RZ ;  /* 0x00000020eb067810 */ /* 0x004fe40007f1e0ff */
[----:B------:R-:W-:Y:S02]  /*36c0*/  ISETP.GE.AND P2, PT, R236, c[0x0][0x220], PT ;  /* 0x00008800ec007a0c */ /* 0x000fe40003f46270 */
[----:B------:R-:W-:Y:S01]  /*36d0*/  MOV R3, R9 ;  /* 0x0000000900037202 */ /* 0x000fe20000000f00 */
[----:B------:R-:W-:Y:S01]  /*36e0*/  IMAD.X R2, RZ, RZ, R16, P0 ;  /* 0x000000ffff027224 */ /* 0x000fe200000e0610 */
[----:B------:R-:W-:-:S03]  /*36f0*/  ISETP.GE.AND P0, PT, R242, c[0x0][0x220], PT ;  /* 0x00008800f2007a0c */ /* 0x000fc60003f06270 */
[----:B------:R-:W-:Y:S02]  /*3700*/  IMAD R8, R2, c[0x0][0x198], RZ ;  /* 0x0000660002087a24 */ /* 0x000fe400078e02ff */
[----:B------:R-:W-:Y:S02]  /*3710*/  IMAD.MOV.U32 R2, RZ, RZ, R4 ;  /* 0x000000ffff027224 */ /* 0x000fe400078e0004 */
[C---:B------:R-:W-:Y:S02]  /*3720*/  IMAD R8, R6.reuse, c[0x0][0x19c], R8 ;  /* 0x0000670006087a24 */ /* 0x040fe400078e0208 */
[----:B------:R-:W-:Y:S01]  /*3730*/  IMAD.WIDE.U32 R2, R6, c[0x0][0x198], R2 ;  /* 0x0000660006027a25 */ /* 0x000fe200078e0002 */
[----:B------:R2:W-:Y:S03]  /*3740*/  @P2 STS.128 [R0+0xd000], RZ ;  /* 0x00d000ff00002388 */ /* 0x0005e60000000c00 */
[----:B------:R-:W-:Y:S01]  /*3750*/  IMAD.IADD R8, R3, 0x1, R8 ;  /* 0x0000000103087824 */ /* 0x000fe200078e0208 */
[----:B------:R-:W-:-:S04]  /*3760*/  @!P2 LEA R6, P3, R2, c[0x0][0x168], 0x1 ;  /* 0x00005a000206aa11 */ /* 0x000fc800078608ff */
        /* <DEDUP_REMOVED lines=13> */
.L_x_677:
[----:B------:R-:W-:Y:S05]  /*3840*/  BSYNC B0 ;  /* 0x0000000000007941 */ /* 0x000fea0003800000 */
.L_x_676:
[----:B------:R-:W-:Y:S01]  /*3850*/  IADD3 R2, R235, 0x40, RZ ;  /* 0x00000040eb027810 */ /* 0x000fe20007ffe0ff */
[----:B------:R-:W-:Y:S03]  /*3860*/  BSSY B0, `(.L_x_678) ;  /* 0x000001e000007945 */ /* 0x000fe60003800000 */
[----:B------:R-:W-:-:S13]  /*3870*/  ISETP.GE.AND P4, PT, R2, UR4, PT ;  /* 0x0000000402007c0c */ /* 0x000fda000bf86270 */
        /* <DEDUP_REMOVED lines=28> */
.L_x_679:
[----:B------:R-:W-:Y:S05]  /*3a40*/  BSYNC B0 ;  /* 0x0000000000007941 */ /* 0x000fea0003800000 */
.L_x_678:
        /* <DEDUP_REMOVED lines=11> */
[----:B--2---:R-:W-:-:S04]  /*3b00*/  IMAD.WIDE.U32 R6, R2, c[0x0][0x198], R4 ;  /* 0x0000660002067a25 */ /* 0x004fc800078e0004 */
        /* <DEDUP_REMOVED lines=18> */
.L_x_681:
[----:B------:R-:W-:Y:S05]  /*3c30*/  BSYNC B0 ;  /* 0x0000000000007941 */ /* 0x000fea0003800000 */
.L_x_680:
[----:B------:R-:W-:Y:S01]  /*3c40*/  ULDC.64 UR4, c[0x0][0x1a0] ;  /* 0x0000680000047ab9 */ /* 0x000fe20000000a00 */
[----:B--2---:R-:W-:Y:S01]  /*3c50*/  IMAD.WIDE.U32 R2, R10, c[0x0][0x1a0], R236 ;  /* 0x000068000a027a25 */ /* 0x004fe200078e00ec */
[----:B------:R-:W-:Y:S01]  /*3c60*/  UIMAD UR4, UR20, UR4, URZ ;  /* 0x00000004140472a4 */ /* 0x000fe2000f8e023f */
[----:B------:R2:W-:Y:S01]  /*3c70*/  @P6 STS.128 [R0+0x14000], RZ ;  /* 0x014000ff00006388 */ /* 0x0005e20000000c00 */
[----:B------:R-:W-:Y:S02]  /*3c80*/  BSSY B0, `(.L_x_682) ;  /* 0x0000022000007945 */ /* 0x000fe40003800000 */
[----:B------:R-:W-:Y:S01]  /*3c90*/  UIMAD UR4, UR24, UR5, UR4 ;  /* 0x00000005180472a4 */ /* 0x000fe2000f8e0204 */
[----:B------:R2:W-:Y:S01]  /*3ca0*/  @P6 STS.128 [R0+0x18000], RZ ;  /* 0x018000ff00006388 */ /* 0x0005e20000000c00 */
        /* <DEDUP_REMOVED lines=31> */
.L_x_683:
[----:B------:R-:W-:Y:S05]  /*3ea0*/  BSYNC B0 ;  /* 0x0000000000007941 */ /* 0x000fea0003800000 */
.L_x_682:
[----:B------:R1:W-:Y:S01]  /*3eb0*/  @P5 STS.128 [R0+0x15000], RZ ;  /* 0x015000ff00005388 */ /* 0x0003e20000000c00 */
[----:B------:R-:W-:Y:S03]  /*3ec0*/  BSSY B0, `(.L_x_684) ;  /* 0x000001c000007945 */ /* 0x000fe60003800000 */
[----:B------:R1:W-:Y:S01]  /*3ed0*/  @P5 STS.128 [R0+0x19000], RZ ;  /* 0x019000ff00005388 */ /* 0x0003e20000000c00 */
[----:B------:R-:W-:Y:S05]  /*3ee0*/  @P5 BRA `(.L_x_685) ;  /* 0x0000019000005947 */ /* 0x000fea0003800000 */
[----:B-1----:R-:W-:Y:S02]  /*3ef0*/  IADD3 R6, P0, R235, 0x20, RZ ;  /* 0x00000020eb067810 */ /* 0x002fe40007f1e0ff */
        /* <DEDUP_REMOVED lines=24> */
.L_x_685:
[----:B------:R-:W-:Y:S05]  /*4080*/  BSYNC B0 ;  /* 0x0000000000007941 */ /* 0x000fea0003800000 */
.L_x_684:
        /* <DEDUP_REMOVED lines=29> */
.L_x_687:
[----:B------:R-:W-:Y:S05]  /*4260*/  BSYNC B0 ;  /* 0x0000000000007941 */ /* 0x000fea0003800000 */
.L_x_686:
[----:B------:R1:W-:Y:S01]  /*4270*/  @P3 STS.128 [R0+0x17000], RZ ;  /* 0x017000ff00003388 */ /* 0x0003e20000000c00 */
[----:B------:R-:W-:Y:S03]  /*4280*/  BSSY B0, `(.L_x_688) ;  /* 0x000001a000007945 */ /* 0x000fe60003800000 */
[----:B------:R1:W-:Y:S01]  /*4290*/  @P3 STS.128 [R0+0x1b000], RZ ;  /* 0x01b000ff00003388 */ /* 0x0003e20000000c00 */
[----:B------:R-:W-:Y:S05]  /*42a0*/  @P3 BRA `(.L_x_689) ;  /* 0x0000017000003947 */ /* 0x000fea0003800000 */
[----:B------:R-:W-:Y:S01]  /*42b0*/  IADD3 R2, P0, R235, 0x60, RZ ;  /* 0x00000060eb027810 */ /* 0x000fe20007f1e0ff */
[----:B------:R-:W-:Y:S01]  /*42c0*/  IMAD.MOV.U32 R5, RZ, RZ, R9 ;  /* 0x000000ffff057224 */ /* 0x000fe200078e0009 */
[----:B------:R-:W-:Y:S02]  /*42d0*/  ISETP.GE.AND P3, PT, R236, c[0x0][0x220], PT ;  /* 0x00008800ec007a0c */ /* 0x000fe40003f66270 */
[----:B------:R-:W-:Y:S01]  /*42e0*/  ISETP.GE.AND P2, PT, R242, c[0x0][0x220], PT ;  /* 0x00008800f2007a0c */ /* 0x000fe20003f46270 */
[----:B------:R-:W-:-:S02]  /*42f0*/  IMAD.X R3, RZ, RZ, R16, P0 ;  /* 0x000000ffff037224 */ /* 0x000fc400000e0610 */
[----:B-1----:R-:W-:-:S04]  /*4300*/  IMAD.WIDE.U32 R6, R2, c[0x0][0x1a0], R4 ;  /* 0x0000680002067a25 */ /* 0x002fc800078e0004 */
[----:B------:R-:W-:-:S04]  /*4310*/  IMAD R3, R3, c[0x0][0x1a0], RZ ;  /* 0x0000680003037a24 */ /* 0x000fc800078e02ff */
[----:B------:R-:W-:Y:S01]  /*4320*/  IMAD R3, R2, c[0x0][0x1a4], R3 ;  /* 0x0000690002037a24 */ /* 0x000fe200078e0203 */
[C---:B------:R-:W-:Y:S01]  /*4330*/  @!P3 LEA R4, P4, R6.reuse, c[0x0][0x170], 0x1 ;  /* 0x00005c000604ba11 */ /* 0x040fe200078808ff */
[----:B------:R1:W-:Y:S01]  /*4340*/  @P3 STS.128 [R0+0x17000], RZ ;  /* 0x017000ff00003388 */ /* 0x0003e20000000c00 */
[----:B------:R-:W-:Y:S01]  /*4350*/  @!P2 LEA R2, P0, R6, c[0x0][0x170], 0x1 ;  /* 0x00005c000602aa11 */ /* 0x000fe200078008ff */
[----:B------:R-:W-:-:S05]  /*4360*/  IMAD.IADD R3, R7, 0x1, R3 ;  /* 0x0000000107037824 */ /* 0x000fca00078e0203 */
[C-C-:B------:R-:W-:Y:S02]  /*4370*/  @!P3 LEA.HI.X R5, R6.reuse, c[0x0][0x174], R3.reuse, 0x1, P4 ;  /* 0x00005d000605ba11 */ /* 0x140fe400020f0c03 */
[----:B------:R-:W-:-:S03]  /*4380*/  @!P2 LEA.HI.X R3, R6, c[0x0][0x174], R3, 0x1, P0 ;  /* 0x00005d000603aa11 */ /* 0x000fc600000f0c03 */
        /* <DEDUP_REMOVED lines=8> */
[----:B------:R1:W-:Y:S02]  /*4410*/  @!P2 LDGSTS.E.BYPASS.LTC128B.128 [R0+0x1b000], [R2.64+0x80] ;  /* 0x1b0000800200afae */ /* 0x0003e4000b901d4c */
.L_x_689:
[----:B------:R-:W-:Y:S05]  /*4420*/  BSYNC B0 ;  /* 0x0000000000007941 */ /* 0x000fea0003800000 */
.L_x_688:
[----:B-1----:R-:W-:Y:S02]  /*4430*/  IMAD.MOV.U32 R6, RZ, RZ, c[0x0][0x308] ;  /* 0x0000c200ff067624 */ /* 0x002fe400078e00ff */
[----:B------:R-:W-:Y:S01]  /*4440*/  IMAD.MOV.U32 R7, RZ, RZ, c[0x0][0x30c] ;  /* 0x0000c300ff077624 */ /* 0x000fe200078e00ff */
[----:B--234-:R-:W-:Y:S01]  /*4450*/  LEA.HI R0, R18, R17, RZ, 0x4 ;  /* 0x0000001112007211 */ /* 0x01cfe200078f20ff */
[----:B------:R-:W0:Y:S04]  /*4460*/  LDGDEPBAR ;  /* 0x00000000000079af */ /* 0x000e280000000000 */
[----:B------:R1:W2:Y:S04]  /*4470*/  LDG.E.64 R2, [R6.64+0x8] ;  /* 0x0000080c06027981 */ /* 0x0002a8000c1e1b00 */
[----:B-1----:R-:W3:Y:S01]  /*4480*/  LDG.E.64 R6, [R6.64] ;  /* 0x0000000c06067981 */ /* 0x002ee2000c1e1b00 */
[----:B------:R-:W-:Y:S01]  /*4490*/  LOP3.LUT R0, R0, 0xfffffff0, RZ, 0xc0, !PT ;  /* 0xfffffff000007812 */ /* 0x000fe200078ec0ff */
[----:B------:R-:W-:Y:S01]  /*44a0*/  IMAD.MOV.U32 R211, RZ, RZ, 0x40 ;  /* 0x00000040ffd37424 */ /* 0x000fe200078e00ff */
[----:B------:R-:W-:Y:S01]  /*44b0*/  UIADD3 UR20, UR22, 0x80, UR24 ;  /* 0x0000008016147890 */ /* 0x000fe2000fffe018 */
[----:B------:R-:W-:Y:S01]  /*44c0*/  IMAD.MOV.U32 R251, RZ, RZ, 0x40 ;  /* 0x00000040fffb7424 */ /* 0x000fe200078e00ff */
[----:B------:R-:W-:Y:S01]  /*44d0*/  CS2R R158, SRZ ;  /* 0x00000000009e7805 */ /* 0x000fe2000001ff00 */
[----:B------:R-:W-:Y:S01]  /*44e0*/  IMAD.IADD R0, R17, 0x1, -R0 ;  /* 0x0000000111007824 */ /* 0x000fe200078e0a00 */
[----:B------:R-:W-:Y:S01]  /*44f0*/  CS2R R156, SRZ ;  /* 0x00000000009c7805 */ /* 0x000fe2000001ff00 */
[C---:B------:R-:W-:Y:S01]  /*4500*/  IMAD.SHL.U32 R212, R221.reuse, 0x2, RZ ;  /* 0x00000002ddd47824 */ /* 0x040fe200078e00ff */
[----:B------:R-:W-:Y:S01]  /*4510*/  CS2R R162, SRZ ;  /* 0x0000000000a27805 */ /* 0x000fe2000001ff00 */
[----:B------:R-:W-:Y:S01]  /*4520*/  IMAD.MOV.U32 R234, RZ, RZ, R224 ;  /* 0x000000ffffea7224 */ /* 0x000fe200078e00e0 */
        /* <DEDUP_REMOVED lines=14> */
[--C-:B------:R-:W-:Y:S01]  /*4610*/  SHF.R.S32.HI R4, RZ, 0x1f, R13.reuse ;  /* 0x0000001fff047819 */ /* 0x100fe2000001140d */
[----:B------:R-:W-:Y:S01]  /*4620*/  CS2R R136, SRZ ;  /* 0x0000000000887805 */ /* 0x000fe2000001ff00 */
[----:B------:R-:W-:Y:S01]  /*4630*/  CS2R R134, SRZ ;  /* 0x0000000000867805 */ /* 0x000fe2000001ff00 */
[----:B------:R-:W-:Y:S01]  /*4640*/  CS2R R132, SRZ ;  /* 0x0000000000847805 */ /* 0x000fe2000001ff00 */
[C---:B------:R-:W-:Y:S01]  /*4650*/  LOP3.LUT P0, RZ, R0.reuse, 0x2, RZ, 0xc0, !PT ;  /* 0x0000000200ff7812 */ /* 0x040fe2000780c0ff */
[----:B------:R-:W-:Y:S01]  /*4660*/  CS2R R126, SRZ ;  /* 0x00000000007e7805 */ /* 0x000fe2000001ff00 */
        /* <DEDUP_REMOVED lines=53> */
[----:B------:R-:W-:Y:S01]  /*49c0*/  IMAD.SHL.U32 R0, R250, 0x20, RZ ;  /* 0x00000020fa007824 */ /* 0x000fe200078e00ff */
[----:B------:R-:W-:Y:S01]  /*49d0*/  SEL R251, R251, 0xffffffc0, !P4 ;  /* 0xffffffc0fbfb7807 */ /* 0x000fe20006000000 */
[----:B------:R-:W-:Y:S01]  /*49e0*/  IMAD.IADD R213, R220, 0x1, R212 ;  /* 0x00000001dcd57824 */ /* 0x000fe200078e02d4 */
[----:B------:R-:W-:Y:S01]  /*49f0*/  UIADD3 UR20, UR20, -UR16, URZ ;  /* 0x8000001014147290 */ /* 0x000fe2000fffe03f */
[----:B--2---:R-:W-:-:S02]  /*4a00*/  IADD3 R248, P3, P2, R2, UR44, R13 ;  /* 0x0000002c02f87c10 */ /* 0x004fc4000fa7e00d */
[----:B------:R-:W-:Y:S02]  /*4a10*/  IADD3 R2, R219, 0x2000, RZ ;  /* 0x00002000db027810 */ /* 0x000fe40007ffe0ff */
[----:B------:R-:W-:Y:S01]  /*4a20*/  IADD3.X R252, R3, UR48, R4, P3, P2 ;  /* 0x0000003003fc7c10 */ /* 0x000fe20009fe4404 */
[----:B------:R-:W-:Y:S01]  /*4a30*/  IMAD.WIDE.U32 R248, R248, -0x2daee0ad, RZ ;  /* 0xd2511f53f8f87825 */ /* 0x000fe200078e00ff */
[----:B------:R-:W-:-:S05]  /*4a40*/  SEL R2, R2, R219, !P1 ;  /* 0x000000db02027207 */ /* 0x000fca0004800000 */
[----:B------:R-:W-:Y:S01]  /*4a50*/  IMAD.SHL.U32 R210, R2, 0x2, RZ ;  /* 0x0000000202d27824 */ /* 0x000fe200078e00ff */
[----:B---3--:R1:W2:Y:S08]  /*4a60*/  R2UR UR10, R7 ;  /* 0x00000000070a73c2 */ /* 0x0082b000000e0000 */
[----:B------:R1:W3:Y:S01]  /*4a70*/  R2UR UR11, R6 ;  /* 0x00000000060b73c2 */ /* 0x0002e200000e0000 */
[----:B------:R-:W-:-:S07]  /*4a80*/  DEPBAR.LE SB1, 0x0, {3,2} ;  /* 0x0000900c0000791a */ /* 0x000fce0000000000 */
.L_x_692:
        /* <DEDUP_REMOVED lines=9> */
[----:B------:R-:W-:Y:S01]  /*4b20*/  UIADD3 UR4, UR4, 0x80, URZ ;  /* 0x0000008004047890 */ /* 0x000fe2000fffe03f */
[----:B------:R-:W-:Y:S01]  /*4b30*/  FSETP.NEU.FTZ.AND P1, PT, R247, -INF , PT ;  /* 0xff800000f700780b */ /* 0x000fe20003f3d000 */
[----:B------:R-:W-:Y:S02]  /*4b40*/  UIADD3 UR6, UR10, -0x4498517b, URZ ;  /* 0xbb67ae850a067890 */ /* 0x000fe4000fffe03f */
[----:B------:R-:W-:Y:S02]  /*4b50*/  UISETP.LT.AND UP0, UPT, UR4, UR16, UP0 ;  /* 0x000000100400728c */ /* 0x000fe40008701270 */
[----:B------:R-:W-:Y:S02]  /*4b60*/  UIADD3 UR4, UR11, -0x61c88647, URZ ;  /* 0x9e3779b90b047890 */ /* 0x000fe4000fffe03f */
[----:B------:R-:W-:Y:S02]  /*4b70*/  UISETP.GT.AND UP3, UPT, UR9, UR19, UPT ;  /* 0x000000130900728c */ /* 0x000fe4000bf64270 */
[----:B------:R-:W-:Y:S01]  /*4b80*/  PLOP3.LUT P0, PT, PT, PT, UP0, 0x80, 0x0 ;  /* 0x000000000000781c */ /* 0x000fe20003f0f008 */
[----:B------:R-:W-:Y:S04]  /*4b90*/  DEPBAR.LE SB0, 0x0 ;  /* 0x000080000000791a */ /* 0x000fe80000000000 */
[----:B------:R-:W-:Y:S08]  /*4ba0*/  BAR.SYNC.DEFER_BLOCKING 0x0 ;  /* 0x0000000000007b1d */ /* 0x000ff00000010000 */
[----:B------:R-:W-:Y:S08]  /*4bb0*/  LDSM.16.M88.4 R32, [R214] ;  /* 0x00000000d620783b */ /* 0x000ff00000000200 */
[----:B------:R-:W1:Y:S08]  /*4bc0*/  LDSM.16.M88.4 R16, [R218+0xc000] ;  /* 0x00c00000da10783b */ /* 0x000e700000000200 */
[----:B------:R-:W3:Y:S08]  /*4bd0*/  LDSM.16.M88.4 R28, [R214+0x1000] ;  /* 0x00100000d61c783b */ /* 0x000ef00000000200 */
[----:B------:R-:W4:Y:S08]  /*4be0*/  LDSM.16.M88.4 R164, [R218+0xc800] ;  /* 0x00c80000daa4783b */ /* 0x000f300000000200 */
[----:B------:R-:W-:Y:S08]  /*4bf0*/  LDSM.16.M88.4 R168, [R0] ;  /* 0x0000000000a8783b */ /* 0x000ff00000000200 */
[----:B------:R-:W4:Y:S01]  /*4c00*/  LDSM.16.M88.4 R172, [R215+0xc000] ;  /* 0x00c00000d7ac783b */ /* 0x000f220000000200 */
[-C--:B-1----:R-:W-:Y:S07]  /*4c10*/  HMMA.16816.F32.BF16 R4, R32, R16.reuse, RZ ;  /* 0x000000102004723c */ /* 0x082fee00000418ff */
[----:B------:R-:W1:Y:S01]  /*4c20*/  LDSM.16.M88.4 R176, [R0+0x1000] ;  /* 0x0010000000b0783b */ /* 0x000e620000000200 */
[C---:B---3--:R-:W-:Y:S07]  /*4c30*/  HMMA.16816.F32.BF16 R8, R28.reuse, R16, RZ ;  /* 0x000000101c08723c */ /* 0x048fee00000418ff */
[----:B------:R-:W3:Y:S01]  /*4c40*/  LDSM.16.M88.4 R180, [R215+0xc800] ;  /* 0x00c80000d7b4783b */ /* 0x000ee20000000200 */
[-C--:B------:R-:W-:Y:S07]  /*4c50*/  HMMA.16816.F32.BF16 R12, R28, R18.reuse, RZ ;  /* 0x000000121c0c723c */ /* 0x080fee00000418ff */
[----:B------:R-:W-:Y:S01]  /*4c60*/  LDSM.16.M88.4 R184, [R3] ;  /* 0x0000000003b8783b */ /* 0x000fe20000000200 */
[C---:B------:R-:W-:Y:S07]  /*4c70*/  HMMA.16816.F32.BF16 R16, R32.reuse, R18, RZ ;  /* 0x000000122010723c */ /* 0x040fee00000418ff */
[----:B------:R-:W1:Y:S01]  /*4c80*/  LDSM.16.M88.4 R188, [R217+0xc000] ;  /* 0x00c00000d9bc783b */ /* 0x000e620000000200 */
[-C--:B----4-:R-:W-:Y:S07]  /*4c90*/  HMMA.16816.F32.BF16 R20, R32, R164.reuse, RZ ;  /* 0x000000a42014723c */ /* 0x090fee00000418ff */
[----:B------:R-:W4:Y:S01]  /*4ca0*/  LDSM.16.M88.4 R192, [R3+0x1000] ;  /* 0x0010000003c0783b */ /* 0x000f220000000200 */
[C---:B------:R-:W-:Y:S07]  /*4cb0*/  HMMA.16816.F32.BF16 R24, R28.reuse, R164, RZ ;  /* 0x000000a41c18723c */ /* 0x040fee00000418ff */
[----:B------:R-:W-:Y:S01]  /*4cc0*/  LDSM.16.M88.4 R196, [R2] ;  /* 0x0000000002c4783b */ /* 0x000fe20000000200 */
[-C--:B------:R-:W-:Y:S07]  /*4cd0*/  HMMA.16816.F32.BF16 R28, R28, R166.reuse, RZ ;  /* 0x000000a61c1c723c */ /* 0x080fee00000418ff */
[----:B------:R-:W-:Y:S01]  /*4ce0*/  LDSM.16.M88.4 R200, [R216+0xc000] ;  /* 0x00c00000d8c8783b */ /* 0x000fe20000000200 */
[----:B------:R-:W-:Y:S07]  /*4cf0*/  HMMA.16816.F32.BF16 R32, R32, R166, RZ ;  /* 0x000000a62020723c */ /* 0x000fee00000418ff */
[----:B------:R-:W4:Y:S01]  /*4d00*/  LDSM.16.M88.4 R164, [R217+0xc800] ;  /* 0x00c80000d9a4783b */ /* 0x000f220000000200 */
[-C--:B------:R-:W-:Y:S07]  /*4d10*/  HMMA.16816.F32.BF16 R4, R168, R172.reuse, R4 ;  /* 0x000000aca804723c */ /* 0x080fee0000041804 */
[----:B------:R-:W4:Y:S01]  /*4d20*/  LDSM.16.M88.4 R204, [R2+0x1000] ;  /* 0x0010000002cc783b */ /* 0x000f220000000200 */
[C---:B-1----:R-:W-:Y:S08]  /*4d30*/  HMMA.16816.F32.BF16 R8, R176.reuse, R172, R8 ;  /* 0x000000acb008723c */ /* 0x042ff00000041808 */
[-C--:B------:R-:W-:Y:S08]  /*4d40*/  HMMA.16816.F32.BF16 R12, R176, R174.reuse, R12 ;  /* 0x000000aeb00c723c */ /* 0x080ff0000004180c */
[C---:B------:R-:W-:Y:S01]  /*4d50*/  HMMA.16816.F32.BF16 R16, R168.reuse, R174, R16 ;  /* 0x000000aea810723c */ /* 0x040fe20000041810 */
[----:B------:R-:W-:Y:S07]  /*4d60*/  LDSM.16.M88.4 R172, [R214+0x2000] ;  /* 0x00200000d6ac783b */ /* 0x000fee0000000200 */
[-C--:B---3--:R-:W-:Y:S08]  /*4d70*/  HMMA.16816.F32.BF16 R20, R168, R180.reuse, R20 ;  /* 0x000000b4a814723c */ /* 0x088ff00000041814 */
[C---:B------:R-:W-:Y:S08]  /*4d80*/  HMMA.16816.F32.BF16 R24, R176.reuse, R180, R24 ;  /* 0x000000b4b018723c */ /* 0x040ff00000041818 */
[-C--:B------:R-:W-:Y:S01]  /*4d90*/  HMMA.16816.F32.BF16 R28, R176, R182.reuse, R28 ;  /* 0x000000b6b01c723c */ /* 0x080fe2000004181c */
[----:B------:R-:W-:Y:S07]  /*4da0*/  LDSM.16.M88.4 R176, [R218+0x10000] ;  /* 0x01000000dab0783b */ /* 0x000fee0000000200 */
[----:B------:R-:W-:Y:S01]  /*4db0*/  HMMA.16816.F32.BF16 R32, R168, R182, R32 ;  /* 0x000000b6a820723c */ /* 0x000fe20000041820 */
[----:B------:R-:W1:Y:S07]  /*4dc0*/  LDSM.16.M88.4 R168, [R216+0xc800] ;  /* 0x00c80000d8a8783b */ /* 0x000e6e0000000200 */
[-C--:B------:R-:W-:Y:S01]  /*4dd0*/  HMMA.16816.F32.BF16 R4, R184, R188.reuse, R4 ;  /* 0x000000bcb804723c */ /* 0x080fe20000041804 */
[----:B------:R-:W3:Y:S07]  /*4de0*/  LDSM.16.M88.4 R180, [R214+0x3000] ;  /* 0x00300000d6b4783b */ /* 0x000eee0000000200 */
[C---:B----4-:R-:W-:Y:S08]  /*4df0*/  HMMA.16816.F32.BF16 R8, R192.reuse, R188, R8 ;  /* 0x000000bcc008723c */ /* 0x050ff00000041808 */
        /* <DEDUP_REMOVED lines=8> */
[----:B------:R-:W4:Y:S07]  /*4e80*/  LDSM.16.M88.4 R164, [R218+0x10800] ;  /* 0x01080000daa4783b */ /* 0x000f2e0000000200 */
[-C--:B------:R-:W-:Y:S01]  /*4e90*/  HMMA.16816.F32.BF16 R4, R196, R200.reuse, R4 ;  /* 0x000000c8c404723c */ /* 0x080fe20000041804 */
[----:B------:R1:W2:Y:S07]  /*4ea0*/  LDSM.16.M88.4 R184, [R0+0x2000] ;  /* 0x0020000000b8783b */ /* 0x0002ae0000000200 */
[C---:B------:R-:W-:Y:S08]  /*4eb0*/  HMMA.16816.F32.BF16 R8, R204.reuse, R200, R8 ;  /* 0x000000c8cc08723c */ /* 0x040ff00000041808 */
[-C--:B------:R-:W-:Y:S08]  /*4ec0*/  HMMA.16816.F32.BF16 R12, R204, R202.reuse, R12 ;  /* 0x000000cacc0c723c */ /* 0x080ff0000004180c */
[C---:B------:R-:W-:Y:S01]  /*4ed0*/  HMMA.16816.F32.BF16 R16, R196.reuse, R202, R16 ;  /* 0x000000cac410723c */ /* 0x040fe20000041810 */
[----:B------:R-:W-:Y:S03]  /*4ee0*/  LDSM.16.M88.4 R200, [R217+0x10000] ;  /* 0x01000000d9c8783b */ /* 0x000fe60000000200 */
[----:B-1----:R-:W-:Y:S04]  /*4ef0*/  IMAD.U32 R0, RZ, RZ, UR21 ;  /* 0x00000015ff007e24 */ /* 0x002fe8000f8e00ff */
[-C--:B------:R-:W-:Y:S04]  /*4f00*/  HMMA.16816.F32.BF16 R20, R196, R168.reuse, R20 ;  /* 0x000000a8c414723c */ /* 0x080fe80000041814 */
[----:B------:R-:W-:Y:S04]  /*4f10*/  IMAD R0, R0, 0x4, R250 ;  /* 0x0000000400007824 */ /* 0x000fe800078e02fa */
[C---:B------:R-:W-:Y:S08]  /*4f20*/  HMMA.16816.F32.BF16 R24, R204.reuse, R168, R24 ;  /* 0x000000a8cc18723c */ /* 0x040ff00000041818 */
[-C--:B------:R-:W-:Y:S01]  /*4f30*/  HMMA.16816.F32.BF16 R28, R204, R170.reuse, R28 ;  /* 0x000000aacc1c723c */ /* 0x080fe2000004181c */
[----:B------:R-:W-:Y:S07]  /*4f40*/  LDSM.16.M88.4 R204, [R3+0x3000] ;  /* 0x0030000003cc783b */ /* 0x000fee0000000200 */
[----:B------:R-:W-:Y:S01]  /*4f50*/  HMMA.16816.F32.BF16 R32, R196, R170, R32 ;  /* 0x000000aac420723c */ /* 0x000fe20000041820 */
[----:B------:R-:W1:Y:S07]  /*4f60*/  LDSM.16.M88.4 R168, [R215+0x10800] ;  /* 0x01080000d7a8783b */ /* 0x000e6e0000000200 */
[-C--:B------:R-:W-:Y:S01]  /*4f70*/  HMMA.16816.F32.BF16 R4, R172, R176.reuse, R4 ;  /* 0x000000b0ac04723c */ /* 0x080fe20000041804 */
[----:B------:R-:W1:Y:S07]  /*4f80*/  LDSM.16.M88.4 R196, [R3+0x2000] ;  /* 0x0020000003c4783b */ /* 0x000e6e0000000200 */
[C---:B---3--:R-:W-:Y:S07]  /*4f90*/  HMMA.16816.F32.BF16 R8, R180.reuse, R176, R8 ;  /* 0x000000b0b408723c */ /* 0x048fee0000041808 */
[----:B------:R-:W-:Y:S01]  /*4fa0*/  IMAD.U32 R176, RZ, RZ, UR9 ;  /* 0x00000009ffb07e24 */ /* 0x000fe2000f8e00ff */
[-C--:B------:R-:W-:Y:S04]  /*4fb0*/  HMMA.16816.F32.BF16 R12, R180, R178.reuse, R12 ;  /* 0x000000b2b40c723c */ /* 0x080fe8000004180c */
[----:B--2---:R-:W-:Y:S02]  /*4fc0*/  IMAD R176, R176, 0x4, R225 ;  /* 0x00000004b0b07824 */ /* 0x004fe400078e02e1 */
[----:B------:R-:W-:Y:S02]  /*4fd0*/  IMAD.SHL.U32 R225, R250, 0x20, RZ ;  /* 0x00000020fae17824 */ /* 0x000fe400078e00ff */
[C---:B------:R-:W-:Y:S07]  /*4fe0*/  HMMA.16816.F32.BF16 R16, R172.reuse, R178, R16 ;  /* 0x000000b2ac10723c */ /* 0x040fee0000041810 */
[----:B------:R-:W-:Y:S01]  /*4ff0*/  IADD3 R178, R176, 0x2, RZ ;  /* 0x00000002b0b27810 */ /* 0x000fe20007ffe0ff */
[-C--:B----4-:R-:W-:Y:S04]  /*5000*/  HMMA.16816.F32.BF16 R20, R172, R164.reuse, R20 ;  /* 0x000000a4ac14723c */ /* 0x090fe80000041814 */
[----:B------:R-:W-:Y:S04]  /*5010*/  IMAD.WIDE.U32 R178, R178, -0x326172a9, RZ ;  /* 0xcd9e8d57b2b27825 */ /* 0x000fe800078e00ff */
[C---:B------:R-:W-:Y:S04]  /*5020*/  HMMA.16816.F32.BF16 R24, R180.reuse, R164, R24 ;  /* 0x000000a4b418723c */ /* 0x040fe80000041818 */
[----:B------:R-:W-:Y:S04]  /*5030*/  IMAD.WIDE.U32 R176, R176, -0x326172a9, RZ ;  /* 0xcd9e8d57b0b07825 */ /* 0x000fe800078e00ff */
[-C--:B------:R-:W-:Y:S01]  /*5040*/  HMMA.16816.F32.BF16 R28, R180, R166.reuse, R28 ;  /* 0x000000a6b41c723c */ /* 0x080fe2000004181c */
[----:B------:R-:W2:Y:S06]  /*5050*/  @!P0 S2R R182, SR_TID.X ;  /* 0x0000000000b68919 */ /* 0x000eac0000002100 */
[----:B------:R-:W-:Y:S01]  /*5060*/  IMAD.U32 R180, RZ, RZ, UR22 ;  /* 0x00000016ffb47e24 */ /* 0x000fe2000f8e00ff */
[----:B------:R-:W-:Y:S01]  /*5070*/  HMMA.16816.F32.BF16 R32, R172, R166, R32 ;  /* 0x000000a6ac20723c */ /* 0x000fe20000041820 */
[----:B------:R-:W3:Y:S03]  /*5080*/  LDSM.16.M88.4 R164, [R217+0x10800] ;  /* 0x01080000d9a4783b */ /* 0x000ee60000000200 */
[----:B------:R-:W-:Y:S04]  /*5090*/  @!P0 IADD3 R180, -R180, 0x1, R243 ;  /* 0x00000001b4b48810 */ /* 0x000fe80007ffe1f3 */
[-C--:B------:R-:W-:Y:S01]  /*50a0*/  HMMA.16816.F32.BF16 R4, R184, R188.reuse, R4 ;  /* 0x000000bcb804723c */ /* 0x080fe20000041804 */
[----:B------:R-:W-:Y:S07]  /*50b0*/  LDSM.16.M88.4 R172, [R216+0x10000] ;  /* 0x01000000d8ac783b */ /* 0x000fee0000000200 */
[C---:B------:R-:W-:Y:S08]  /*50c0*/  HMMA.16816.F32.BF16 R8, R192.reuse, R188, R8 ;  /* 0x000000bcc008723c */ /* 0x040ff00000041808 */
[-C--:B------:R-:W-:Y:S08]  /*50d0*/  HMMA.16816.F32.BF16 R12, R192, R190.reuse, R12 ;  /* 0x000000bec00c723c */ /* 0x080ff0000004180c */
[C---:B------:R-:W-:Y:S08]  /*50e0*/  HMMA.16816.F32.BF16 R16, R184.reuse, R190, R16 ;  /* 0x000000beb810723c */ /* 0x040ff00000041810 */
[-C--:B-1----:R-:W-:Y:S08]  /*50f0*/  HMMA.16816.F32.BF16 R20, R184, R168.reuse, R20 ;  /* 0x000000a8b814723c */ /* 0x082ff00000041814 */
[C---:B------:R-:W-:Y:S08]  /*5100*/  HMMA.16816.F32.BF16 R24, R192.reuse, R168, R24 ;  /* 0x000000a8c018723c */ /* 0x040ff00000041818 */
[-C--:B------:R-:W-:Y:S08]  /*5110*/  HMMA.16816.F32.BF16 R28, R192, R170.reuse, R28 ;  /* 0x000000aac01c723c */ /* 0x080ff0000004181c */
[----:B------:R-:W-:Y:S01]  /*5120*/  HMMA.16816.F32.BF16 R32, R184, R170, R32 ;  /* 0x000000aab820723c */ /* 0x000fe20000041820 */
[----:B------:R-:W1:Y:S07]  /*5130*/  LDSM.16.M88.4 R168, [R2+0x2000] ;  /* 0x0020000002a8783b */ /* 0x000e6e0000000200 */
[-C--:B------:R-:W-:Y:S08]  /*5140*/  HMMA.16816.F32.BF16 R4, R196, R200.reuse, R4 ;  /* 0x000000c8c404723c */ /* 0x080ff00000041804 */
[C---:B------:R-:W-:Y:S08]  /*5150*/  HMMA.16816.F32.BF16 R8, R204.reuse, R200, R8 ;  /* 0x000000c8cc08723c */ /* 0x040ff00000041808 */
[-C--:B------:R-:W-:Y:S08]  /*5160*/  HMMA.16816.F32.BF16 R12, R204, R202.reuse, R12 ;  /* 0x000000cacc0c723c */ /* 0x080ff0000004180c */
[C---:B------:R-:W-:Y:S08]  /*5170*/  HMMA.16816.F32.BF16 R16, R196.reuse, R202, R16 ;  /* 0x000000cac410723c */ /* 0x040ff00000041810 */
[-C--:B---3--:R-:W-:Y:S08]  /*5180*/  HMMA.16816.F32.BF16 R20, R196, R164.reuse, R20 ;  /* 0x000000a4c414723c */ /* 0x088ff00000041814 */
[C---:B------:R-:W-:Y:S08]  /*5190*/  HMMA.16816.F32.BF16 R24, R204.reuse, R164, R24 ;  /* 0x000000a4cc18723c */ /* 0x040ff00000041818 */
[-C--:B------:R-:W-:Y:S07]  /*51a0*/  HMMA.16816.F32.BF16 R28, R204, R166.reuse, R28 ;  /* 0x000000a6cc1c723c */ /* 0x080fee000004181c */
[----:B------:R-:W-:Y:S01]  /*51b0*/  IMAD.IADD R204, R211, 0x1, R212 ;  /* 0x00000001d3cc7824 */ /* 0x000fe200078e02d4 */
[----:B------:R-:W-:Y:S01]  /*51c0*/  HMMA.16816.F32.BF16 R32, R196, R166, R32 ;  /* 0x000000a6c420723c */ /* 0x000fe20000041820 */
[----:B------:R3:W4:Y:S07]  /*51d0*/  LDSM.16.M88.4 R164, [R2+0x3000] ;  /* 0x0030000002a4783b */ /* 0x00072e0000000200 */
[-C--:B-1----:R-:W-:Y:S05]  /*51e0*/  HMMA.16816.F32.BF16 R4, R168, R172.reuse, R4 ;  /* 0x000000aca804723c */ /* 0x082fea0000041804 */
[----:B---3--:R-:W-:Y:S02]  /*51f0*/  LOP3.LUT R2, R249, UR10, R0, 0x96, !PT ;  /* 0x0000000af9027c12 */ /* 0x008fe4000f8e9600 */
[----:B------:R-:W-:Y:S05]  /*5200*/  LOP3.LUT R0, R252, UR11, RZ, 0x3c, !PT ;  /* 0x0000000bfc007c12 */ /* 0x000fea000f8e3cff */
[----:B------:R-:W-:Y:S01]  /*5210*/  IMAD.WIDE.U32 R2, R2, -0x326172a9, RZ ;  /* 0xcd9e8d5702027825 */ /* 0x000fe200078e00ff */
[-C--:B------:R-:W-:Y:S02]  /*5220*/  LOP3.LUT R177, R177, R0.reuse, RZ, 0x3c, !PT ;  /* 0x00000000b1b17212 */ /* 0x080fe400078e3cff */
[----:B------:R-:W-:Y:S01]  /*5230*/  LOP3.LUT R181, R179, R0, RZ, 0x3c, !PT ;  /* 0x00000000b3b57212 */ /* 0x000fe200078e3cff */
[----:B--2---:R-:W-:Y:S01]  /*5240*/  @!P0 IMAD.SHL.U32 R0, R182, 0x2, RZ ;  /* 0x00000002b6008824 */ /* 0x004fe200078e00ff */
[C---:B------:R-:W-:Y:S01]  /*5250*/  LOP3.LUT R188, R3.reuse, UR4, R176, 0x96, !PT ;  /* 0x0000000403bc7c12 */ /* 0x040fe2000f8e96b0 */
[----:B------:R-:W-:Y:S01]  /*5260*/  IMAD.U32 R176, RZ, RZ, UR5 ;  /* 0x00000005ffb07e24 */ /* 0x000fe2000f8e00ff */
[----:B------:R-:W-:Y:S01]  /*5270*/  UIADD3 UR5, UR10, 0x76cf5d0a, URZ ;  /* 0x76cf5d0a0a057890 */ /* 0x000fe2000fffe03f */
[----:B------:R-:W-:Y:S01]  /*5280*/  LOP3.LUT R186, R3, UR4, R178, 0x96, !PT ;  /* 0x0000000403ba7c12 */ /* 0x000fe2000f8e96b2 */
[----:B------:R-:W-:Y:S01]  /*5290*/  IMAD.U32 R178, RZ, RZ, UR21 ;  /* 0x00000015ffb27e24 */ /* 0x000fe2000f8e00ff */
[----:B------:R-:W-:Y:S01]  /*52a0*/  @!P0 LOP3.LUT R0, R225, 0x6, R0, 0xf8, !PT ;  /* 0x00000006e1008812 */ /* 0x000fe200078ef800 */
[----:B------:R-:W-:Y:S01]  /*52b0*/  FMUL.FTZ R179, R246, 1.4426950216293334961 ;  /* 0x3fb8aa3bf6b37820 */ /* 0x000fe20000410000 */
[C---:B----4-:R-:W-:Y:S01]  /*52c0*/  HMMA.16816.F32.BF16 R8, R164.reuse, R172, R8 ;  /* 0x000000aca408723c */ /* 0x050fe20000041808 */
[----:B------:R-:W-:Y:S03]  /*52d0*/  UIADD3 UR4, UR11, 0x3c6ef372, URZ ;  /* 0x3c6ef3720b047890 */ /* 0x000fe6000fffe03f */
[----:B------:R-:W-:Y:S01]  /*52e0*/  @!P0 IADD3 R3, R176, UR16, R180 ;  /* 0x00000010b0038c10 */ /* 0x000fe2000fffe0b4 */
[----:B------:R-:W-:Y:S01]  /*52f0*/  IMAD.WIDE.U32 R176, R177, -0x2daee0ad, RZ ;  /* 0xd2511f53b1b07825 */ /* 0x000fe200078e00ff */
[----:B------:R-:W-:Y:S01]  /*5300*/  LOP3.LUT R182, R248, UR6, RZ, 0x3c, !PT ;  /* 0x00000006f8b67c12 */ /* 0x000fe2000f8e3cff */
[----:B------:R-:W-:Y:S01]  /*5310*/  UIADD3 UR6, UR11, 0x1715609d, URZ ;  /* 0x1715609d0b067890 */ /* 0x000fe2000fffe03f */
[-C--:B------:R-:W-:Y:S04]  /*5320*/  HMMA.16816.F32.BF16 R12, R164, R174.reuse, R12 ;  /* 0x000000aea40c723c */ /* 0x080fe8000004180c */
[----:B------:R-:W-:Y:S01]  /*5330*/  @!P0 IMAD R0, R178, 0x80, R0 ;  /* 0x00000080b2008824 */ /* 0x000fe200078e0200 */
[----:B------:R-:W-:Y:S01]  /*5340*/  @!P0 IADD3 R173, R3, 0x8, RZ ;  /* 0x0000000803ad8810 */ /* 0x000fe20007ffe0ff */
[----:B------:R-:W-:Y:S01]  /*5350*/  IMAD.WIDE.U32 R188, R188, -0x2daee0ad, RZ ;  /* 0xd2511f53bcbc7825 */ /* 0x000fe200078e00ff */
[----:B------:R-:W-:Y:S01]  /*5360*/  LOP3.LUT R183, R182, R177, RZ, 0x3c, !PT ;  /* 0x000000b1b6b77212 */ /* 0x000fe200078e3cff */
[C---:B------:R-:W-:Y:S04]  /*5370*/  HMMA.16816.F32.BF16 R16, R168.reuse, R174, R16 ;  /* 0x000000aea810723c */ /* 0x040fe80000041810 */
[----:B------:R-:W-:Y:S01]  /*5380*/  LOP3.LUT R184, R2, UR4, RZ, 0x3c, !PT ;  /* 0x0000000402b87c12 */ /* 0x000fe2000f8e3cff */
[----:B------:R-:W-:Y:S01]  /*5390*/  FMUL.FTZ R177, R247, 1.4426950216293334961 ;  /* 0x3fb8aa3bf7b17820 */ /* 0x000fe20000410000 */
[----:B------:R-:W-:Y:S01]  /*53a0*/  @!P0 IMNMX R178, R3, UR16, PT ;  /* 0x0000001003b28c17 */ /* 0x000fe2000b800200 */
[----:B------:R-:W-:Y:S01]  /*53b0*/  IMAD.WIDE.U32 R186, R186, -0x2daee0ad, RZ ;  /* 0xd2511f53baba7825 */ /* 0x000fe200078e00ff */
[----:B------:R-:W-:Y:S01]  /*53c0*/  @!P0 IMNMX R173, R173, UR16, PT ;  /* 0x00000010adad8c17 */ /* 0x000fe2000b800200 */
[----:B------:R-:W-:Y:S01]  /*53d0*/  UIADD3 UR4, UR11, -0x255992d5, URZ ;  /* 0xdaa66d2b0b047890 */ /* 0x000fe2000fffe03f */
[CC--:B------:R-:W-:Y:S02]  /*53e0*/  @!P0 ISETP.GE.AND P3, PT, R0.reuse, R178.reuse, PT ;  /* 0x000000b20000820c */ /* 0x0c0fe40003f66270 */
[C---:B------:R-:W-:Y:S01]  /*53f0*/  @!P0 IADD3 R2, R0.reuse, 0x1, RZ ;  /* 0x0000000100028810 */ /* 0x040fe20007ffe0ff */
[----:B------:R-:W-:Y:S01]  /*5400*/  IMAD.WIDE.U32 R180, R181, -0x2daee0ad, RZ ;  /* 0xd2511f53b5b47825 */ /* 0x000fe200078e00ff */
[----:B------:R-:W-:Y:S02]  /*5410*/  FSEL R179, R179, RZ, P2 ;  /* 0x000000ffb3b37208 */ /* 0x000fe40001000000 */
[-C--:B------:R-:W-:Y:S02]  /*5420*/  @!P0 ISETP.GE.AND P2, PT, R0, R173.reuse, PT ;  /* 0x000000ad0000820c */ /* 0x080fe40003f46270 */
[----:B------:R-:W-:Y:S02]  /*5430*/  FSEL R177, R177, RZ, P1 ;  /* 0x000000ffb1b17208 */ /* 0x000fe40000800000 */
[----:B------:R-:W-:Y:S02]  /*5440*/  @!P0 ISETP.GE.AND P1, PT, R2, R178, PT ;  /* 0x000000b20200820c */ /* 0x000fe40003f26270 */
[----:B------:R-:W-:Y:S02]  /*5450*/  @!P0 FSEL R4, R4, -INF , !P3 ;  /* 0xff80000004048808 */ /* 0x000fe40005800000 */
[----:B------:R-:W-:Y:S02]  /*5460*/  @!P0 FSEL R5, R5, -INF , !P1 ;  /* 0xff80000005058808 */ /* 0x000fe40004800000 */
[----:B------:R-:W-:Y:S01]  /*5470*/  @!P0 FSEL R6, R6, -INF , !P2 ;  /* 0xff80000006068808 */ /* 0x000fe20005000000 */
[--C-:B------:R-:W-:Y:S01]  /*5480*/  FFMA.FTZ R4, R4, c[0x0][0x23c], -R179.reuse ;  /* 0x00008f0004047a23 */ /* 0x100fe200000108b3 */
[----:B------:R-:W-:Y:S01]  /*5490*/  @!P0 ISETP.GE.AND P1, PT, R2, R173, PT ;  /* 0x000000ad0200820c */ /* 0x000fe20003f26270 */
[----:B------:R-:W-:Y:S01]  /*54a0*/  FFMA.FTZ R5, R5, c[0x0][0x23c], -R179 ;  /* 0x00008f0005057a23 */ /* 0x000fe200000108b3 */
[----:B------:R-:W-:Y:S01]  /*54b0*/  @!P0 IADD3 R172, R3, 0x20, RZ ;  /* 0x0000002003ac8810 */ /* 0x000fe20007ffe0ff */
[--C-:B------:R-:W-:Y:S01]  /*54c0*/  FFMA.FTZ R6, R6, c[0x0][0x23c], -R177.reuse ;  /* 0x00008f0006067a23 */ /* 0x100fe200000108b1 */
[----:B------:R-:W-:Y:S01]  /*54d0*/  MUFU.EX2 R202, R4 ;  /* 0x0000000400ca7308 */ /* 0x000fe20000000800 */
[----:B------:R-:W-:Y:S01]  /*54e0*/  LOP3.LUT R190, R189, UR5, R176, 0x96, !PT ;  /* 0x00000005bdbe7c12 */ /* 0x000fe2000f8e96b0 */
[----:B------:R-:W-:Y:S01]  /*54f0*/  FMUL.FTZ R176, R244, 1.4426950216293334961 ;  /* 0x3fb8aa3bf4b07820 */ /* 0x000fe20000410000 */
[----:B------:R-:W-:Y:S02]  /*5500*/  @!P0 FSEL R7, R7, -INF , !P1 ;  /* 0xff80000007078808 */ /* 0x000fe40004800000 */
[----:B------:R-:W-:Y:S01]  /*5510*/  @!P0 IMNMX R172, R172, UR16, PT ;  /* 0x00000010acac8c17 */ /* 0x000fe2000b800200 */
[----:B------:R-:W-:Y:S01]  /*5520*/  IMAD.WIDE.U32 R190, R190, -0x326172a9, RZ ;  /* 0xcd9e8d57bebe7825 */ /* 0x000fe200078e00ff */
[----:B------:R-:W-:Y:S02]  /*5530*/  FSETP.NEU.FTZ.AND P1, PT, R244, -INF , PT ;  /* 0xff800000f400780b */ /* 0x000fe40003f3d000 */
[----:B------:R-:W-:Y:S01]  /*5540*/  @!P0 IADD3 R3, R3, 0x28, RZ ;  /* 0x0000002803038810 */ /* 0x000fe20007ffe0ff */
[----:B------:R-:W1:Y:S01]  /*5550*/  MUFU.EX2 R201, R5 ;  /* 0x0000000500c97308 */ /* 0x000e620000000800 */
[----:B------:R-:W-:Y:S01]  /*5560*/  FSEL R176, R176, RZ, P1 ;  /* 0x000000ffb0b07208 */ /* 0x000fe20000800000 */
[--C-:B------:R-:W-:Y:S01]  /*5570*/  FFMA.FTZ R185, R7, c[0x0][0x23c], -R177.reuse ;  /* 0x00008f0007b97a23 */ /* 0x100fe200000108b1 */
[-C--:B------:R-:W-:Y:S02]  /*5580*/  @!P0 ISETP.GE.AND P1, PT, R0, R172.reuse, PT ;  /* 0x000000ac0000820c */ /* 0x080fe40003f26270 */
[-C--:B------:R-:W-:Y:S02]  /*5590*/  @!P0 ISETP.GE.AND P2, PT, R2, R172.reuse, PT ;  /* 0x000000ac0200820c */ /* 0x080fe40003f46270 */
[----:B------:R-:W-:Y:S02]  /*55a0*/  @!P0 FSEL R8, R8, -INF , !P1 ;  /* 0xff80000008088808 */ /* 0x000fe40004800000 */
[----:B------:R-:W-:Y:S01]  /*55b0*/  @!P0 IMNMX R3, R3, UR16, PT ;  /* 0x0000001003038c17 */ /* 0x000fe2000b800200 */
[----:B------:R2:W3:Y:S01]  /*55c0*/  MUFU.EX2 R200, R6 ;  /* 0x0000000600c87308 */ /* 0x0004e20000000800 */
[----:B------:R-:W-:Y:S01]  /*55d0*/  @!P0 FSEL R9, R9, -INF , !P2 ;  /* 0xff80000009098808 */ /* 0x000fe20005000000 */
[--C-:B------:R-:W-:Y:S01]  /*55e0*/  FFMA.FTZ R8, R8, c[0x0][0x23c], -R176.reuse ;  /* 0x00008f0008087a23 */ /* 0x100fe200000108b0 */
[-C--:B------:R-:W-:Y:S01]  /*55f0*/  @!P0 ISETP.GE.AND P4, PT, R2, R3.reuse, PT ;  /* 0x000000030200820c */ /* 0x080fe20003f86270 */
[C---:B------:R-:W-:Y:S01]  /*5600*/  FMUL.FTZ R2, R245.reuse, 1.4426950216293334961 ;  /* 0x3fb8aa3bf5027820 */ /* 0x040fe20000410000 */
[----:B------:R-:W-:Y:S01]  /*5610*/  FSETP.NEU.FTZ.AND P1, PT, R245, -INF , PT ;  /* 0xff800000f500780b */ /* 0x000fe20003f3d000 */
[----:B------:R-:W-:Y:S01]  /*5620*/  FFMA.FTZ R174, R9, c[0x0][0x23c], -R176 ;  /* 0x00008f0009ae7a23 */ /* 0x000fe200000108b0 */
[----:B------:R-:W-:Y:S02]  /*5630*/  @!P0 IADD3 R9, R0, 0x9, RZ ;  /* 0x0000000900098810 */ /* 0x000fe40007ffe0ff */
[----:B------:R-:W-:Y:S01]  /*5640*/  FSEL R2, R2, RZ, P1 ;  /* 0x000000ff02027208 */ /* 0x000fe20000800000 */
[----:B------:R4:W-:Y:S01]  /*5650*/  MUFU.EX2 R227, R8 ;  /* 0x0000000800e37308 */ /* 0x0009e20000000800 */
[-C--:B------:R-:W-:Y:S02]  /*5660*/  @!P0 ISETP.GE.AND P1, PT, R0, R3.reuse, PT ;  /* 0x000000030000820c */ /* 0x080fe40003f26270 */
[----:B------:R-:W-:Y:S02]  /*5670*/  @!P0 FSEL R11, R11, -INF , !P4 ;  /* 0xff8000000b0b8808 */ /* 0x000fe40006000000 */
[----:B------:R-:W-:Y:S02]  /*5680*/  @!P0 FSEL R10, R10, -INF , !P1 ;  /* 0xff8000000a0a8808 */ /* 0x000fe40004800000 */
[----:B------:R-:W-:Y:S01]  /*5690*/  @!P0 ISETP.GE.AND P4, PT, R9, R3, PT ;  /* 0x000000030900820c */ /* 0x000fe20003f86270 */
[--C-:B------:R-:W-:Y:S01]  /*56a0*/  FFMA.FTZ R11, R11, c[0x0][0x23c], -R2.reuse ;  /* 0x00008f000b0b7a23 */ /* 0x100fe20000010802 */
[----:B------:R-:W-:Y:S01]  /*56b0*/  @!P0 ISETP.GE.AND P6, PT, R9, R172, PT ;  /* 0x000000ac0900820c */ /* 0x000fe20003fc6270 */
[----:B------:R-:W-:Y:S01]  /*56c0*/  FFMA.FTZ R10, R10, c[0x0][0x23c], -R2 ;  /* 0x00008f000a0a7a23 */ /* 0x000fe20000010802 */
[----:B------:R-:W-:Y:S01]  /*56d0*/  @!P0 FSEL R15, R15, -INF , !P4 ;  /* 0xff8000000f0f8808 */ /* 0x000fe20006000000 */
[----:B------:R-:W-:Y:S01]  /*56e0*/  MUFU.EX2 R228, R11 ;  /* 0x0000000b00e47308 */ /* 0x000fe20000000800 */
[----:B------:R-:W-:Y:S01]  /*56f0*/  LOP3.LUT R187, R187, UR5, R180, 0x96, !PT ;  /* 0x00000005bbbb7c12 */ /* 0x000fe2000f8e96b4 */
[----:B--2---:R-:W2:Y:S01]  /*5700*/  LDSM.16.M88.4 R4, [R216+0x10800] ;  /* 0x01080000d804783b */ /* 0x004ea20000000200 */
[----:B------:R-:W-:Y:S01]  /*5710*/  @!P0 FSEL R13, R13, -INF , !P6 ;  /* 0xff8000000d0d8808 */ /* 0x000fe20007000000 */
[----:B------:R-:W-:Y:S01]  /*5720*/  FFMA.FTZ R15, R15, c[0x0][0x23c], -R2 ;  /* 0x00008f000f0f7a23 */ /* 0x000fe20000010802 */
[----:B------:R-:W-:Y:S01]  /*5730*/  @!P0 ISETP.GE.AND P6, PT, R9, R173, PT ;  /* 0x000000ad0900820c */ /* 0x000fe20003fc6270 */
[----:B------:R-:W-:Y:S01]  /*5740*/  UIADD3 UR5, UR10, 0x32370b8f, URZ ;  /* 0x32370b8f0a057890 */ /* 0x000fe2000fffe03f */
[----:B------:R-:W-:Y:S01]  /*5750*/  LOP3.LUT R181, R182, R181, RZ, 0x3c, !PT ;  /* 0x000000b5b6b57212 */ /* 0x000fe200078e3cff */
[----:B------:R-:W-:Y:S01]  /*5760*/  FFMA.FTZ R13, R13, c[0x0][0x23c], -R176 ;  /* 0x00008f000d0d7a23 */ /* 0x000fe200000108b0 */
[----:B------:R-:W-:Y:S01]  /*5770*/  @!P0 FSEL R19, R19, -INF , !P6 ;  /* 0xff80000013138808 */ /* 0x000fe20007000000 */
[----:B------:R-:W-:Y:S01]  /*5780*/  MUFU.EX2 R225, R174 ;  /* 0x000000ae00e17308 */ /* 0x000fe20000000800 */
[----:B------:R-:W-:Y:S01]  /*5790*/  IMAD.WIDE.U32 R182, R183, -0x326172a9, RZ ;  /* 0xcd9e8d57b7b67825 */ /* 0x000fe200078e00ff */
[----:B----4-:R-:W-:Y:S03]  /*57a0*/  @!P0 IADD3 R8, R0, 0x8, RZ ;  /* 0x0000000800088810 */ /* 0x010fe60007ffe0ff */
[----:B------:R-:W-:Y:S01]  /*57b0*/  IMAD.WIDE.U32 R180, R181, -0x326172a9, RZ ;  /* 0xcd9e8d57b5b47825 */ /* 0x000fe200078e00ff */
[C---:B------:R-:W-:Y:S02]  /*57c0*/  @!P0 ISETP.GE.AND P5, PT, R8.reuse, R3, PT ;  /* 0x000000030800820c */ /* 0x040fe40003fa6270 */
[C---:B------:R-:W-:Y:S01]  /*57d0*/  @!P0 ISETP.GE.AND P1, PT, R8.reuse, R178, PT ;  /* 0x000000b20800820c */ /* 0x040fe20003f26270 */
[--C-:B------:R-:W-:Y:S01]  /*57e0*/  FFMA.FTZ R19, R19, c[0x0][0x23c], -R177.reuse ;  /* 0x00008f0013137a23 */ /* 0x100fe200000108b1 */
[-C--:B------:R-:W-:Y:S01]  /*57f0*/  @!P0 ISETP.GE.AND P2, PT, R8, R173.reuse, PT ;  /* 0x000000ad0800820c */ /* 0x080fe20003f46270 */
[----:B------:R-:W4:Y:S01]  /*5800*/  MUFU.EX2 R226, R185 ;  /* 0x000000b900e27308 */ /* 0x000f220000000800 */
[----:B------:R-:W-:Y:S02]  /*5810*/  @!P0 FSEL R14, R14, -INF , !P5 ;  /* 0xff8000000e0e8808 */ /* 0x000fe40006800000 */
[----:B------:R-:W-:Y:S02]  /*5820*/  @!P0 ISETP.GE.AND P3, PT, R8, R172, PT ;  /* 0x000000ac0800820c */ /* 0x000fe40003f66270 */
[----:B------:R-:W-:Y:S01]  /*5830*/  @!P0 IADD3 R8, R0, 0x10, RZ ;  /* 0x0000001000088810 */ /* 0x000fe20007ffe0ff */
[----:B------:R-:W-:Y:S01]  /*5840*/  FFMA.FTZ R14, R14, c[0x0][0x23c], -R2 ;  /* 0x00008f000e0e7a23 */ /* 0x000fe20000010802 */
[----:B------:R-:W-:Y:S02]  /*5850*/  @!P0 FSEL R12, R12, -INF , !P3 ;  /* 0xff8000000c0c8808 */ /* 0x000fe40005800000 */
[-C--:B------:R-:W-:Y:S01]  /*5860*/  @!P0 ISETP.GE.AND P5, PT, R8, R178.reuse, PT ;  /* 0x000000b20800820c */ /* 0x080fe20003fa6270 */
[----:B------:R-:W-:Y:S01]  /*5870*/  MUFU.EX2 R196, R19 ;  /* 0x0000001300c47308 */ /* 0x000fe20000000800 */
[----:B------:R-:W-:Y:S01]  /*5880*/  @!P0 ISETP.GE.AND P3, PT, R9, R178, PT ;  /* 0x000000b20900820c */ /* 0x000fe20003f66270 */
[----:B------:R-:W-:Y:S01]  /*5890*/  FFMA.FTZ R12, R12, c[0x0][0x23c], -R176 ;  /* 0x00008f000c0c7a23 */ /* 0x000fe200000108b0 */
[----:B------:R-:W-:Y:S02]  /*58a0*/  @!P0 ISETP.GE.AND P4, PT, R8, R173, PT ;  /* 0x000000ad0800820c */ /* 0x000fe40003f86270 */
[----:B------:R-:W-:Y:S02]  /*58b0*/  @!P0 FSEL R18, R18, -INF , !P2 ;  /* 0xff80000012128808 */ /* 0x000fe40005000000 */
[----:B------:R-:W-:Y:S02]  /*58c0*/  @!P0 FSEL R16, R16, -INF , !P1 ;  /* 0xff80000010108808 */ /* 0x000fe40004800000 */
[----:B------:R-:W-:Y:S01]  /*58d0*/  @!P0 ISETP.GE.AND P1, PT, R8, R172, PT ;  /* 0x000000ac0800820c */ /* 0x000fe20003f26270 */
[----:B------:R-:W-:Y:S01]  /*58e0*/  FFMA.FTZ R18, R18, c[0x0][0x23c], -R177 ;  /* 0x00008f0012127a23 */ /* 0x000fe200000108b1 */
[-C--:B--2---:R-:W-:Y:S01]  /*58f0*/  HMMA.16816.F32.BF16 R20, R168, R4.reuse, R20 ;  /* 0x00000004a814723c */ /* 0x084fe20000041814 */
[----:B------:R2:W-:Y:S02]  /*5900*/  MUFU.EX2 R229, R10 ;  /* 0x0000000a00e57308 */ /* 0x0005e40000000800 */
[--C-:B------:R-:W-:Y:S01]  /*5910*/  FFMA.FTZ R16, R16, c[0x0][0x23c], -R179.reuse ;  /* 0x00008f0010107a23 */ /* 0x100fe200000108b3 */
[C---:B------:R-:W-:Y:S02]  /*5920*/  LOP3.LUT R189, R184.reuse, R183, RZ, 0x3c, !PT ;  /* 0x000000b7b8bd7212 */ /* 0x040fe400078e3cff */
[----:B------:R-:W-:Y:S02]  /*5930*/  LOP3.LUT R184, R184, R181, RZ, 0x3c, !PT ;  /* 0x000000b5b8b87212 */ /* 0x000fe400078e3cff */
[C---:B------:R-:W-:Y:S03]  /*5940*/  HMMA.16816.F32.BF16 R24, R164.reuse, R4, R24 ;  /* 0x00000004a418723c */ /* 0x040fe60000041818 */
[----:B------:R-:W-:Y:S01]  /*5950*/  MUFU.EX2 R206, R14 ;  /* 0x0000000e00ce7308 */ /* 0x000fe20000000800 */
[----:B------:R-:W-:Y:S01]  /*5960*/  LOP3.LUT R191, R191, UR4, R182, 0x96, !PT ;  /* 0x00000004bfbf7c12 */ /* 0x000fe2000f8e96b6 */
[----:B------:R-:W-:Y:S01]  /*5970*/  IMAD.WIDE.U32 R182, R187, -0x326172a9, RZ ;  /* 0xcd9e8d57bbb67825 */ /* 0x000fe200078e00ff */
[----:B------:R-:W-:Y:S02]  /*5980*/  @!P0 FSEL R17, R17, -INF , !P3 ;  /* 0xff80000011118808 */ /* 0x000fe40005800000 */
[-C--:B------:R-:W-:Y:S03]  /*5990*/  HMMA.16816.F32.BF16 R28, R164, R6.reuse, R28 ;  /* 0x00000006a41c723c */ /* 0x080fe6000004181c */
[----:B------:R-:W-:Y:S01]  /*59a0*/  @!P0 ISETP.GE.AND P3, PT, R8, R3, PT ;  /* 0x000000030800820c */ /* 0x000fe20003f66270 */
[----:B------:R-:W-:Y:S01]  /*59b0*/  IMAD.WIDE.U32 R8, R184, -0x2daee0ad, RZ ;  /* 0xd2511f53b8087825 */ /* 0x000fe200078e00ff */
[----:B------:R1:W-:Y:S01]  /*59c0*/  MUFU.EX2 R207, R15 ;  /* 0x0000000f00cf7308 */ /* 0x0003e20000000800 */
[----:B------:R-:W-:Y:S02]  /*59d0*/  @!P0 IADD3 R4, R0, 0x11, RZ ;  /* 0x0000001100048810 */ /* 0x000fe40007ffe0ff */
[----:B------:R-:W-:Y:S04]  /*59e0*/  HMMA.16816.F32.BF16 R32, R168, R6, R32 ;  /* 0x00000006a820723c */ /* 0x000fe80000041820 */
[C---:B------:R-:W-:Y:S01]  /*59f0*/  @!P0 ISETP.GE.AND P2, PT, R4.reuse, R178, PT ;  /* 0x000000b20400820c */ /* 0x040fe20003f46270 */
[----:B--2---:R-:W-:Y:S01]  /*5a00*/  IMAD.WIDE.U32 R10, R189, -0x2daee0ad, RZ ;  /* 0xd2511f53bd0a7825 */ /* 0x004fe200078e00ff */
[----:B------:R-:W-:Y:S01]  /*5a10*/  LOP3.LUT R180, R183, UR4, R180, 0x96, !PT ;  /* 0x00000004b7b47c12 */ /* 0x000fe2000f8e96b4 */
[----:B------:R-:W-:Y:S01]  /*5a20*/  MUFU.EX2 R199, R16 ;  /* 0x0000001000c77308 */ /* 0x000fe20000000800 */
[----:B------:R-:W-:Y:S01]  /*5a30*/  @!P0 ISETP.GE.AND P6, PT, R4, R173, PT ;  /* 0x000000ad0400820c */ /* 0x000fe20003fc6270 */
[----:B------:R-:W-:Y:S03]  /*5a40*/  UIADD3 UR4, UR10, -0x126145ec, URZ ;  /* 0xed9eba140a047890 */ /* 0x000fe6000fffe03f */
[----:B------:R-:W-:Y:S01]  /*5a50*/  @!P0 FSEL R20, R20, -INF , !P5 ;  /* 0xff80000014148808 */ /* 0x000fe20006800000 */
[----:B------:R-:W-:Y:S01]  /*5a60*/  IMAD.WIDE.U32 R164, R191, -0x2daee0ad, RZ ;  /* 0xd2511f53bfa47825 */ /* 0x000fe200078e00ff */
[CC--:B------:R-:W-:Y:S02]  /*5a70*/  @!P0 ISETP.GE.AND P5, PT, R4.reuse, R172.reuse, PT ;  /* 0x000000ac0400820c */ /* 0x0c0fe40003fa6270 */
[----:B------:R-:W-:Y:S01]  /*5a80*/  @!P0 FSEL R21, R21, -INF , !P2 ;  /* 0xff80000015158808 */ /* 0x000fe20005000000 */
[----:B------:R2:W2:Y:S01]  /*5a90*/  MUFU.EX2 R203, R12 ;  /* 0x0000000c00cb7308 */ /* 0x0004a20000000800 */
[-C--:B------:R-:W-:Y:S01]  /*5aa0*/  @!P0 ISETP.GE.AND P2, PT, R4, R3.reuse, PT ;  /* 0x000000030400820c */ /* 0x080fe20003f46270 */
[--C-:B------:R-:W-:Y:S01]  /*5ab0*/  FFMA.FTZ R20, R20, c[0x0][0x23c], -R179.reuse ;  /* 0x00008f0014147a23 */ /* 0x100fe200000108b3 */
[----:B------:R-:W-:Y:S01]  /*5ac0*/  @!P0 IADD3 R4, R0, 0x18, RZ ;  /* 0x0000001800048810 */ /* 0x000fe20007ffe0ff */
[----:B-1----:R-:W-:Y:S01]  /*5ad0*/  IMAD.WIDE.U32 R14, R180, -0x2daee0ad, RZ ;  /* 0xd2511f53b40e7825 */ /* 0x002fe200078e00ff */
[----:B------:R-:W-:Y:S02]  /*5ae0*/  @!P0 IADD3 R0, R0, 0x19, RZ ;  /* 0x0000001900008810 */ /* 0x000fe40007ffe0ff */
[----:B------:R-:W-:Y:S01]  /*5af0*/  LOP3.LUT R188, R11, UR5, R188, 0x96, !PT ;  /* 0x000000050bbc7c12 */ /* 0x000fe2000f8e96bc */
[----:B------:R-:W-:Y:S01]  /*5b00*/  FFMA.FTZ R21, R21, c[0x0][0x23c], -R179 ;  /* 0x00008f0015157a23 */ /* 0x000fe200000108b3 */
[----:B------:R-:W-:Y:S01]  /*5b10*/  @!P0 FSEL R22, R22, -INF , !P4 ;  /* 0xff80000016168808 */ /* 0x000fe20006000000 */
[----:B------:R1:W-:Y:S01]  /*5b20*/  MUFU.EX2 R205, R13 ;  /* 0x0000000d00cd7308 */ /* 0x0003e20000000800 */
[----:B------:R-:W-:Y:S02]  /*5b30*/  @!P0 ISETP.GE.AND P4, PT, R4, R172, PT ;  /* 0x000000ac0400820c */ /* 0x000fe40003f86270 */
[----:B------:R-:W-:Y:S01]  /*5b40*/  @!P0 FSEL R24, R24, -INF , !P1 ;  /* 0xff80000018188808 */ /* 0x000fe20004800000 */
[----:B------:R-:W-:Y:S01]  /*5b50*/  FFMA.FTZ R22, R22, c[0x0][0x23c], -R177 ;  /* 0x00008f0016167a23 */ /* 0x000fe200000108b1 */
[-C--:B------:R-:W-:Y:S02]  /*5b60*/  @!P0 ISETP.GE.AND P1, PT, R4, R3.reuse, PT ;  /* 0x000000030400820c */ /* 0x080fe40003f26270 */
[----:B------:R-:W-:Y:S01]  /*5b70*/  @!P0 FSEL R25, R25, -INF , !P5 ;  /* 0xff80000019198808 */ /* 0x000fe20006800000 */
[--C-:B------:R-:W-:Y:S01]  /*5b80*/  FFMA.FTZ R24, R24, c[0x0][0x23c], -R176.reuse ;  /* 0x00008f0018187a23 */ /* 0x100fe200000108b0 */
[----:B------:R-:W-:Y:S01]  /*5b90*/  @!P0 ISETP.GE.AND P5, PT, R0, R3, PT ;  /* 0x000000030000820c */ /* 0x000fe20003fa6270 */
[----:B------:R-:W-:Y:S01]  /*5ba0*/  FFMA.FTZ R3, R17, c[0x0][0x23c], -R179 ;  /* 0x00008f0011037a23 */ /* 0x000fe200000108b3 */
[----:B------:R-:W-:Y:S01]  /*5bb0*/  @!P0 FSEL R26, R26, -INF , !P3 ;  /* 0xff8000001a1a8808 */ /* 0x000fe20005800000 */
[----:B------:R-:W-:Y:S01]  /*5bc0*/  MUFU.EX2 R197, R18 ;  /* 0x0000001200c57308 */ /* 0x000fe20000000800 */
[----:B------:R-:W-:Y:S01]  /*5bd0*/  @!P0 ISETP.GE.AND P3, PT, R4, R178, PT ;  /* 0x000000b20400820c */ /* 0x000fe20003f66270 */
[----:B------:R-:W-:Y:S01]  /*5be0*/  FFMA.FTZ R25, R25, c[0x0][0x23c], -R176 ;  /* 0x00008f0019197a23 */ /* 0x000fe200000108b0 */
[----:B------:R-:W-:Y:S01]  /*5bf0*/  @!P0 FSEL R28, R28, -INF , !P4 ;  /* 0xff8000001c1c8808 */ /* 0x000fe20006000000 */
[----:B------:R-:W-:Y:S01]  /*5c00*/  FFMA.FTZ R26, R26, c[0x0][0x23c], -R2 ;  /* 0x00008f001a1a7a23 */ /* 0x000fe20000010802 */
[-C--:B------:R-:W-:Y:S02]  /*5c10*/  @!P0 ISETP.GE.AND P4, PT, R4, R173.reuse, PT ;  /* 0x000000ad0400820c */ /* 0x080fe40003f86270 */
[----:B------:R-:W-:Y:S01]  /*5c20*/  LOP3.LUT R4, R9, UR5, R186, 0x96, !PT ;  /* 0x0000000509047c12 */ /* 0x000fe2000f8e96ba */
[----:B------:R-:W-:Y:S01]  /*5c30*/  UIADD3 UR5, UR10, -0x56f99767, URZ ;  /* 0xa90668990a057890 */ /* 0x000fe2000fffe03f */
[----:B------:R-:W-:Y:S01]  /*5c40*/  LOP3.LUT R10, R165, UR4, R10, 0x96, !PT ;  /* 0x00000004a50a7c12 */ /* 0x000fe2000f8e960a */
[----:B------:R3:W-:Y:S01]  /*5c50*/  MUFU.EX2 R198, R3 ;  /* 0x0000000300c67308 */ /* 0x0007e20000000800 */
[----:B------:R-:W-:Y:S01]  /*5c60*/  LOP3.LUT R166, R15, UR4, R8, 0x96, !PT ;  /* 0x000000040fa67c12 */ /* 0x000fe2000f8e9608 */
[----:B------:R-:W-:Y:S01]  /*5c70*/  UIADD3 UR4, UR11, 0x78dde6e4, URZ ;  /* 0x78dde6e40b047890 */ /* 0x000fe2000fffe03f */
[----:B------:R-:W-:Y:S01]  /*5c80*/  IMAD.WIDE.U32 R8, R188, -0x326172a9, RZ ;  /* 0xcd9e8d57bc087825 */ /* 0x000fe200078e00ff */
[----:B------:R-:W-:Y:S02]  /*5c90*/  @!P0 FSEL R23, R23, -INF , !P6 ;  /* 0xff80000017178808 */ /* 0x000fe40007000000 */
[----:B------:R-:W-:Y:S01]  /*5ca0*/  @!P0 ISETP.GE.AND P6, PT, R0, R172, PT ;  /* 0x000000ac0000820c */ /* 0x000fe20003fc6270 */
[----:B------:R-:W-:Y:S01]  /*5cb0*/  IMAD.WIDE.U32 R4, R4, -0x326172a9, RZ ;  /* 0xcd9e8d5704047825 */ /* 0x000fe200078e00ff */
[----:B------:R-:W-:Y:S02]  /*5cc0*/  @!P0 FSEL R27, R27, -INF , !P2 ;  /* 0xff8000001b1b8808 */ /* 0x000fe40005000000 */
[----:B------:R3:W-:Y:S01]  /*5cd0*/  MUFU.EX2 R192, R20 ;  /* 0x0000001400c07308 */ /* 0x0007e20000000800 */
[----:B------:R-:W-:Y:S01]  /*5ce0*/  IMAD.WIDE.U32 R166, R166, -0x326172a9, RZ ;  /* 0xcd9e8d57a6a67825 */ /* 0x000fe200078e00ff */
[----:B--2---:R-:W-:Y:S02]  /*5cf0*/  LOP3.LUT R12, R5, UR4, R182, 0x96, !PT ;  /* 0x00000004050c7c12 */ /* 0x004fe4000f8e96b6 */
[----:B------:R-:W-:Y:S01]  /*5d00*/  @!P0 ISETP.GE.AND P2, PT, R0, R178, PT ;  /* 0x000000b20000820c */ /* 0x000fe20003f46270 */
[----:B------:R-:W-:Y:S01]  /*5d10*/  IMAD.WIDE.U32 R16, R10, -0x326172a9, RZ ;  /* 0xcd9e8d570a107825 */ /* 0x000fe200078e00ff */
[----:B------:R-:W-:Y:S01]  /*5d20*/  LOP3.LUT R10, R9, UR4, R190, 0x96, !PT ;  /* 0x00000004090a7c12 */ /* 0x000fe2000f8e96be */
[----:B------:R-:W-:Y:S01]  /*5d30*/  UIADD3 UR4, UR10, 0x646e171e, URZ ;  /* 0x646e171e0a047890 */ /* 0x000fe2000fffe03f */
[----:B------:R-:W-:Y:S01]  /*5d40*/  @!P0 FSEL R29, R29, -INF , !P6 ;  /* 0xff8000001d1d8808 */ /* 0x000fe20007000000 */
[----:B-1----:R-:W-:Y:S01]  /*5d50*/  IMAD.WIDE.U32 R12, R12, -0x2daee0ad, RZ ;  /* 0xd2511f530c0c7825 */ /* 0x002fe200078e00ff */
[----:B------:R-:W-:Y:S01]  /*5d60*/  LOP3.LUT R5, R17, UR6, R8, 0x96, !PT ;  /* 0x0000000611057c12 */ /* 0x000fe2000f8e9608 */
[----:B------:R-:W-:Y:S01]  /*5d70*/  MUFU.EX2 R188, R21 ;  /* 0x0000001500bc7308 */ /* 0x000fe20000000800 */
[----:B------:R-:W-:Y:S01]  /*5d80*/  LOP3.LUT R8, R167, UR6, R4, 0x96, !PT ;  /* 0x00000006a7087c12 */ /* 0x000fe2000f8e9604 */
[----:B------:R-:W-:Y:S01]  /*5d90*/  IMAD.WIDE.U32 R10, R10, -0x2daee0ad, RZ ;  /* 0xd2511f530a0a7825 */ /* 0x000fe200078e00ff */
[----:B------:R-:W-:Y:S01]  /*5da0*/  LOP3.LUT R14, R13, UR5, R14, 0x96, !PT ;  /* 0x000000050d0e7c12 */ /* 0x000fe2000f8e960e */
[----:B------:R-:W-:Y:S01]  /*5db0*/  ULDC UR6, c[0x0][0x1c0] ;  /* 0x0000700000067ab9 */ /* 0x000fe20000000800 */
[----:B------:R-:W-:Y:S01]  /*5dc0*/  @!P0 ISETP.GE.AND P6, PT, R0, R173, PT ;  /* 0x000000ad0000820c */ /* 0x000fe20003fc6270 */
[----:B------:R-:W-:Y:S01]  /*5dd0*/  IMAD.WIDE.U32 R4, R5, -0x2daee0ad, RZ ;  /* 0xd2511f5305047825 */ /* 0x000fe200078e00ff */
[----:B------:R-:W-:Y:S01]  /*5de0*/  LOP3.LUT R164, R11, UR5, R164, 0x96, !PT ;  /* 0x000000050ba47c12 */ /* 0x000fe2000f8e96a4 */
[----:B------:R-:W-:Y:S01]  /*5df0*/  UIADD3 UR5, UR11, -0x4ab325aa, URZ ;  /* 0xb54cda560b057890 */ /* 0x000fe2000fffe03f */
[----:B------:R-:W-:Y:S01]  /*5e00*/  @!P0 FSEL R31, R31, -INF , !P5 ;  /* 0xff8000001f1f8808 */ /* 0x000fe20006800000 */
[----:B------:R-:W-:Y:S01]  /*5e10*/  IMAD.WIDE.U32 R8, R8, -0x2daee0ad, RZ ;  /* 0xd2511f5308087825 */ /* 0x000fe200078e00ff */
[----:B------:R-:W-:Y:S01]  /*5e20*/  LOP3.LUT R167, R4, 0xffff, RZ, 0xc0, !PT ;  /* 0x0000ffff04a77812 */ /* 0x000fe200078ec0ff */
[----:B------:R-:W-:Y:S01]  /*5e30*/  MUFU.EX2 R191, R22 ;  /* 0x0000001600bf7308 */ /* 0x000fe20000000800 */
[----:B------:R-:W-:Y:S01]  /*5e40*/  SHF.R.U32.HI R172, RZ, 0x10, R4 ;  /* 0x00000010ffac7819 */ /* 0x000fe20000011604 */
[----:B------:R-:W-:Y:S01]  /*5e50*/  FFMA.FTZ R27, R27, c[0x0][0x23c], -R2 ;  /* 0x00008f001b1b7a23 */ /* 0x000fe20000010802 */
[----:B------:R-:W-:Y:S01]  /*5e60*/  SHF.R.U32.HI R0, RZ, 0x18, R4 ;  /* 0x00000018ff007819 */ /* 0x000fe20000011604 */
[----:B------:R-:W-:Y:S01]  /*5e70*/  FFMA.FTZ R23, R23, c[0x0][0x23c], -R177 ;  /* 0x00008f0017177a23 */ /* 0x000fe200000108b1 */
[----:B------:R-:W-:Y:S01]  /*5e80*/  LOP3.LUT R11, R5, UR4, R10, 0x96, !PT ;  /* 0x00000004050b7c12 */ /* 0x000fe2000f8e960a */
[----:B------:R-:W-:Y:S01]  /*5e90*/  FFMA.FTZ R28, R28, c[0x0][0x23c], -R176 ;  /* 0x00008f001c1c7a23 */ /* 0x000fe200000108b0 */
[----:B------:R-:W-:Y:S01]  /*5ea0*/  LOP3.LUT R10, R9, UR4, R12, 0x96, !PT ;  /* 0x00000004090a7c12 */ /* 0x000fe2000f8e960c */
[----:B------:R-:W-:Y:S01]  /*5eb0*/  ULDC.U8 UR4, c[0x0][0x2d8] ;  /* 0x0000b60000047ab9 */ /* 0x000fe20000000000 */
[----:B------:R-:W-:Y:S01]  /*5ec0*/  LOP3.LUT R12, R4, 0xff, RZ, 0xc0, !PT ;  /* 0x000000ff040c7812 */ /* 0x000fe200078ec0ff */
[----:B------:R-:W-:Y:S01]  /*5ed0*/  IMAD.WIDE.U32 R4, R164, -0x326172a9, RZ ;  /* 0xcd9e8d57a4047825 */ /* 0x000fe200078e00ff */
[----:B------:R-:W-:Y:S01]  /*5ee0*/  LOP3.LUT R19, R8, 0xff, RZ, 0xc0, !PT ;  /* 0x000000ff08137812 */ /* 0x000fe200078ec0ff */
[----:B------:R-:W-:Y:S01]  /*5ef0*/  MUFU.EX2 R193, R24 ;  /* 0x0000001800c17308 */ /* 0x000fe20000000800 */
[----:B------:R-:W-:Y:S01]  /*5f00*/  SHF.R.U32.HI R164, RZ, 0x18, R8 ;  /* 0x00000018ffa47819 */ /* 0x000fe20000011608 */
[----:B------:R-:W-:Y:S01]  /*5f10*/  FFMA.FTZ R176, R29, c[0x0][0x23c], -R176 ;  /* 0x00008f001db07a23 */ /* 0x000fe200000108b0 */
[----:B---3--:R-:W-:Y:S02]  /*5f20*/  LOP3.LUT R3, R5, UR5, R16, 0x96, !PT ;  /* 0x0000000505037c12 */ /* 0x008fe4000f8e9610 */
[C---:B------:R-:W-:Y:S02]  /*5f30*/  LOP3.LUT R17, R4.reuse, 0xff, RZ, 0xc0, !PT ;  /* 0x000000ff04117812 */ /* 0x040fe400078ec0ff */
[----:B------:R-:W-:Y:S02]  /*5f40*/  LOP3.LUT R6, R3, 0xffff, RZ, 0xc0, !PT ;  /* 0x0000ffff03067812 */ /* 0x000fe400078ec0ff */
[--C-:B------:R-:W-:Y:S01]  /*5f50*/  SHF.R.U32.HI R18, RZ, 0x18, R4.reuse ;  /* 0x00000018ff127819 */ /* 0x100fe20000011604 */
[----:B------:R-:W-:Y:S01]  /*5f60*/  MUFU.EX2 R195, R26 ;  /* 0x0000001a00c37308 */ /* 0x000fe20000000800 */
[----:B------:R-:W-:Y:S02]  /*5f70*/  SHF.R.U32.HI R16, RZ, 0x10, R4 ;  /* 0x00000010ff107819 */ /* 0x000fe40000011604 */
[----:B------:R-:W-:Y:S01]  /*5f80*/  LOP3.LUT R15, R4, 0xffff, RZ, 0xc0, !PT ;  /* 0x0000ffff040f7812 */ /* 0x000fe200078ec0ff */
[----:B------:R-:W-:Y:S01]  /*5f90*/  IMAD.WIDE.U32 R4, R14, -0x326172a9, RZ ;  /* 0xcd9e8d570e047825 */ /* 0x000fe200078e00ff */
[----:B------:R-:W-:Y:S02]  /*5fa0*/  SHF.R.U32.HI R6, RZ, 0x8, R6 ;  /* 0x00000008ff067819 */ /* 0x000fe40000011606 */
[----:B------:R-:W-:Y:S02]  /*5fb0*/  LOP3.LUT R165, R8, 0xffff, RZ, 0xc0, !PT ;  /* 0x0000ffff08a57812 */ /* 0x000fe400078ec0ff */
[----:B------:R-:W-:Y:S01]  /*5fc0*/  SHF.R.U32.HI R20, RZ, 0x10, R8 ;  /* 0x00000010ff147819 */ /* 0x000fe20000011608 */
[----:B------:R-:W-:Y:S01]  /*5fd0*/  MUFU.EX2 R189, R23 ;  /* 0x0000001700bd7308 */ /* 0x000fe20000000800 */
[----:B------:R-:W-:Y:S02]  /*5fe0*/  @!P0 FSEL R30, R30, -INF , !P1 ;  /* 0xff8000001e1e8808 */ /* 0x000fe40004800000 */
[----:B------:R-:W-:Y:S02]  /*5ff0*/  ISETP.LE.U32.AND P5, PT, R0, UR4, PT ;  /* 0x0000000400007c0c */ /* 0x000fe4000bfa3070 */
[----:B------:R-:W-:Y:S01]  /*6000*/  LOP3.LUT R0, R5, UR5, R166, 0x96, !PT ;  /* 0x0000000505007c12 */ /* 0x000fe2000f8e96a6 */
[--C-:B------:R-:W-:Y:S01]  /*6010*/  FFMA.FTZ R30, R30, c[0x0][0x23c], -R2.reuse ;  /* 0x00008f001e1e7a23 */ /* 0x100fe20000010802 */
[----:B------:R-:W-:Y:S01]  /*6020*/  ISETP.LE.U32.AND P1, PT, R12, UR4, PT ;  /* 0x000000040c007c0c */ /* 0x000fe2000bf23070 */
[----:B------:R-:W-:Y:S01]  /*6030*/  FFMA.FTZ R2, R31, c[0x0][0x23c], -R2 ;  /* 0x00008f001f027a23 */ /* 0x000fe20000010802 */
[----:B------:R-:W-:Y:S01]  /*6040*/  LOP3.LUT R7, R3, 0xff, RZ, 0xc0, !PT ;  /* 0x000000ff03077812 */ /* 0x000fe200078ec0ff */
[----:B------:R-:W-:Y:S01]  /*6050*/  MUFU.EX2 R190, R25 ;  /* 0x0000001900be7308 */ /* 0x000fe20000000800 */
[C---:B------:R-:W-:Y:S02]  /*6060*/  LOP3.LUT R8, R4.reuse, 0xffff, RZ, 0xc0, !PT ;  /* 0x0000ffff04087812 */ /* 0x040fe400078ec0ff */
[--C-:B------:R-:W-:Y:S02]  /*6070*/  SHF.R.U32.HI R5, RZ, 0x18, R3.reuse ;  /* 0x00000018ff057819 */ /* 0x100fe40000011603 */
[----:B------:R-:W-:Y:S02]  /*6080*/  LOP3.LUT R13, R4, 0xff, RZ, 0xc0, !PT ;  /* 0x000000ff040d7812 */ /* 0x000fe400078ec0ff */
[--C-:B------:R-:W-:Y:S02]  /*6090*/  SHF.R.U32.HI R12, RZ, 0x10, R4.reuse ;  /* 0x00000010ff0c7819 */ /* 0x100fe40000011604 */
[----:B------:R-:W-:Y:S01]  /*60a0*/  SHF.R.U32.HI R9, RZ, 0x18, R4 ;  /* 0x00000018ff097819 */ /* 0x000fe20000011604 */
[----:B------:R-:W-:Y:S01]  /*60b0*/  MUFU.EX2 R184, R2 ;  /* 0x0000000200b87308 */ /* 0x000fe20000000800 */
[----:B------:R-:W-:Y:S02]  /*60c0*/  SHF.R.U32.HI R4, RZ, 0x10, R3 ;  /* 0x00000010ff047819 */ /* 0x000fe40000011603 */
[----:B------:R-:W-:Y:S02]  /*60d0*/  LOP3.LUT R3, R6, 0xffff, RZ, 0xc0, !PT ;  /* 0x0000ffff06037812 */ /* 0x000fe400078ec0ff */
[----:B------:R-:W-:Y:S02]  /*60e0*/  @!P0 FSEL R34, R34, -INF , !P4 ;  /* 0xff80000022228808 */ /* 0x000fe40006000000 */
[----:B------:R-:W-:Y:S02]  /*60f0*/  ISETP.LE.U32.AND P4, PT, R3, UR4, PT ;  /* 0x0000000403007c0c */ /* 0x000fe4000bf83070 */
[----:B------:R-:W-:Y:S01]  /*6100*/  LOP3.LUT R6, R4, 0xff, RZ, 0xc0, !PT ;  /* 0x000000ff04067812 */ /* 0x000fe200078ec0ff */
[----:B------:R-:W-:Y:S01]  /*6110*/  FFMA.FTZ R34, R34, c[0x0][0x23c], -R177 ;  /* 0x00008f0022227a23 */ /* 0x000fe200000108b1 */
[----:B------:R-:W-:Y:S01]  /*6120*/  LOP3.LUT R3, R0, 0xffff, RZ, 0xc0, !PT ;  /* 0x0000ffff00037812 */ /* 0x000fe200078ec0ff */
[----:B------:R-:W-:Y:S01]  /*6130*/  MUFU.EX2 R194, R27 ;  /* 0x0000001b00c27308 */ /* 0x000fe20000000800 */
[----:B------:R-:W-:Y:S02]  /*6140*/  @!P0 FSEL R35, R35, -INF , !P6 ;  /* 0xff80000023238808 */ /* 0x000fe40007000000 */
[----:B------:R-:W-:Y:S02]  /*6150*/  ISETP.LE.U32.AND P6, PT, R6, UR4, PT ;  /* 0x0000000406007c0c */ /* 0x000fe4000bfc3070 */
[----:B------:R-:W-:Y:S01]  /*6160*/  SHF.R.U32.HI R3, RZ, 0x8, R3 ;  /* 0x00000008ff037819 */ /* 0x000fe20000011603 */
[----:B------:R-:W-:Y:S01]  /*6170*/  FFMA.FTZ R177, R35, c[0x0][0x23c], -R177 ;  /* 0x00008f0023b17a23 */ /* 0x000fe200000108b1 */
[----:B------:R-:W-:Y:S01]  /*6180*/  @!P0 FSEL R33, R33, -INF , !P2 ;  /* 0xff80000021218808 */ /* 0x000fe20005000000 */
[----:B------:R-:W-:Y:S01]  /*6190*/  @!P4 FADD.FTZ R201, -R201, -RZ ;  /* 0x800000ffc9c9c221 */ /* 0x000fe20000010100 */
[----:B------:R-:W-:Y:S01]  /*61a0*/  ISETP.LE.U32.AND P2, PT, R5, UR4, PT ;  /* 0x0000000405007c0c */ /* 0x000fe2000bf43070 */
[----:B------:R-:W-:Y:S01]  /*61b0*/  MUFU.EX2 R182, R34 ;  /* 0x0000002200b67308 */ /* 0x000fe20000000800 */
[----:B------:R-:W-:Y:S02]  /*61c0*/  LOP3.LUT R3, R3, 0xffff, RZ, 0xc0, !PT ;  /* 0x0000ffff03037812 */ /* 0x000fe400078ec0ff */
[----:B------:R-:W-:Y:S02]  /*61d0*/  LOP3.LUT R5, R0, 0xff, RZ, 0xc0, !PT ;  /* 0x000000ff00057812 */ /* 0x000fe400078ec0ff */
[----:B------:R-:W-:Y:S01]  /*61e0*/  ISETP.LE.U32.AND P4, PT, R3, UR4, PT ;  /* 0x0000000403007c0c */ /* 0x000fe2000bf83070 */
[----:B------:R-:W-:Y:S01]  /*61f0*/  @!P6 FADD.FTZ R200, -R200, -RZ ;  /* 0x800000ffc8c8e221 */ /* 0x000fe20000010100 */
[--C-:B------:R-:W-:Y:S02]  /*6200*/  SHF.R.U32.HI R3, RZ, 0x18, R0.reuse ;  /* 0x00000018ff037819 */ /* 0x100fe40000011600 */
[----:B------:R-:W-:Y:S01]  /*6210*/  @!P0 FSEL R32, R32, -INF , !P3 ;  /* 0xff80000020208808 */ /* 0x000fe20005800000 */
[----:B------:R-:W1:Y:S01]  /*6220*/  MUFU.EX2 R180, R177 ;  /* 0x000000b100b47308 */ /* 0x000e620000000800 */
[----:B------:R-:W-:Y:S01]  /*6230*/  ISETP.LE.U32.AND P6, PT, R3, UR4, PT ;  /* 0x0000000403007c0c */ /* 0x000fe2000bfc3070 */
[----:B----4-:R-:W-:Y:S01]  /*6240*/  @!P2 FADD.FTZ R226, -R226, -RZ ;  /* 0x800000ffe2e2a221 */ /* 0x010fe20000010100 */
[----:B------:R-:W-:Y:S01]  /*6250*/  ISETP.LE.U32.AND P0, PT, R5, UR4, PT ;  /* 0x0000000405007c0c */ /* 0x000fe2000bf03070 */
[--C-:B------:R-:W-:Y:S01]  /*6260*/  FFMA.FTZ R32, R32, c[0x0][0x23c], -R179.reuse ;  /* 0x00008f0020207a23 */ /* 0x100fe200000108b3 */
[----:B------:R-:W-:Y:S01]  /*6270*/  ISETP.LE.U32.AND P2, PT, R13, UR4, PT ;  /* 0x000000040d007c0c */ /* 0x000fe2000bf43070 */
[----:B------:R-:W-:Y:S01]  /*6280*/  FFMA.FTZ R179, R33, c[0x0][0x23c], -R179 ;  /* 0x00008f0021b37a23 */ /* 0x000fe200000108b3 */
[----:B------:R-:W-:Y:S01]  /*6290*/  LOP3.LUT R3, R12, 0xff, RZ, 0xc0, !PT ;  /* 0x000000ff0c037812 */ /* 0x000fe200078ec0ff */
[----:B------:R-:W-:Y:S01]  /*62a0*/  @!P4 FADD.FTZ R225, -R225, -RZ ;  /* 0x800000ffe1e1c221 */ /* 0x000fe20000010100 */
[----:B------:R-:W-:Y:S01]  /*62b0*/  SHF.R.U32.HI R4, RZ, 0x10, R0 ;  /* 0x00000010ff047819 */ /* 0x000fe20000011600 */
[----:B------:R-:W-:Y:S01]  /*62c0*/  MUFU.EX2 R181, R179 ;  /* 0x000000b300b57308 */ /* 0x000fe20000000800 */
[----:B------:R-:W-:Y:S02]  /*62d0*/  SHF.R.U32.HI R0, RZ, 0x8, R8 ;  /* 0x00000008ff007819 */ /* 0x000fe40000011608 */
[----:B------:R-:W-:Y:S01]  /*62e0*/  ISETP.LE.U32.AND P4, PT, R3, UR4, PT ;  /* 0x0000000403007c0c */ /* 0x000fe2000bf83070 */
[----:B------:R-:W-:Y:S01]  /*62f0*/  @!P6 FADD.FTZ R228, -R228, -RZ ;  /* 0x800000ffe4e4e221 */ /* 0x000fe20000010100 */
[----:B------:R-:W-:Y:S01]  /*6300*/  LOP3.LUT R0, R0, 0xffff, RZ, 0xc0, !PT ;  /* 0x0000ffff00007812 */ /* 0x000fe200078ec0ff */
[----:B------:R-:W-:Y:S01]  /*6310*/  @!P0 FADD.FTZ R227, -R227, -RZ ;  /* 0x800000ffe3e38221 */ /* 0x000fe20000010100 */
[----:B------:R-:W-:Y:S01]  /*6320*/  ISETP.LE.U32.AND P6, PT, R9, UR4, PT ;  /* 0x0000000409007c0c */ /* 0x000fe2000bfc3070 */
[----:B------:R-:W-:Y:S01]  /*6330*/  @!P2 FADD.FTZ R203, -R203, -RZ ;  /* 0x800000ffcbcba221 */ /* 0x000fe20000010100 */
[----:B------:R-:W-:Y:S01]  /*6340*/  ISETP.LE.U32.AND P0, PT, R0, UR4, PT ;  /* 0x0000000400007c0c */ /* 0x000fe2000bf03070 */
[----:B------:R-:W2:Y:S01]  /*6350*/  MUFU.EX2 R183, R32 ;  /* 0x0000002000b77308 */ /* 0x000ea20000000800 */
[----:B------:R-:W-:Y:S02]  /*6360*/  SHF.R.U32.HI R0, RZ, 0x8, R15 ;  /* 0x00000008ff007819 */ /* 0x000fe4000001160f */
[----:B------:R-:W-:Y:S01]  /*6370*/  ISETP.LE.U32.AND P2, PT, R17, UR4, PT ;  /* 0x0000000411007c0c */ /* 0x000fe2000bf43070 */
[----:B-1----:R-:W-:Y:S01]  /*6380*/  @!P5 FADD.FTZ R180, -R180, -RZ ;  /* 0x800000ffb4b4d221 */ /* 0x002fe20000010100 */
[----:B------:R-:W-:Y:S01]  /*6390*/  LOP3.LUT R0, R0, 0xffff, RZ, 0xc0, !PT ;  /* 0x0000ffff00007812 */ /* 0x000fe200078ec0ff */
[----:B------:R-:W-:Y:S01]  /*63a0*/  @!P4 FADD.FTZ R206, -R206, -RZ ;  /* 0x800000ffcecec221 */ /* 0x000fe20000010100 */
[----:B------:R-:W-:Y:S02]  /*63b0*/  LOP3.LUT R3, R16, 0xff, RZ, 0xc0, !PT ;  /* 0x000000ff10037812 */ /* 0x000fe400078ec0ff */
[----:B------:R-:W-:Y:S01]  /*63c0*/  ISETP.LE.U32.AND P4, PT, R0, UR4, PT ;  /* 0x0000000400007c0c */ /* 0x000fe2000bf83070 */
[----:B------:R-:W-:Y:S01]  /*63d0*/  @!P6 FADD.FTZ R207, -R207, -RZ ;  /* 0x800000ffcfcfe221 */ /* 0x000fe20000010100 */
[----:B------:R-:W-:Y:S01]  /*63e0*/  LOP3.LUT R0, R11, 0xffff, RZ, 0xc0, !PT ;  /* 0x0000ffff0b007812 */ /* 0x000fe200078ec0ff */
[----:B------:R-:W-:Y:S01]  /*63f0*/  @!P0 FADD.FTZ R205, -R205, -RZ ;  /* 0x800000ffcdcd8221 */ /* 0x000fe20000010100 */
[----:B------:R-:W-:Y:S01]  /*6400*/  ISETP.LE.U32.AND P6, PT, R3, UR4, PT ;  /* 0x0000000403007c0c */ /* 0x000fe2000bfc3070 */
[----:B------:R-:W-:Y:S01]  /*6410*/  MUFU.EX2 R187, R28 ;  /* 0x0000001c00bb7308 */ /* 0x000fe20000000800 */
[----:B------:R-:W-:Y:S01]  /*6420*/  LOP3.LUT R3, R11, 0xff, RZ, 0xc0, !PT ;  /* 0x000000ff0b037812 */ /* 0x000fe200078ec0ff */
[----:B------:R-:W-:Y:S01]  /*6430*/  @!P2 FADD.FTZ R199, -R199, -RZ ;  /* 0x800000ffc7c7a221 */ /* 0x000fe20000010100 */
[----:B------:R-:W-:Y:S02]  /*6440*/  SHF.R.U32.HI R0, RZ, 0x8, R0 ;  /* 0x00000008ff007819 */ /* 0x000fe40000011600 */
[----:B------:R-:W-:Y:S02]  /*6450*/  ISETP.LE.U32.AND P2, PT, R3, UR4, PT ;  /* 0x0000000403007c0c */ /* 0x000fe4000bf43070 */
[----:B------:R-:W-:Y:S01]  /*6460*/  LOP3.LUT R0, R0, 0xffff, RZ, 0xc0, !PT ;  /* 0x0000ffff00007812 */ /* 0x000fe200078ec0ff */
[----:B------:R-:W-:Y:S01]  /*6470*/  @!P4 FADD.FTZ R198, -R198, -RZ ;  /* 0x800000ffc6c6c221 */ /* 0x000fe20000010100 */
[----:B------:R-:W-:Y:S01]  /*6480*/  SHF.R.U32.HI R3, RZ, 0x10, R11 ;  /* 0x00000010ff037819 */ /* 0x000fe2000001160b */
[----:B--2---:R-:W-:Y:S01]  /*6490*/  @!P1 FADD.FTZ R183, -R183, -RZ ;  /* 0x800000ffb7b79221 */ /* 0x004fe20000010100 */
[----:B------:R-:W-:Y:S01]  /*64a0*/  ISETP.LE.U32.AND P4, PT, R0, UR4, PT ;  /* 0x0000000400007c0c */ /* 0x000fe2000bf83070 */
[----:B------:R-:W-:Y:S01]  /*64b0*/  @!P6 FADD.FTZ R197, -R197, -RZ ;  /* 0x800000ffc5c5e221 */ /* 0x000fe20000010100 */
[----:B------:R-:W-:Y:S01]  /*64c0*/  LOP3.LUT R0, R3, 0xff, RZ, 0xc0, !PT ;  /* 0x000000ff03007812 */ /* 0x000fe200078ec0ff */
[----:B------:R-:W1:Y:S01]  /*64d0*/  MUFU.EX2 R186, R176 ;  /* 0x000000b000ba7308 */ /* 0x000e620000000800 */
[----:B------:R-:W-:Y:S02]  /*64e0*/  LOP3.LUT R3, R10, 0xffff, RZ, 0xc0, !PT ;  /* 0x0000ffff0a037812 */ /* 0x000fe400078ec0ff */
[----:B------:R-:W-:Y:S01]  /*64f0*/  ISETP.LE.U32.AND P6, PT, R0, UR4, PT ;  /* 0x0000000400007c0c */ /* 0x000fe2000bfc3070 */
[----:B------:R-:W-:Y:S01]  /*6500*/  @!P2 FADD.FTZ R192, -R192, -RZ ;  /* 0x800000ffc0c0a221 */ /* 0x000fe20000010100 */
[----:B------:R-:W-:Y:S02]  /*6510*/  SHF.R.U32.HI R0, RZ, 0x8, R3 ;  /* 0x00000008ff007819 */ /* 0x000fe40000011603 */
[----:B------:R-:W-:Y:S02]  /*6520*/  LOP3.LUT R3, R10, 0xff, RZ, 0xc0, !PT ;  /* 0x000000ff0a037812 */ /* 0x000fe400078ec0ff */
[----:B------:R-:W-:Y:S01]  /*6530*/  LOP3.LUT R0, R0, 0xffff, RZ, 0xc0, !PT ;  /* 0x0000ffff00007812 */ /* 0x000fe200078ec0ff */
[----:B------:R-:W-:Y:S01]  /*6540*/  @!P4 FADD.FTZ R188, -R188, -RZ ;  /* 0x800000ffbcbcc221 */ /* 0x000fe20000010100 */
[----:B------:R-:W-:Y:S01]  /*6550*/  ISETP.LE.U32.AND P2, PT, R3, UR4, PT ;  /* 0x0000000403007c0c */ /* 0x000fe2000bf43070 */
[----:B------:R-:W2:Y:S01]  /*6560*/  MUFU.EX2 R185, R30 ;  /* 0x0000001e00b97308 */ /* 0x000ea20000000800 */
[--C-:B------:R-:W-:Y:S02]  /*6570*/  SHF.R.U32.HI R3, RZ, 0x10, R10.reuse ;  /* 0x00000010ff037819 */ /* 0x100fe4000001160a */
[----:B------:R-:W-:Y:S01]  /*6580*/  ISETP.LE.U32.AND P3, PT, R7, UR4, PT ;  /* 0x0000000407007c0c */ /* 0x000fe2000bf63070 */
[----:B------:R-:W-:Y:S01]  /*6590*/  @!P6 FADD.FTZ R191, -R191, -RZ ;  /* 0x800000ffbfbfe221 */ /* 0x000fe20000010100 */
[----:B------:R-:W-:Y:S02]  /*65a0*/  ISETP.LE.U32.AND P4, PT, R0, UR4, PT ;  /* 0x0000000400007c0c */ /* 0x000fe4000bf83070 */
[----:B------:R-:W-:Y:S02]  /*65b0*/  LOP3.LUT R0, R3, 0xff, RZ, 0xc0, !PT ;  /* 0x000000ff03007812 */ /* 0x000fe400078ec0ff */
[----:B------:R-:W-:Y:S02]  /*65c0*/  SHF.R.U32.HI R3, RZ, 0x8, R167 ;  /* 0x00000008ff037819 */ /* 0x000fe400000116a7 */
[----:B------:R-:W-:Y:S01]  /*65d0*/  ISETP.LE.U32.AND P6, PT, R0, UR4, PT ;  /* 0x0000000400007c0c */ /* 0x000fe2000bfc3070 */
[----:B------:R-:W-:Y:S01]  /*65e0*/  @!P2 FADD.FTZ R193, -R193, -RZ ;  /* 0x800000ffc1c1a221 */ /* 0x000fe20000010100 */
[----:B------:R-:W-:Y:S02]  /*65f0*/  LOP3.LUT R0, R3, 0xffff, RZ, 0xc0, !PT ;  /* 0x0000ffff03007812 */ /* 0x000fe400078ec0ff */
[----:B------:R-:W-:Y:S01]  /*6600*/  ISETP.LE.U32.AND P0, PT, R18, UR4, PT ;  /* 0x0000000412007c0c */ /* 0x000fe2000bf03070 */
[----:B------:R-:W-:Y:S01]  /*6610*/  @!P3 FADD.FTZ R202, -R202, -RZ ;  /* 0x800000ffcacab221 */ /* 0x000fe20000010100 */
[----:B------:R-:W-:Y:S01]  /*6620*/  ISETP.LE.U32.AND P2, PT, R0, UR4, PT ;  /* 0x0000000400007c0c */ /* 0x000fe2000bf43070 */
[----:B------:R-:W-:Y:S01]  /*6630*/  @!P4 FADD.FTZ R190, -R190, -RZ ;  /* 0x800000ffbebec221 */ /* 0x000fe20000010100 */
[----:B------:R-:W-:Y:S02]  /*6640*/  LOP3.LUT R0, R172, 0xff, RZ, 0xc0, !PT ;  /* 0x000000ffac007812 */ /* 0x000fe400078ec0ff */
[----:B------:R-:W-:Y:S02]  /*6650*/  LOP3.LUT R4, R4, 0xff, RZ, 0xc0, !PT ;  /* 0x000000ff04047812 */ /* 0x000fe400078ec0ff */
[----:B------:R-:W-:Y:S01]  /*6660*/  SHF.R.U32.HI R3, RZ, 0x8, R165 ;  /* 0x00000008ff037819 */ /* 0x000fe200000116a5 */
[----:B------:R-:W-:Y:S01]  /*6670*/  @!P6 FADD.FTZ R195, -R195, -RZ ;  /* 0x800000ffc3c3e221 */ /* 0x000fe20000010100 */
[----:B------:R-:W-:Y:S02]  /*6680*/  ISETP.LE.U32.AND P6, PT, R0, UR4, PT ;  /* 0x0000000400007c0c */ /* 0x000fe4000bfc3070 */
[----:B------:R-:W-:Y:S01]  /*6690*/  F2FP.RELU.BF16.PACK_AB R0, R201, R202 ;  /* 0x000000cac900723e */ /* 0x000fe200000018ff */
[----:B------:R-:W-:Y:S01]  /*66a0*/  @!P0 FADD.FTZ R196, -R196, -RZ ;  /* 0x800000ffc4c48221 */ /* 0x000fe20000010100 */
[----:B------:R-:W-:Y:S01]  /*66b0*/  ISETP.LE.U32.AND P3, PT, R4, UR4, PT ;  /* 0x0000000404007c0c */ /* 0x000fe2000bf63070 */
[----:B------:R-:W-:Y:S01]  /*66c0*/  @!P2 FADD.FTZ R181, -R181, -RZ ;  /* 0x800000ffb5b5a221 */ /* 0x000fe20000010100 */
[----:B------:R-:W-:Y:S01]  /*66d0*/  F2FP.RELU.BF16.PACK_AB R5, R226, R200 ;  /* 0x000000c8e205723e */ /* 0x000fe200000018ff */
[----:B------:R3:W-:Y:S01]  /*66e0*/  STS [R232+0x20000], R0 ;  /* 0x02000000e8007388 */ /* 0x0007e20000000800 */
[----:B------:R-:W-:Y:S02]  /*66f0*/  LOP3.LUT R3, R3, 0xffff, RZ, 0xc0, !PT ;  /* 0x0000ffff03037812 */ /* 0x000fe400078ec0ff */
[----:B------:R-:W-:Y:S01]  /*6700*/  LOP3.LUT R4, R20, 0xff, RZ, 0xc0, !PT ;  /* 0x000000ff14047812 */ /* 0x000fe200078ec0ff */
[----:B------:R4:W-:Y:S01]  /*6710*/  STS [R232+0x20400], R5 ;  /* 0x02040005e8007388 */ /* 0x0009e20000000800 */
[----:B------:R-:W-:Y:S01]  /*6720*/  ISETP.LE.U32.AND P2, PT, R3, UR4, PT ;  /* 0x0000000403007c0c */ /* 0x000fe2000bf43070 */
[----:B------:R-:W-:Y:S01]  /*6730*/  @!P6 FADD.FTZ R182, -R182, -RZ ;  /* 0x800000ffb6b6e221 */ /* 0x000fe20000010100 */
[----:B------:R-:W-:Y:S02]  /*6740*/  F2FP.RELU.BF16.PACK_AB R3, R198, R199 ;  /* 0x000000c7c603723e */ /* 0x000fe400000018ff */
[----:B------:R-:W-:Y:S01]  /*6750*/  ISETP.LE.U32.AND P1, PT, R4, UR4, PT ;  /* 0x0000000404007c0c */ /* 0x000fe2000bf23070 */
[----:B------:R-:W-:Y:S01]  /*6760*/  @!P3 FADD.FTZ R229, -R229, -RZ ;  /* 0x800000ffe5e5b221 */ /* 0x000fe20000010100 */
[----:B------:R-:W-:Y:S01]  /*6770*/  F2FP.RELU.BF16.PACK_AB R4, R225, R227 ;  /* 0x000000e3e104723e */ /* 0x000fe200000018ff */
[----:B------:R4:W-:Y:S01]  /*6780*/  STS [R233+0x20000], R3 ;  /* 0x02000003e9007388 */ /* 0x0009e20000000800 */
[----:B------:R-:W-:Y:S02]  /*6790*/  SHF.R.U32.HI R11, RZ, 0x18, R11 ;  /* 0x00000018ff0b7819 */ /* 0x000fe4000001160b */
[----:B------:R-:W-:Y:S02]  /*67a0*/  F2FP.RELU.BF16.PACK_AB R2, R228, R229 ;  /* 0x000000e5e402723e */ /* 0x000fe400000018ff */
[----:B------:R-:W-:Y:S01]  /*67b0*/  ISETP.LE.U32.AND P0, PT, R11, UR4, PT ;  /* 0x000000040b007c0c */ /* 0x000fe2000bf03070 */
[----:B-1----:R-:W-:Y:S01]  /*67c0*/  @!P2 FADD.FTZ R186, -R186, -RZ ;  /* 0x800000ffbabaa221 */ /* 0x002fe20000010100 */
[----:B------:R-:W-:Y:S02]  /*67d0*/  SHF.R.U32.HI R10, RZ, 0x18, R10 ;  /* 0x00000018ff0a7819 */ /* 0x000fe4000001160a */
[----:B------:R-:W-:Y:S01]  /*67e0*/  ISETP.LE.U32.AND P3, PT, R19, UR4, PT ;  /* 0x0000000413007c0c */ /* 0x000fe2000bf63070 */
[----:B--2---:R-:W-:Y:S01]  /*67f0*/  @!P1 FADD.FTZ R185, -R185, -RZ ;  /* 0x800000ffb9b99221 */ /* 0x004fe20000010100 */
[----:B------:R-:W-:Y:S02]  /*6800*/  ISETP.LE.U32.AND P4, PT, R10, UR4, PT ;  /* 0x000000040a007c0c */ /* 0x000fe4000bf83070 */
[----:B---3--:R-:W-:Y:S02]  /*6810*/  F2FP.RELU.BF16.PACK_AB R0, R196, R197 ;  /* 0x000000c5c400723e */ /* 0x008fe400000018ff */
[----:B------:R-:W-:Y:S02]  /*6820*/  FSETP.GE.FTZ.AND P1, PT, R201, RZ, PT ;  /* 0x000000ffc900720b */ /* 0x000fe40003f36000 */
[----:B----4-:R-:W-:Y:S01]  /*6830*/  F2FP.RELU.BF16.PACK_AB R5, R205, R203 ;  /* 0x000000cbcd05723e */ /* 0x010fe200000018ff */
[----:B------:R1:W-:Y:S01]  /*6840*/  STS [R233+0x20400], R0 ;  /* 0x02040000e9007388 */ /* 0x0003e20000000800 */
[----:B------:R-:W-:Y:S01]  /*6850*/  @!P0 FADD.FTZ R189, -R189, -RZ ;  /* 0x800000ffbdbd8221 */ /* 0x000fe20000010100 */
[----:B------:R-:W-:Y:S01]  /*6860*/  ISETP.LE.U32.AND P0, PT, R164, UR4, PT ;  /* 0x00000004a4007c0c */ /* 0x000fe2000bf03070 */
[----:B------:R-:W-:Y:S01]  /*6870*/  ULDC UR4, c[0x0][0x22c] ;  /* 0x00008b0000047ab9 */ /* 0x000fe20000000800 */
[----:B------:R2:W-:Y:S01]  /*6880*/  STS [R232+0x21000], R4 ;  /* 0x02100004e8007388 */ /* 0x0005e20000000800 */
[----:B------:R-:W-:Y:S01]  /*6890*/  @!P3 FADD.FTZ R187, -R187, -RZ ;  /* 0x800000ffbbbbb221 */ /* 0x000fe20000010100 */
[----:B------:R-:W-:Y:S01]  /*68a0*/  FSETP.GE.FTZ.AND P2, PT, R202, RZ, PT ;  /* 0x000000ffca00720b */ /* 0x000fe20003f56000 */
[----:B------:R-:W-:Y:S01]  /*68b0*/  @!P4 FADD.FTZ R194, -R194, -RZ ;  /* 0x800000ffc2c2c221 */ /* 0x000fe20000010100 */
[----:B------:R3:W-:Y:S01]  /*68c0*/  STS [R232+0x21400], R2 ;  /* 0x02140002e8007388 */ /* 0x0007e20000000800 */
[----:B------:R-:W-:Y:S01]  /*68d0*/  F2FP.RELU.BF16.PACK_AB R3, R188, R192 ;  /* 0x000000c0bc03723e */ /* 0x000fe200000018ff */
[----:B------:R-:W-:Y:S01]  /*68e0*/  UIMAD UR6, UR4, UR6, URZ ;  /* 0x00000006040672a4 */ /* 0x000fe2000f8e023f */
[----:B------:R-:W-:Y:S01]  /*68f0*/  FSETP.GE.FTZ.AND P5, PT, R199, RZ, PT ;  /* 0x000000ffc700720b */ /* 0x000fe20003fb6000 */
[----:B------:R4:W-:Y:S01]  /*6900*/  STS [R233+0x21000], R5 ;  /* 0x02100005e9007388 */ /* 0x0009e20000000800 */
[----:B------:R-:W-:Y:S01]  /*6910*/  FSETP.GE.FTZ.AND P3, PT, R192, RZ, PT ;  /* 0x000000ffc000720b */ /* 0x000fe20003f76000 */
[----:B------:R-:W-:Y:S01]  /*6920*/  ULEA UR4, -UR6, URZ, 0x6 ;  /* 0x0000003f06047291 */ /* 0x000fe2000f8e313f */
[----:B------:R-:W-:Y:S01]  /*6930*/  @!P0 FADD.FTZ R184, -R184, -RZ ;  /* 0x800000ffb8b88221 */ /* 0x000fe20000010100 */
[----:B------:R-:W-:Y:S02]  /*6940*/  FSETP.GE.FTZ.AND P4, PT, R198, RZ, PT ;  /* 0x000000ffc600720b */ /* 0x000fe40003f96000 */
[----:B-1----:R-:W-:Y:S02]  /*6950*/  F2FP.RELU.BF16.PACK_AB R0, R181, R183 ;  /* 0x000000b7b500723e */ /* 0x002fe400000018ff */
[----:B--2---:R-:W-:Y:S02]  /*6960*/  F2FP.RELU.BF16.PACK_AB R4, R207, R206 ;  /* 0x000000cecf04723e */ /* 0x004fe400000018ff */
[----:B---3--:R-:W-:Y:S03]  /*6970*/  F2FP.RELU.BF16.PACK_AB R2, R189, R191 ;  /* 0x000000bfbd02723e */ /* 0x008fe600000018ff */
[----:B------:R1:W-:Y:S01]  /*6980*/  STS [R233+0x21400], R4 ;  /* 0x02140004e9007388 */ /* 0x0003e20000000800 */
[----:B----4-:R-:W-:Y:S03]  /*6990*/  F2FP.RELU.BF16.PACK_AB R5, R190, R193 ;  /* 0x000000c1be05723e */ /* 0x010fe600000018ff */
[----:B------:R2:W-:Y:S04]  /*69a0*/  STS [R230+0x20000], R3 ;  /* 0x02000003e6007388 */ /* 0x0005e80000000800 */
[----:B------:R3:W-:Y:S04]  /*69b0*/  STS [R230+0x20400], R2 ;  /* 0x02040002e6007388 */ /* 0x0007e80000000800 */
[----:B------:R4:W-:Y:S01]  /*69c0*/  STS [R231+0x20000], R0 ;  /* 0x02000000e7007388 */ /* 0x0009e20000000800 */
[----:B-1----:R-:W-:Y:S02]  /*69d0*/  F2FP.RELU.BF16.PACK_AB R4, R194, R195 ;  /* 0x000000c3c204723e */ /* 0x002fe400000018ff */
[----:B--2---:R-:W-:Y:S02]  /*69e0*/  F2FP.RELU.BF16.PACK_AB R3, R180, R182 ;  /* 0x000000b6b403723e */ /* 0x004fe400000018ff */
[----:B---3--:R-:W-:Y:S03]  /*69f0*/  F2FP.RELU.BF16.PACK_AB R2, R186, R187 ;  /* 0x000000bbba02723e */ /* 0x008fe600000018ff */
[----:B------:R1:W-:Y:S01]  /*6a00*/  STS [R231+0x20400], R3 ;  /* 0x02040003e7007388 */ /* 0x0003e20000000800 */
[----:B----4-:R-:W-:Y:S03]  /*6a10*/  F2FP.RELU.BF16.PACK_AB R0, R184, R185 ;  /* 0x000000b9b800723e */ /* 0x010fe600000018ff */
[----:B------:R-:W-:Y:S04]  /*6a20*/  STS [R230+0x21000], R5 ;  /* 0x02100005e6007388 */ /* 0x000fe80000000800 */
[----:B------:R-:W-:Y:S04]  /*6a30*/  STS [R230+0x21400], R4 ;  /* 0x02140004e6007388 */ /* 0x000fe80000000800 */
[----:B------:R-:W-:Y:S04]  /*6a40*/  STS [R231+0x21000], R2 ;  /* 0x02100002e7007388 */ /* 0x000fe80000000800 */
[----:B------:R-:W-:Y:S04]  /*6a50*/  STS [R231+0x21400], R0 ;  /* 0x02140000e7007388 */ /* 0x000fe80000000800 */
[----:B------:R-:W-:Y:S01]  /*6a60*/  LDSM.16.M88.4 R32, [R212+0x8000] ;  /* 0x00800000d420783b */ /* 0x000fe20000000200 */
[----:B-1----:R-:W-:Y:S07]  /*6a70*/  IMAD.IADD R3, R211, 0x1, R213 ;  /* 0x00000001d3037824 */ /* 0x002fee00078e02d5 */
        /* <DEDUP_REMOVED lines=28> */
[C---:B--2---:R-:W-:Y:S07]  /*6c40*/  HMMA.16816.F32.BF16 R8, R164.reuse, R176, R8 ;  /* 0x000000b0a408723c */ /* 0x044fee0000041808 */
[----:B------:R-:W-:Y:S01]  /*6c50*/  IMAD.U32 R176, RZ, RZ, UR18 ;  /* 0x00000012ffb07e24 */ /* 0x000fe2000f8e00ff */
[-C--:B------:R-:W-:Y:S01]  /*6c60*/  HMMA.16816.F32.BF16 R12, R164, R178.reuse, R12 ;  /* 0x000000b2a40c723c */ /* 0x080fe2000004180c */
[----:B------:R-:W-:Y:S07]  /*6c70*/  IMAD.U32 R177, RZ, RZ, UR17 ;  /* 0x00000011ffb17e24 */ /* 0x000fee000f8e00ff */
[C---:B------:R-:W-:Y:S07]  /*6c80*/  HMMA.16816.F32.BF16 R16, R172.reuse, R178, R16 ;  /* 0x000000b2ac10723c */ /* 0x040fee0000041810 */
[C---:B------:R-:W-:Y:S01]  /*6c90*/  LEA R178, P0, R243.reuse, R176, 0x2 ;  /* 0x000000b0f3b27211 */ /* 0x040fe200078010ff */
[-C--:B---3--:R-:W-:Y:S04]  /*6ca0*/  HMMA.16816.F32.BF16 R20, R172, R168.reuse, R20 ;  /* 0x000000a8ac14723c */ /* 0x088fe80000041814 */
[----:B------:R-:W-:Y:S02]  /*6cb0*/  LEA.HI.X.SX32 R179, R243, R177, 0x2, P0 ;  /* 0x000000b1f3b37211 */ /* 0x000fe400000f16ff */
[----:B------:R-:W-:Y:S02]  /*6cc0*/  FSETP.GE.FTZ.AND P0, PT, R200, RZ, PT ;  /* 0x000000ffc800720b */ /* 0x000fe40003f16000 */
[C---:B------:R-:W-:Y:S01]  /*6cd0*/  HMMA.16816.F32.BF16 R24, R164.reuse, R168, R24 ;  /* 0x000000a8a418723c */ /* 0x040fe20000041818 */
[----:B------:R-:W2:Y:S04]  /*6ce0*/  LDG.E R177, [R178.64] ;  /* 0x0000000cb2b17981 */ /* 0x000ea8000c1e1900 */
[----:B------:R-:W3:Y:S03]  /*6cf0*/  LDG.E R176, [R178.64+0x20] ;  /* 0x0000200cb2b07981 */ /* 0x000ee6000c1e1900 */
        /* <DEDUP_REMOVED lines=56> */
[----:B--2---:R-:W-:Y:S01]  /*7080*/  FADD.FTZ R2, -R177, R5 ;  /* 0x00000005b1027221 */ /* 0x004fe20000010100 */
[C---:B------:R-:W-:Y:S01]  /*7090*/  HMMA.16816.F32.BF16 R16, R164.reuse, R170, R16 ;  /* 0x000000aaa410723c */ /* 0x040fe20000041810 */
[----:B------:R-:W1:Y:S02]  /*70a0*/  LDSM.16.M88.4 R168, [R216+0x18800] ;  /* 0x01880000d8a8783b */ /* 0x000e640000000200 */
[----:B------:R-:W-:Y:S01]  /*70b0*/  IMAD.U32 R5, RZ, RZ, UR4 ;  /* 0x00000004ff057e24 */ /* 0x000fe2000f8e00ff */
[-C--:B------:R-:W-:Y:S01]  /*70c0*/  FSEL R2, R2, R177.reuse, P1 ;  /* 0x000000b102027208 */ /* 0x080fe20000800000 */
[----:B---3--:R-:W-:Y:S01]  /*70d0*/  FADD.FTZ R0, -R176, R6 ;  /* 0x00000006b0007221 */ /* 0x008fe20000010100 */
[----:B------:R-:W-:Y:S01]  /*70e0*/  FSETP.GE.FTZ.AND P1, PT, R183, RZ, PT ;  /* 0x000000ffb700720b */ /* 0x000fe20003f36000 */
[----:B------:R-:W-:Y:S02]  /*70f0*/  FADD.FTZ R4, -R177, R4 ;  /* 0x00000004b1047221 */ /* 0x000fe40000010100 */
[----:B------:R-:W-:Y:S02]  /*7100*/  FMUL.FTZ R201, R201, R2 ;  /* 0x00000002c9c97220 */ /* 0x000fe40000410000 */
[----:B------:R-:W2:Y:S01]  /*7110*/  LDG.E R2, [R178.64+0x80] ;  /* 0x0000800cb2027981 */ /* 0x000ea2000c1e1900 */
[----:B------:R-:W-:Y:S02]  /*7120*/  FSEL R0, R0, R176, P0 ;  /* 0x000000b000007208 */ /* 0x000fe40000000000 */
[----:B------:R-:W-:Y:S02]  /*7130*/  FSEL R4, R4, R177, P2 ;  /* 0x000000b104047208 */ /* 0x000fe40001000000 */
[----:B------:R-:W-:Y:S01]  /*7140*/  LEA R222, P0, R5, R222, 0x2 ;  /* 0x000000de05de7211 */ /* 0x000fe200078010ff */
[----:B------:R-:W-:Y:S01]  /*7150*/  FMUL.FTZ R200, R200, R0 ;  /* 0x00000000c8c87220 */ /* 0x000fe20000410000 */
[----:B------:R-:W-:Y:S01]  /*7160*/  FSETP.GE.FTZ.AND P2, PT, R188, RZ, PT ;  /* 0x000000ffbc00720b */ /* 0x000fe20003f56000 */
[----:B------:R-:W-:Y:S01]  /*7170*/  FMUL.FTZ R202, R202, R4 ;  /* 0x00000004caca7220 */ /* 0x000fe20000410000 */
[----:B------:R-:W3:Y:S01]  /*7180*/  LDG.E R0, [R178.64+0xa0] ;  /* 0x0000a00cb2007981 */ /* 0x000ee2000c1e1900 */
[----:B------:R-:W-:Y:S03]  /*7190*/  IMAD.U32 R4, RZ, RZ, UR4 ;  /* 0x00000004ff047e24 */ /* 0x000fe6000f8e00ff */
[----:B------:R-:W-:Y:S02]  /*71a0*/  FADD.FTZ R18, -R176, R18 ;  /* 0x00000012b0127221 */ /* 0x000fe40000010100 */
[----:B------:R-:W-:Y:S01]  /*71b0*/  LEA.HI.X.SX32 R223, R4, R223, 0x2, P0 ;  /* 0x000000df04df7211 */ /* 0x000fe200000f16ff */
[----:B------:R-:W-:Y:S01]  /*71c0*/  FADD.FTZ R4, -R177, R16 ;  /* 0x00000010b1047221 */ /* 0x000fe20000010100 */
[----:B------:R-:W-:Y:S01]  /*71d0*/  FSETP.GE.FTZ.AND P0, PT, R181, RZ, PT ;  /* 0x000000ffb500720b */ /* 0x000fe20003f16000 */
[----:B------:R-:W-:Y:S03]  /*71e0*/  FADD.FTZ R16, -R177, R17 ;  /* 0x00000011b1107221 */ /* 0x000fe60000010100 */
[-C--:B------:R-:W-:Y:S02]  /*71f0*/  FSEL R17, R4, R177.reuse, P5 ;  /* 0x000000b104117208 */ /* 0x080fe40002800000 */
[----:B------:R-:W-:Y:S02]  /*7200*/  FSEL R16, R16, R177, P4 ;  /* 0x000000b110107208 */ /* 0x000fe40002000000 */
[----:B------:R-:W-:Y:S01]  /*7210*/  FSETP.GE.FTZ.AND P4, PT, R189, RZ, PT ;  /* 0x000000ffbd00720b */ /* 0x000fe20003f96000 */
[----:B------:R-:W-:Y:S02]  /*7220*/  FMUL.FTZ R199, R199, R17 ;  /* 0x00000011c7c77220 */ /* 0x000fe40000410000 */
[----:B------:R-:W-:Y:S01]  /*7230*/  FMUL.FTZ R198, R198, R16 ;  /* 0x00000010c6c67220 */ /* 0x000fe20000410000 */
[-C--:B-1----:R-:W-:Y:S08]  /*7240*/  HMMA.16816.F32.BF16 R20, R164, R168.reuse, R20 ;  /* 0x000000a8a414723c */ /* 0x082ff00000041814 */
[C---:B------:R-:W-:Y:S08]  /*7250*/  HMMA.16816.F32.BF16 R24, R172.reuse, R168, R24 ;  /* 0x000000a8ac18723c */ /* 0x040ff00000041818 */
[-C--:B------:R-:W-:Y:S08]  /*7260*/  HMMA.16816.F32.BF16 R28, R172, R170.reuse, R28 ;  /* 0x000000aaac1c723c */ /* 0x080ff0000004181c */
[C---:B------:R-:W-:Y:S01]  /*7270*/  FADD.FTZ R6, -R177.reuse, R20 ;  /* 0x00000014b1067221 */ /* 0x040fe20000010100 */
[----:B------:R-:W-:Y:S04]  /*7280*/  HMMA.16816.F32.BF16 R32, R164, R170, R32 ;  /* 0x000000aaa420723c */ /* 0x000fe80000041820 */
[----:B------:R-:W-:Y:S01]  /*7290*/  FADD.FTZ R5, -R177, R21 ;  /* 0x00000015b1057221 */ /* 0x000fe20000010100 */
[-C--:B------:R-:W-:Y:S02]  /*72a0*/  FSEL R6, R6, R177.reuse, P3 ;  /* 0x000000b106067208 */ /* 0x080fe40001800000 */
[----:B------:R-:W-:Y:S02]  /*72b0*/  FSETP.GE.FTZ.AND P3, PT, R182, RZ, PT ;  /* 0x000000ffb600720b */ /* 0x000fe40003f76000 */
[----:B------:R-:W-:Y:S02]  /*72c0*/  FSEL R5, R5, R177, P2 ;  /* 0x000000b105057208 */ /* 0x000fe40001000000 */
[----:B------:R-:W-:Y:S01]  /*72d0*/  FSETP.GE.FTZ.AND P2, PT, R197, RZ, PT ;  /* 0x000000ffc500720b */ /* 0x000fe20003f56000 */
[----:B------:R-:W-:Y:S02]  /*72e0*/  FMUL.FTZ R192, R192, R6 ;  /* 0x00000006c0c07220 */ /* 0x000fe40000410000 */
[----:B------:R-:W-:Y:S02]  /*72f0*/  FADD.FTZ R6, -R176, R7 ;  /* 0x00000007b0067221 */ /* 0x000fe40000010100 */
[----:B------:R-:W-:Y:S02]  /*7300*/  FMUL.FTZ R188, R188, R5 ;  /* 0x00000005bcbc7220 */ /* 0x000fe40000410000 */
[C---:B------:R-:W-:Y:S02]  /*7310*/  FADD.FTZ R5, -R176.reuse, R19 ;  /* 0x00000013b0057221 */ /* 0x040fe40000010100 */
[----:B------:R-:W-:Y:S04]  /*7320*/  FADD.FTZ R7, -R176, R23 ;  /* 0x00000017b0077221 */ /* 0x000fe80000010100 */
[----:B------:R-:W-:Y:S01]  /*7330*/  FADD.FTZ R4, -R177, R32 ;  /* 0x00000020b1047221 */ /* 0x000fe20000010100 */
[----:B------:R-:W-:Y:S02]  /*7340*/  FSEL R7, R7, R176, P4 ;  /* 0x000000b007077208 */ /* 0x000fe40002000000 */
[----:B------:R-:W-:Y:S02]  /*7350*/  FSETP.GE.FTZ.AND P4, PT, R195, RZ, PT ;  /* 0x000000ffc300720b */ /* 0x000fe40003f96000 */
[----:B------:R-:W-:Y:S01]  /*7360*/  FSEL R4, R4, R177, P1 ;  /* 0x000000b104047208 */ /* 0x000fe20000800000 */
[----:B------:R-:W-:Y:S01]  /*7370*/  @P0 FADD.FTZ R177, -R177, R33 ;  /* 0x00000021b1b10221 */ /* 0x000fe20000010100 */
[----:B------:R-:W-:Y:S01]  /*7380*/  FSETP.GE.FTZ.AND P0, PT, R226, RZ, PT ;  /* 0x000000ffe200720b */ /* 0x000fe20003f16000 */
[----:B------:R-:W-:Y:S01]  /*7390*/  FMUL.FTZ R189, R189, R7 ;  /* 0x00000007bdbd7220 */ /* 0x000fe20000410000 */
[----:B------:R-:W-:Y:S01]  /*73a0*/  FSETP.GE.FTZ.AND P1, PT, R196, RZ, PT ;  /* 0x000000ffc400720b */ /* 0x000fe20003f36000 */
[----:B------:R-:W-:Y:S01]  /*73b0*/  FMUL.FTZ R183, R183, R4 ;  /* 0x00000004b7b77220 */ /* 0x000fe20000410000 */
[-C--:B------:R-:W-:Y:S01]  /*73c0*/  FSEL R6, R6, R176.reuse, P0 ;  /* 0x000000b006067208 */ /* 0x080fe20000000000 */
[----:B------:R-:W-:Y:S01]  /*73d0*/  FADD.FTZ R4, -R176, R22 ;  /* 0x00000016b0047221 */ /* 0x000fe20000010100 */
[----:B------:R-:W-:Y:S01]  /*73e0*/  FSETP.GE.FTZ.AND P0, PT, R191, RZ, PT ;  /* 0x000000ffbf00720b */ /* 0x000fe20003f16000 */
[----:B------:R-:W-:Y:S01]  /*73f0*/  FMUL.FTZ R177, R181, R177 ;  /* 0x000000b1b5b17220 */ /* 0x000fe20000410000 */
[----:B------:R-:W-:Y:S01]  /*7400*/  FSEL R5, R5, R176, P1 ;  /* 0x000000b005057208 */ /* 0x000fe20000800000 */
[----:B------:R-:W-:Y:S01]  /*7410*/  FMUL.FTZ R164, R226, R6 ;  /* 0x00000006e2a47220 */ /* 0x000fe20000410000 */
[-C--:B------:R-:W-:Y:S02]  /*7420*/  FSEL R4, R4, R176.reuse, P0 ;  /* 0x000000b004047208 */ /* 0x080fe40000000000 */
[----:B------:R-:W-:Y:S01]  /*7430*/  FSETP.GE.FTZ.AND P1, PT, R227, RZ, PT ;  /* 0x000000ffe300720b */ /* 0x000fe20003f36000 */
[----:B------:R-:W-:Y:S01]  /*7440*/  FMUL.FTZ R196, R196, R5 ;  /* 0x00000005c4c47220 */ /* 0x000fe20000410000 */
[----:B------:R-:W-:Y:S01]  /*7450*/  FSEL R6, R18, R176, P2 ;  /* 0x000000b012067208 */ /* 0x000fe20001000000 */
[----:B------:R-:W-:Y:S01]  /*7460*/  FMUL.FTZ R191, R191, R4 ;  /* 0x00000004bfbf7220 */ /* 0x000fe20000410000 */
[----:B------:R-:W-:Y:S02]  /*7470*/  FSETP.GE.FTZ.AND P2, PT, R180, RZ, PT ;  /* 0x000000ffb400720b */ /* 0x000fe40003f56000 */
[----:B------:R-:W-:Y:S01]  /*7480*/  FSETP.GE.FTZ.AND P0, PT, R225, RZ, PT ;  /* 0x000000ffe100720b */ /* 0x000fe20003f16000 */
[----:B------:R-:W-:Y:S02]  /*7490*/  FMUL.FTZ R197, R197, R6 ;  /* 0x00000006c5c57220 */ /* 0x000fe40000410000 */
[----:B------:R-:W-:Y:S05]  /*74a0*/  FADD.FTZ R6, -R176, R34 ;  /* 0x00000022b0067221 */ /* 0x000fea0000010100 */
[----:B------:R-:W-:Y:S02]  /*74b0*/  FSEL R6, R6, R176, P3 ;  /* 0x000000b006067208 */ /* 0x000fe40001800000 */
[----:B------:R-:W-:Y:S01]  /*74c0*/  FSETP.GE.FTZ.AND P3, PT, R205, RZ, PT ;  /* 0x000000ffcd00720b */ /* 0x000fe20003f76000 */
[----:B------:R-:W-:Y:S01]  /*74d0*/  @P2 FADD.FTZ R176, -R176, R35 ;  /* 0x00000023b0b02221 */ /* 0x000fe20000010100 */
[----:B------:R-:W-:Y:S01]  /*74e0*/  FSETP.GE.FTZ.AND P2, PT, R193, RZ, PT ;  /* 0x000000ffc100720b */ /* 0x000fe20003f56000 */
[----:B------:R-:W-:Y:S02]  /*74f0*/  FMUL.FTZ R182, R182, R6 ;  /* 0x00000006b6b67220 */ /* 0x000fe40000410000 */
[----:B------:R-:W-:Y:S02]  /*7500*/  FMUL.FTZ R176, R180, R176 ;  /* 0x000000b0b4b07220 */ /* 0x000fe40000410000 */
[C---:B--2---:R-:W-:Y:S02]  /*7510*/  FADD.FTZ R5, -R2.reuse, R8 ;  /* 0x0000000802057221 */ /* 0x044fe40000010100 */
[C---:B------:R-:W-:Y:S02]  /*7520*/  FADD.FTZ R4, -R2.reuse, R9 ;  /* 0x0000000902047221 */ /* 0x040fe40000010100 */
[C---:B------:R-:W-:Y:S01]  /*7530*/  FADD.FTZ R12, -R2.reuse, R12 ;  /* 0x0000000c020c7221 */ /* 0x040fe20000010100 */
[-C--:B------:R-:W-:Y:S01]  /*7540*/  FSEL R5, R5, R2.reuse, P1 ;  /* 0x0000000205057208 */ /* 0x080fe20000800000 */
[C---:B------:R-:W-:Y:S01]  /*7550*/  FADD.FTZ R25, -R2.reuse, R25 ;  /* 0x0000001902197221 */ /* 0x040fe20000010100 */
[----:B------:R-:W-:Y:S01]  /*7560*/  FSETP.GE.FTZ.AND P1, PT, R203, RZ, PT ;  /* 0x000000ffcb00720b */ /* 0x000fe20003f36000 */
[----:B------:R-:W-:Y:S01]  /*7570*/  FADD.FTZ R28, -R2, R28 ;  /* 0x0000001c021c7221 */ /* 0x000fe20000010100 */
[-C--:B------:R-:W-:Y:S01]  /*7580*/  FSEL R4, R4, R2.reuse, P0 ;  /* 0x0000000204047208 */ /* 0x080fe20000000000 */
[----:B------:R-:W-:Y:S01]  /*7590*/  FADD.FTZ R13, -R2, R13 ;  /* 0x0000000d020d7221 */ /* 0x000fe20000010100 */
[----:B------:R-:W-:Y:S01]  /*75a0*/  FSETP.GE.FTZ.AND P0, PT, R186, RZ, PT ;  /* 0x000000ffba00720b */ /* 0x000fe20003f16000 */
[----:B------:R-:W-:Y:S01]  /*75b0*/  FADD.FTZ R24, -R2, R24 ;  /* 0x0000001802187221 */ /* 0x000fe20000010100 */
[----:B------:R-:W-:Y:S01]  /*75c0*/  FSEL R12, R12, R2, P1 ;  /* 0x000000020c0c7208 */ /* 0x000fe20000800000 */
[----:B---3--:R-:W-:Y:S01]  /*75d0*/  FADD.FTZ R11, -R0, R11 ;  /* 0x0000000b000b7221 */ /* 0x008fe20000010100 */
[----:B------:R-:W-:Y:S01]  /*75e0*/  FSETP.GE.FTZ.AND P1, PT, R190, RZ, PT ;  /* 0x000000ffbe00720b */ /* 0x000fe20003f36000 */
[----:B------:R-:W-:Y:S01]  /*75f0*/  FMUL.FTZ R34, R225, R4 ;  /* 0x00000004e1227220 */ /* 0x000fe20000410000 */
[-C--:B------:R-:W-:Y:S01]  /*7600*/  FSEL R13, R13, R2.reuse, P3 ;  /* 0x000000020d0d7208 */ /* 0x080fe20001800000 */
[C---:B------:R-:W-:Y:S01]  /*7610*/  FADD.FTZ R4, -R0.reuse, R14 ;  /* 0x0000000e00047221 */ /* 0x040fe20000010100 */
[-C--:B------:R-:W-:Y:S01]  /*7620*/  FSEL R25, R25, R2.reuse, P1 ;  /* 0x0000000219197208 */ /* 0x080fe20000800000 */
[C---:B------:R-:W-:Y:S01]  /*7630*/  FADD.FTZ R6, -R0.reuse, R15 ;  /* 0x0000000f00067221 */ /* 0x040fe20000010100 */
[----:B------:R-:W-:Y:S01]  /*7640*/  FSETP.GE.FTZ.AND P1, PT, R187, RZ, PT ;  /* 0x000000ffbb00720b */ /* 0x000fe20003f36000 */
[----:B------:R-:W-:Y:S01]  /*7650*/  FADD.FTZ R10, -R0, R10 ;  /* 0x0000000a000a7221 */ /* 0x000fe20000010100 */
[-C--:B------:R-:W-:Y:S01]  /*7660*/  FSEL R24, R24, R2.reuse, P2 ;  /* 0x0000000218187208 */ /* 0x080fe20001000000 */
[----:B------:R-:W-:Y:S01]  /*7670*/  FMUL.FTZ R35, R227, R5 ;  /* 0x00000005e3237220 */ /* 0x000fe20000410000 */
[----:B------:R-:W-:Y:S01]  /*7680*/  FSEL R28, R28, R2, P1 ;  /* 0x000000021c1c7208 */ /* 0x000fe20000800000 */
[----:B------:R-:W-:Y:S01]  /*7690*/  @P0 FADD.FTZ R2, -R2, R29 ;  /* 0x0000001d02020221 */ /* 0x000fe20000010100 */
[----:B------:R-:W-:Y:S01]  /*76a0*/  FSETP.GE.FTZ.AND P1, PT, R228, RZ, PT ;  /* 0x000000ffe400720b */ /* 0x000fe20003f36000 */
        /* <DEDUP_REMOVED lines=8> */
[----:B------:R-:W-:Y:S01]  /*7730*/  FMUL.FTZ R32, R205, R13 ;  /* 0x0000000dcd207220 */ /* 0x000fe20000410000 */
[----:B------:R-:W-:Y:S01]  /*7740*/  FSETP.GE.FTZ.AND P0, PT, R184, RZ, PT ;  /* 0x000000ffb800720b */ /* 0x000fe20003f16000 */
[----:B------:R-:W-:Y:S01]  /*7750*/  FMUL.FTZ R24, R193, R24 ;  /* 0x00000018c1187220 */ /* 0x000fe20000410000 */
[----:B------:R-:W-:Y:S01]  /*7760*/  FSEL R6, R6, R0, P1 ;  /* 0x0000000006067208 */ /* 0x000fe20000800000 */
[----:B------:R-:W-:Y:S01]  /*7770*/  FMUL.FTZ R21, R206, R4 ;  /* 0x00000004ce157220 */ /* 0x000fe20000410000 */
[----:B------:R-:W-:Y:S01]  /*7780*/  PLOP3.LUT P1, PT, PT, PT, UP3, 0x80, 0x0 ;  /* 0x000000000000781c */ /* 0x000fe20003f2f038 */
[----:B------:R-:W-:Y:S01]  /*7790*/  FADD.FTZ R4, -R0, R27 ;  /* 0x0000001b00047221 */ /* 0x000fe20000010100 */
[----:B------:R-:W-:Y:S01]  /*77a0*/  FSETP.GE.FTZ.AND P2, PT, R229, RZ, PT ;  /* 0x000000ffe500720b */ /* 0x000fe20003f56000 */
[----:B------:R-:W-:Y:S01]  /*77b0*/  FMUL.FTZ R25, R190, R25 ;  /* 0x00000019be197220 */ /* 0x000fe20000410000 */
        /* <DEDUP_REMOVED lines=8> */
[-C--:B------:R-:W-:Y:S02]  /*7840*/  FSEL R4, R4, R0.reuse, P3 ;  /* 0x0000000004047208 */ /* 0x080fe40001800000 */
        /* <DEDUP_REMOVED lines=62> */
.L_x_690:
        /* <DEDUP_REMOVED lines=126> */
[----:B------:R-:W-:Y:S01]  /*8410*/  IMAD.SHL.U32 R0, R235, 0x40, RZ ;  /* 0x00000040eb007824 */ /* 0x000fe200078e00ff */
[----:B------:R-:W-:Y:S01]  /*8420*/  ISETP.GE.AND P3, PT, R236, c[0x0][0x220], PT ;  /* 0x00008800ec007a0c */ /* 0x000fe20003f66270 */
[----:B------:R-:W-:Y:S03]  /*8430*/  IMAD.MOV.U32 R10, RZ, RZ, c[0x0][0x370] ;  /* 0x0000dc00ff0a7624 */ /* 0x000fe600078e00ff */
[----:B------:R-:W-:Y:S01]  /*8440*/  LOP3.LUT R0, R0, 0x1c0, RZ, 0xc0, !PT ;  /* 0x000001c000007812 */ /* 0x000fe200078ec0ff */
[----:B------:R-:W-:Y:S03]  /*8450*/  IMAD.U32 R5, R10, -0x40, RZ ;  /* 0xffffffc00a057824 */ /* 0x000fe600078e00ff */
[----:B------:R-:W-:Y:S02]  /*8460*/  LOP3.LUT R6, R0, 0x38, R236, 0xf8, !PT ;  /* 0x0000003800067812 */ /* 0x000fe400078ef8ec */
[----:B------:R-:W-:Y:S01]  /*8470*/  SHF.R.U32.HI R2, RZ, 0x3, R0 ;  /* 0x00000003ff027819 */ /* 0x000fe20000011600 */
[----:B------:R-:W-:Y:S01]  /*8480*/  @!P2 IMAD.MOV.U32 R7, RZ, RZ, c[0x0][0x374] ;  /* 0x0000dd00ff07a624 */ /* 0x000fe200078e00ff */
[C---:B------:R-:W-:Y:S01]  /*8490*/  LEA R4, P0, R5.reuse, R238, 0x1 ;  /* 0x000000ee05047211 */ /* 0x040fe200078008ff */
[----:B------:R-:W-:Y:S01]  /*84a0*/  @!P3 IMAD.MOV.U32 R9, RZ, RZ, c[0x0][0x374] ;  /* 0x0000dd00ff09b624 */ /* 0x000fe200078e00ff */
[----:B------:R-:W-:Y:S02]  /*84b0*/  LOP3.LUT R2, R6, R2, RZ, 0x3c, !PT ;  /* 0x0000000206027212 */ /* 0x000fe400078e3cff */
[----:B------:R-:W-:Y:S02]  /*84c0*/  SHF.R.S32.HI R8, RZ, 0x1f, R5 ;  /* 0x0000001fff087819 */ /* 0x000fe40000011405 */
[----:B------:R-:W-:Y:S01]  /*84d0*/  @!P2 LEA R0, P4, R10, R5, 0x5 ;  /* 0x000000050a00a211 */ /* 0x000fe200078828ff */
[----:B------:R-:W-:Y:S01]  /*84e0*/  IMAD R2, R250, 0x200, R2 ;  /* 0x00000200fa027824 */ /* 0x000fe200078e0202 */
[-C--:B------:R-:W-:Y:S02]  /*84f0*/  LEA.HI.X.SX32 R5, R5, R239.reuse, 0x1, P0 ;  /* 0x000000ef05057211 */ /* 0x080fe400000f0eff */
[----:B------:R-:W-:Y:S01]  /*8500*/  @!P2 LEA R6, P0, R0, R238, 0x1 ;  /* 0x000000ee0006a211 */ /* 0x000fe200078008ff */
[----:B------:R-:W-:Y:S01]  /*8510*/  IMAD.MOV.U32 R238, RZ, RZ, R4 ;  /* 0x000000ffffee7224 */ /* 0x000fe200078e0004 */
[C---:B------:R-:W-:Y:S02]  /*8520*/  @!P2 LEA.HI.X R7, R10.reuse, R8, R7, 0x5, P4 ;  /* 0x000000080a07a211 */ /* 0x040fe400020f2c07 */
[----:B------:R-:W-:Y:S02]  /*8530*/  @!P3 LEA R8, P4, R10, R4, 0x6 ;  /* 0x000000040a08b211 */ /* 0x000fe400078830ff */
[----:B------:R-:W-:Y:S01]  /*8540*/  @!P2 LEA.HI.X R7, R0, R239, R7, 0x1, P0 ;  /* 0x000000ef0007a211 */ /* 0x000fe200000f0c07 */
[----:B------:R-:W-:Y:S01]  /*8550*/  IMAD.SHL.U32 R0, R2, 0x2, RZ ;  /* 0x0000000202007824 */ /* 0x000fe200078e00ff */
[----:B------:R-:W-:Y:S01]  /*8560*/  @!P3 LEA.HI.X R9, R10, R5, R9, 0x6, P4 ;  /* 0x000000050a09b211 */ /* 0x000fe200020f3409 */
[----:B------:R-:W-:Y:S03]  /*8570*/  IMAD.MOV.U32 R239, RZ, RZ, R5 ;  /* 0x000000ffffef7224 */ /* 0x000fe600078e0005 */
        /* <DEDUP_REMOVED lines=21> */
.L_x_691:
[----:B------:R-:W-:Y:S01]  /*86d0*/  LDSM.16.M88.4 R32, [R212+0x1c000] ;  /* 0x01c00000d420783b */ /* 0x000fe20000000200 */
[----:B------:R-:W-:Y:S01]  /*86e0*/  @P1 IADD3 R2, R243, -0x40, RZ ;  /* 0xffffffc0f3021810 */ /* 0x000fe20007ffe0ff */
[----:B-1----:R-:W-:Y:S01]  /*86f0*/  IMAD.MOV.U32 R0, RZ, RZ, 0x4 ;  /* 0x00000004ff007424 */ /* 0x002fe200078e00ff */
[----:B------:R-:W-:Y:S01]  /*8700*/  USHF.L.U32 UR4, UR6, 0x5, URZ ;  /* 0x0000000506047899 */ /* 0x000fe2000800063f */
[----:B------:R-:W-:Y:S01]  /*8710*/  IMAD.MOV.U32 R211, RZ, RZ, R251 ;  /* 0x000000ffffd37224 */ /* 0x000fe200078e00fb */
[----:B------:R-:W1:Y:S01]  /*8720*/  LDSM.16.MT88.4 R16, [R208] ;  /* 0x00000000d010783b */ /* 0x000e620000004200 */
[----:B------:R-:W-:Y:S02]  /*8730*/  USHF.L.U32 UR7, UR6, 0x3, URZ ;  /* 0x0000000306077899 */ /* 0x000fe4000800063f */
[----:B------:R-:W-:Y:S02]  /*8740*/  USHF.L.U32 UR8, UR6, 0x4, URZ ;  /* 0x0000000406087899 */ /* 0x000fe4000800063f */
[----:B------:R-:W2:Y:S01]  /*8750*/  LDSM.16.M88.4 R28, [R212+0x1d000] ;  /* 0x01d00000d41c783b */ /* 0x000ea20000000200 */
[----:B------:R-:W-:Y:S02]  /*8760*/  UIMAD UR5, UR6, 0x18, URZ ;  /* 0x00000018060578a4 */ /* 0x000fe4000f8e023f */
[----:B------:R-:W-:Y:S02]  /*8770*/  UISETP.GT.AND UP2, UPT, UR9, UR19, UPT ;  /* 0x000000130900728c */ /* 0x000fe4000bf44270 */
[----:B------:R-:W3:Y:S05]  /*8780*/  LDSM.16.MT88.4 R164, [R208+0x4000] ;  /* 0x00400000d0a4783b */ /* 0x000eea0000004200 */
[----:B------:R-:W-:Y:S05]  /*8790*/  LDSM.16.M88.4 R168, [R213+0x1c000] ;  /* 0x01c00000d5a8783b */ /* 0x000fea0000000200 */
[----:B------:R-:W4:Y:S05]  /*87a0*/  LDSM.16.MT88.4 R172, [R208+0x800] ;  /* 0x00080000d0ac783b */ /* 0x000f2a0000004200 */
[----:B------:R-:W3:Y:S05]  /*87b0*/  LDSM.16.M88.4 R176, [R213+0x1d000] ;  /* 0x01d00000d5b0783b */ /* 0x000eea0000000200 */
[----:B------:R-:W3:Y:S05]  /*87c0*/  LDSM.16.MT88.4 R180, [R208+0x4800] ;  /* 0x00480000d0b4783b */ /* 0x000eea0000004200 */
[----:B------:R-:W-:Y:S01]  /*87d0*/  LDSM.16.M88.4 R184, [R204+0x1c000] ;  /* 0x01c00000ccb8783b */ /* 0x000fe20000000200 */
[-C--:B-1----:R-:W-:Y:S04]  /*87e0*/  HMMA.16816.F32.BF16 R4, R32, R16.reuse, RZ ;  /* 0x000000102004723c */ /* 0x082fe800000418ff */
[----:B------:R-:W1:Y:S05]  /*87f0*/  LDSM.16.MT88.4 R188, [R208+0x1000] ;  /* 0x00100000d0bc783b */ /* 0x000e6a0000004200 */
[----:B------:R-:W1:Y:S01]  /*8800*/  LDSM.16.M88.4 R192, [R204+0x1d000] ;  /* 0x01d00000ccc0783b */ /* 0x000e620000000200 */
[C---:B--2---:R-:W-:Y:S04]  /*8810*/  HMMA.16816.F32.BF16 R8, R28.reuse, R16, RZ ;  /* 0x000000101c08723c */ /* 0x044fe800000418ff */
[----:B------:R-:W2:Y:S04]  /*8820*/  LDSM.16.MT88.4 R196, [R208+0x5000] ;  /* 0x00500000d0c4783b */ /* 0x000ea80000004200 */
[-C--:B------:R-:W-:Y:S01]  /*8830*/  HMMA.16816.F32.BF16 R12, R28, R18.reuse, RZ ;  /* 0x000000121c0c723c */ /* 0x080fe200000418ff */
[----:B------:R-:W-:Y:S07]  /*8840*/  LDSM.16.M88.4 R200, [R3+0x1d000] ;  /* 0x01d0000003c8783b */ /* 0x000fee0000000200 */
[C---:B------:R-:W-:Y:S08]  /*8850*/  HMMA.16816.F32.BF16 R16, R32.reuse, R18, RZ ;  /* 0x000000122010723c */ /* 0x040ff000000418ff */
[-C--:B---3--:R-:W-:Y:S08]  /*8860*/  HMMA.16816.F32.BF16 R20, R32, R164.reuse, RZ ;  /* 0x000000a42014723c */ /* 0x088ff000000418ff */
[C---:B------:R-:W-:Y:S08]  /*8870*/  HMMA.16816.F32.BF16 R24, R28.reuse, R164, RZ ;  /* 0x000000a41c18723c */ /* 0x040ff000000418ff */
[-C--:B------:R-:W-:Y:S08]  /*8880*/  HMMA.16816.F32.BF16 R28, R28, R166.reuse, RZ ;  /* 0x000000a61c1c723c */ /* 0x080ff000000418ff */
[----:B------:R-:W-:Y:S01]  /*8890*/  HMMA.16816.F32.BF16 R32, R32, R166, RZ ;  /* 0x000000a62020723c */ /* 0x000fe200000418ff */
[----:B------:R-:W-:Y:S07]  /*88a0*/  LDSM.16.M88.4 R164, [R3+0x1c000] ;  /* 0x01c0000003a4783b */ /* 0x000fee0000000200 */
[-C--:B----4-:R-:W-:Y:S08]  /*88b0*/  HMMA.16816.F32.BF16 R4, R168, R172.reuse, R4 ;  /* 0x000000aca804723c */ /* 0x090ff00000041804 */
        /* <DEDUP_REMOVED lines=28> */
[-C--:B----4-:R-:W-:Y:S08]  /*8a80*/  HMMA.16816.F32.BF16 R20, R164, R176.reuse, R20 ;  /* 0x000000b0a414723c */ /* 0x090ff00000041814 */
[C---:B------:R-:W-:Y:S08]  /*8a90*/  HMMA.16816.F32.BF16 R24, R200.reuse, R176, R24 ;  /* 0x000000b0c818723c */ /* 0x040ff00000041818 */
[-C--:B------:R-:W-:Y:S01]  /*8aa0*/  HMMA.16816.F32.BF16 R28, R200, R178.reuse, R28 ;  /* 0x000000b2c81c723c */ /* 0x080fe2000004181c */
[----:B------:R-:W4:Y:S07]  /*8ab0*/  LDSM.16.MT88.4 R200, [R208+0x6800] ;  /* 0x00680000d0c8783b */ /* 0x000f2e0000004200 */
        /* <DEDUP_REMOVED lines=18> */
[----:B-1----:R-:W-:Y:S04]  /*8be0*/  @P1 IMAD.WIDE R2, R2, R0, UR14 ;  /* 0x0000000e02021e25 */ /* 0x002fe8000f8e0200 */
[C---:B------:R-:W-:Y:S01]  /*8bf0*/  HMMA.16816.F32.BF16 R16, R172.reuse, R186, R16 ;  /* 0x000000baac10723c */ /* 0x040fe20000041810 */
[----:B------:R-:W1:Y:S03]  /*8c00*/  LDSM.16.MT88.4 R184, [R208+0x3800] ;  /* 0x00380000d0b8783b */ /* 0x000e660000004200 */
[----:B------:R-:W-:Y:S02]  /*8c10*/  IMAD.U32 R0, RZ, RZ, UR7 ;  /* 0x00000007ff007e24 */ /* 0x000fe4000f8e00ff */
[----:B------:R3:W5:Y:S02]  /*8c20*/  @P1 LDG.E R246, [R2.64] ;  /* 0x0000000c02f61981 */ /* 0x000764000c1e1900 */
[-C--:B----4-:R-:W-:Y:S03]  /*8c30*/  HMMA.16816.F32.BF16 R20, R172, R200.reuse, R20 ;  /* 0x000000c8ac14723c */ /* 0x090fe60000041814 */
[----:B------:R3:W5:Y:S05]  /*8c40*/  @P1 LDG.E R247, [R2.64+0x20] ;  /* 0x0000200c02f71981 */ /* 0x00076a000c1e1900 */
[C---:B------:R-:W-:Y:S01]  /*8c50*/  HMMA.16816.F32.BF16 R24, R196.reuse, R200, R24 ;  /* 0x000000c8c418723c */ /* 0x040fe20000041818 */
[----:B------:R3:W5:Y:S05]  /*8c60*/  @P1 LDG.E R244, [R2.64+0x80] ;  /* 0x0000800c02f41981 */ /* 0x00076a000c1e1900 */
[----:B------:R3:W5:Y:S02]  /*8c70*/  @P1 LDG.E R245, [R2.64+0xa0] ;  /* 0x0000a00c02f51981 */ /* 0x000764000c1e1900 */
[-C--:B------:R-:W-:Y:S03]  /*8c80*/  HMMA.16816.F32.BF16 R28, R196, R202.reuse, R28 ;  /* 0x000000cac41c723c */ /* 0x080fe6000004181c */
[----:B------:R-:W4:Y:S05]  /*8c90*/  LDSM.16.MT88.4 R196, [R208+0x7800] ;  /* 0x00780000d0c4783b */ /* 0x000f2a0000004200 */
[----:B------:R-:W-:Y:S08]  /*8ca0*/  HMMA.16816.F32.BF16 R32, R172, R202, R32 ;  /* 0x000000caac20723c */ /* 0x000ff00000041820 */
[-C--:B------:R-:W-:Y:S01]  /*8cb0*/  HMMA.16816.F32.BF16 R4, R164, R176.reuse, R4 ;  /* 0x000000b0a404723c */ /* 0x080fe20000041804 */
[----:B---3--:R-:W-:Y:S07]  /*8cc0*/  IMAD.U32 R2, RZ, RZ, UR7 ;  /* 0x00000007ff027e24 */ /* 0x008fee000f8e00ff */
[C---:B------:R-:W-:Y:S04]  /*8cd0*/  HMMA.16816.F32.BF16 R8, R180.reuse, R176, R8 ;  /* 0x000000b0b408723c */ /* 0x040fe80000041808 */
[-C--:B------:R-:W-:Y:S04]  /*8ce0*/  LEA R2, P0, R2, R222.reuse, 0x2 ;  /* 0x000000de02027211 */ /* 0x080fe800078010ff */
[-C--:B------:R-:W-:Y:S04]  /*8cf0*/  HMMA.16816.F32.BF16 R12, R180, R178.reuse, R12 ;  /* 0x000000b2b40c723c */ /* 0x080fe8000004180c */
[-C--:B------:R-:W-:Y:S04]  /*8d00*/  LEA.HI.X.SX32 R3, R0, R223.reuse, 0x2, P0 ;  /* 0x000000df00037211 */ /* 0x080fe800000f16ff */
[C---:B------:R-:W-:Y:S08]  /*8d10*/  HMMA.16816.F32.BF16 R16, R164.reuse, R178, R16 ;  /* 0x000000b2a410723c */ /* 0x040ff00000041810 */
[-C--:B--2---:R-:W-:Y:S08]  /*8d20*/  HMMA.16816.F32.BF16 R20, R164, R188.reuse, R20 ;  /* 0x000000bca414723c */ /* 0x084ff00000041814 */
[C---:B------:R-:W-:Y:S08]  /*8d30*/  HMMA.16816.F32.BF16 R24, R180.reuse, R188, R24 ;  /* 0x000000bcb418723c */ /* 0x040ff00000041818 */
[-C--:B------:R-:W-:Y:S08]  /*8d40*/  HMMA.16816.F32.BF16 R28, R180, R190.reuse, R28 ;  /* 0x000000beb41c723c */ /* 0x080ff0000004181c */
[----:B------:R-:W-:Y:S07]  /*8d50*/  HMMA.16816.F32.BF16 R32, R164, R190, R32 ;  /* 0x000000bea420723c */ /* 0x000fee0000041820 */
[----:B------:R-:W-:Y:S01]  /*8d60*/  IMAD.U32 R166, RZ, RZ, UR8 ;  /* 0x00000008ffa67e24 */ /* 0x000fe2000f8e00ff */
[-C--:B-1----:R-:W-:Y:S01]  /*8d70*/  HMMA.16816.F32.BF16 R4, R168, R184.reuse, R4 ;  /* 0x000000b8a804723c */ /* 0x082fe20000041804 */
[----:B------:R-:W-:Y:S03]  /*8d80*/  IMAD.U32 R164, RZ, RZ, UR5 ;  /* 0x00000005ffa47e24 */ /* 0x000fe6000f8e00ff */
[----:B------:R-:W-:Y:S01]  /*8d90*/  IMAD.U32 R165, RZ, RZ, UR5 ;  /* 0x00000005ffa57e24 */ /* 0x000fe2000f8e00ff */
[-C--:B------:R-:W-:Y:S01]  /*8da0*/  LEA R166, P2, R166, R222.reuse, 0x2 ;  /* 0x000000dea6a67211 */ /* 0x080fe200078410ff */
[----:B------:R-:W-:Y:S01]  /*8db0*/  UIMAD UR5, UR6, 0x30, URZ ;  /* 0x00000030060578a4 */ /* 0x000fe2000f8e023f */
[-C--:B------:R-:W-:Y:S01]  /*8dc0*/  LEA R164, P1, R164, R222.reuse, 0x2 ;  /* 0x000000dea4a47211 */ /* 0x080fe200078210ff */
[C---:B------:R-:W-:Y:S04]  /*8dd0*/  HMMA.16816.F32.BF16 R8, R192.reuse, R184, R8 ;  /* 0x000000b8c008723c */ /* 0x040fe80000041808 */
[-C--:B------:R-:W-:Y:S04]  /*8de0*/  LEA.HI.X.SX32 R165, R165, R223.reuse, 0x2, P1 ;  /* 0x000000dfa5a57211 */ /* 0x080fe800008f16ff */
[-C--:B------:R-:W-:Y:S07]  /*8df0*/  HMMA.16816.F32.BF16 R12, R192, R186.reuse, R12 ;  /* 0x000000bac00c723c */ /* 0x080fee000004180c */
[----:B------:R1:W-:Y:S01]  /*8e00*/  RED.E.ADD.F32.FTZ.RN.STRONG.GPU [R222.64], R4 ;  /* 0x00000004de00798e */ /* 0x0003e2000c10e78c */
[C---:B------:R-:W-:Y:S04]  /*8e10*/  HMMA.16816.F32.BF16 R16, R168.reuse, R186, R16 ;  /* 0x000000baa810723c */ /* 0x040fe80000041810 */
[----:B------:R2:W-:Y:S04]  /*8e20*/  RED.E.ADD.F32.FTZ.RN.STRONG.GPU [R2.64], R5 ;  /* 0x000000050200798e */ /* 0x0005e8000c10e78c */
[-C--:B----4-:R-:W-:Y:S08]  /*8e30*/  HMMA.16816.F32.BF16 R20, R168, R196.reuse, R20 ;  /* 0x000000c4a814723c */ /* 0x090ff00000041814 */
[C---:B------:R-:W-:Y:S08]  /*8e40*/  HMMA.16816.F32.BF16 R24, R192.reuse, R196, R24 ;  /* 0x000000c4c018723c */ /* 0x040ff00000041818 */
[-C--:B------:R-:W-:Y:S01]  /*8e50*/  HMMA.16816.F32.BF16 R28, R192, R198.reuse, R28 ;  /* 0x000000c6c01c723c */ /* 0x080fe2000004181c */
[----:B-1----:R-:W-:Y:S03]  /*8e60*/  IMAD.U32 R4, RZ, RZ, UR4 ;  /* 0x00000004ff047e24 */ /* 0x002fe6000f8e00ff */
[----:B--2---:R-:W-:Y:S04]  /*8e70*/  IMAD.U32 R5, RZ, RZ, UR8 ;  /* 0x00000008ff057e24 */ /* 0x004fe8000f8e00ff */
[----:B------:R-:W-:Y:S04]  /*8e80*/  HMMA.16816.F32.BF16 R32, R168, R198, R32 ;  /* 0x000000c6a820723c */ /* 0x000fe80000041820 */
[-C--:B------:R-:W-:Y:S02]  /*8e90*/  LEA.HI.X.SX32 R167, R5, R223.reuse, 0x2, P2 ;  /* 0x000000df05a77211 */ /* 0x080fe400010f16ff */
[-C--:B------:R-:W-:Y:S01]  /*8ea0*/  LEA R4, P0, R4, R222.reuse, 0x2 ;  /* 0x000000de04047211 */ /* 0x080fe200078010ff */
[----:B------:R-:W-:Y:S01]  /*8eb0*/  IMAD.U32 R168, RZ, RZ, UR4 ;  /* 0x00000004ffa87e24 */ /* 0x000fe2000f8e00ff */
[----:B------:R-:W-:Y:S01]  /*8ec0*/  UIMAD UR4, UR6, 0x28, URZ ;  /* 0x00000028060478a4 */ /* 0x000fe2000f8e023f */
[----:B------:R1:W-:Y:S03]  /*8ed0*/  RED.E.ADD.F32.FTZ.RN.STRONG.GPU [R166.64], R6 ;  /* 0x00000006a600798e */ /* 0x0003e6000c10e78c */
[-C--:B------:R-:W-:Y:S02]  /*8ee0*/  LEA.HI.X.SX32 R5, R168, R223.reuse, 0x2, P0 ;  /* 0x000000dfa8057211 */ /* 0x080fe400000f16ff */
[----:B------:R2:W-:Y:S01]  /*8ef0*/  RED.E.ADD.F32.FTZ.RN.STRONG.GPU [R164.64], R7 ;  /* 0x00000007a400798e */ /* 0x0005e2000c10e78c */
[----:B------:R-:W-:Y:S02]  /*8f00*/  IMAD.U32 R0, RZ, RZ, UR4 ;  /* 0x00000004ff007e24 */ /* 0x000fe4000f8e00ff */
[----:B------:R-:W-:Y:S01]  /*8f10*/  IMAD.U32 R169, RZ, RZ, UR4 ;  /* 0x00000004ffa97e24 */ /* 0x000fe2000f8e00ff */
[----:B------:R-:W-:Y:S01]  /*8f20*/  UIMAD UR4, UR6, 0x38, URZ ;  /* 0x00000038060478a4 */ /* 0x000fe2000f8e023f */
[----:B------:R3:W-:Y:S01]  /*8f30*/  RED.E.ADD.F32.FTZ.RN.STRONG.GPU [R4.64], R8 ;  /* 0x000000080400798e */ /* 0x0007e2000c10e78c */
[----:B-1----:R-:W-:Y:S01]  /*8f40*/  IMAD.U32 R6, RZ, RZ, UR5 ;  /* 0x00000005ff067e24 */ /* 0x002fe2000f8e00ff */
[-C--:B--2---:R-:W-:Y:S03]  /*8f50*/  LEA R164, P0, R0, R222.reuse, 0x2 ;  /* 0x000000de00a47211 */ /* 0x084fe600078010ff */
[----:B------:R-:W-:Y:S01]  /*8f60*/  IMAD.U32 R0, RZ, RZ, UR4 ;  /* 0x00000004ff007e24 */ /* 0x000fe2000f8e00ff */
[-C--:B------:R-:W-:Y:S02]  /*8f70*/  LEA R6, P1, R6, R222.reuse, 0x2 ;  /* 0x000000de06067211 */ /* 0x080fe400078210ff */
[-C--:B------:R-:W-:Y:S01]  /*8f80*/  LEA.HI.X.SX32 R165, R169, R223.reuse, 0x2, P0 ;  /* 0x000000dfa9a57211 */ /* 0x080fe200000f16ff */
[----:B---3--:R-:W-:Y:S01]  /*8f90*/  IMAD.U32 R5, RZ, RZ, UR5 ;  /* 0x00000005ff057e24 */ /* 0x008fe2000f8e00ff */
[----:B------:R-:W-:Y:S01]  /*8fa0*/  LDSM.16.MT88.4 R168, [R210+0x2800] ;  /* 0x00280000d2a8783b */ /* 0x000fe20000004200 */
[----:B------:R-:W-:Y:S01]  /*8fb0*/  IMAD.U32 R4, RZ, RZ, UR4 ;  /* 0x00000004ff047e24 */ /* 0x000fe2000f8e00ff */
[----:B------:R-:W-:Y:S02]  /*8fc0*/  UIADD3 UR4, UR8, 0x20, URZ ;  /* 0x0000002008047890 */ /* 0x000fe4000fffe03f */
[-C--:B------:R-:W-:Y:S01]  /*8fd0*/  LEA.HI.X.SX32 R7, R5, R223.reuse, 0x2, P1 ;  /* 0x000000df05077211 */ /* 0x080fe200008f16ff */
[----:B------:R-:W-:Y:S01]  /*8fe0*/  RED.E.ADD.F32.FTZ.RN.STRONG.GPU [R164.64], R9 ;  /* 0x00000009a400798e */ /* 0x000fe2000c10e78c */
[-C--:B------:R-:W-:Y:S01]  /*8ff0*/  LEA R4, P0, R4, R222.reuse, 0x2 ;  /* 0x000000de04047211 */ /* 0x080fe200078010ff */
[----:B------:R-:W-:Y:S01]  /*9000*/  UIADD3 UR5, UR7, UR4, URZ ;  /* 0x0000000407057290 */ /* 0x000fe2000fffe03f */
[----:B------:R-:W-:Y:S02]  /*9010*/  IMAD.U32 R8, RZ, RZ, UR4 ;  /* 0x00000004ff087e24 */ /* 0x000fe4000f8e00ff */
[----:B------:R1:W-:Y:S01]  /*9020*/  RED.E.ADD.F32.FTZ.RN.STRONG.GPU [R6.64], R10 ;  /* 0x0000000a0600798e */ /* 0x0003e2000c10e78c */
[-C--:B------:R-:W-:Y:S02]  /*9030*/  LEA.HI.X.SX32 R5, R0, R223.reuse, 0x2, P0 ;  /* 0x000000df00057211 */ /* 0x080fe400000f16ff */
[-C--:B------:R-:W-:Y:S01]  /*9040*/  LEA R8, P1, R8, R222.reuse, 0x2 ;  /* 0x000000de08087211 */ /* 0x080fe200078210ff */
[----:B------:R-:W-:Y:S02]  /*9050*/  IMAD.U32 R0, RZ, RZ, UR5 ;  /* 0x00000005ff007e24 */ /* 0x000fe4000f8e00ff */
[----:B------:R2:W-:Y:S05]  /*9060*/  RED.E.ADD.F32.FTZ.RN.STRONG.GPU [R4.64], R11 ;  /* 0x0000000b0400798e */ /* 0x0005ea000c10e78c */
[----:B------:R-:W-:Y:S05]  /*9070*/  RED.E.ADD.F32.FTZ.RN.STRONG.GPU [R222.64+0x80], R16 ;  /* 0x00008010de00798e */ /* 0x000fea000c10e78c */
[----:B------:R-:W-:Y:S01]  /*9080*/  RED.E.ADD.F32.FTZ.RN.STRONG.GPU [R2.64+0x80], R17 ;  /* 0x000080110200798e */ /* 0x000fe2000c10e78c */
[----:B-1----:R-:W-:Y:S05]  /*9090*/  IMAD.U32 R6, RZ, RZ, UR5 ;  /* 0x00000005ff067e24 */ /* 0x002fea000f8e00ff */
[-C--:B------:R-:W-:Y:S01]  /*90a0*/  LEA R6, P0, R6, R222.reuse, 0x2 ;  /* 0x000000de06067211 */ /* 0x080fe200078010ff */
[----:B--2---:R-:W-:Y:S01]  /*90b0*/  IMAD.U32 R4, RZ, RZ, UR4 ;  /* 0x00000004ff047e24 */ /* 0x004fe2000f8e00ff */
[----:B------:R-:W-:Y:S02]  /*90c0*/  UIADD3 UR4, UR7, UR5, URZ ;  /* 0x0000000507047290 */ /* 0x000fe4000fffe03f */
[-C--:B------:R-:W-:Y:S02]  /*90d0*/  LEA.HI.X.SX32 R7, R0, R223.reuse, 0x2, P0 ;  /* 0x000000df00077211 */ /* 0x080fe400000f16ff */
[-C--:B------:R-:W-:Y:S01]  /*90e0*/  LEA.HI.X.SX32 R9, R4, R223.reuse, 0x2, P1 ;  /* 0x000000df04097211 */ /* 0x080fe200008f16ff */
[----:B------:R-:W-:Y:S01]  /*90f0*/  UIADD3 UR5, UR7, UR4, URZ ;  /* 0x0000000407057290 */ /* 0x000fe2000fffe03f */
[----:B------:R-:W-:Y:S02]  /*9100*/  IMAD.U32 R4, RZ, RZ, UR4 ;  /* 0x00000004ff047e24 */ /* 0x000fe4000f8e00ff */
[----:B------:R-:W-:Y:S01]  /*9110*/  IMAD.U32 R5, RZ, RZ, UR4 ;  /* 0x00000004ff057e24 */ /* 0x000fe2000f8e00ff */
[----:B------:R1:W-:Y:S01]  /*9120*/  RED.E.ADD.F32.FTZ.RN.STRONG.GPU [R8.64], R18 ;  /* 0x000000120800798e */ /* 0x0003e2000c10e78c */
[----:B------:R-:W-:Y:S01]  /*9130*/  UIADD3 UR4, UR7, UR5, URZ ;  /* 0x0000000507047290 */ /* 0x000fe2000fffe03f */
[-C--:B------:R-:W-:Y:S01]  /*9140*/  LEA R4, P0, R4, R222.reuse, 0x2 ;  /* 0x000000de04047211 */ /* 0x080fe200078010ff */
[----:B------:R-:W-:Y:S02]  /*9150*/  IMAD.U32 R0, RZ, RZ, UR5 ;  /* 0x00000005ff007e24 */ /* 0x000fe4000f8e00ff */
[----:B------:R2:W-:Y:S01]  /*9160*/  RED.E.ADD.F32.FTZ.RN.STRONG.GPU [R6.64], R19 ;  /* 0x000000130600798e */ /* 0x0005e2000c10e78c */
[-C--:B------:R-:W-:Y:S05]  /*9170*/  LEA.HI.X.SX32 R5, R5, R223.reuse, 0x2, P0 ;  /* 0x000000df05057211 */ /* 0x080fea00000f16ff */
[----:B------:R3:W-:Y:S01]  /*9180*/  RED.E.ADD.F32.FTZ.RN.STRONG.GPU [R4.64], R12 ;  /* 0x0000000c0400798e */ /* 0x0007e2000c10e78c */
[----:B-1----:R-:W-:Y:S01]  /*9190*/  IMAD.U32 R8, RZ, RZ, UR5 ;  /* 0x00000005ff087e24 */ /* 0x002fe2000f8e00ff */
[----:B------:R-:W-:Y:S04]  /*91a0*/  UIADD3 UR5, UR7, UR4, URZ ;  /* 0x0000000407057290 */ /* 0x000fe8000fffe03f */
[-C--:B------:R-:W-:Y:S01]  /*91b0*/  LEA R8, P0, R8, R222.reuse, 0x2 ;  /* 0x000000de08087211 */ /* 0x080fe200078010ff */
[----:B--2---:R-:W-:Y:S03]  /*91c0*/  IMAD.U32 R6, RZ, RZ, UR4 ;  /* 0x00000004ff067e24 */ /* 0x004fe6000f8e00ff */
[-C--:B------:R-:W-:Y:S01]  /*91d0*/  LEA.HI.X.SX32 R9, R0, R223.reuse, 0x2, P0 ;  /* 0x000000df00097211 */ /* 0x080fe200000f16ff */
[----:B------:R-:W-:Y:S01]  /*91e0*/  IMAD.U32 R0, RZ, RZ, UR5 ;  /* 0x00000005ff007e24 */ /* 0x000fe2000f8e00ff */
[-C--:B------:R-:W-:Y:S01]  /*91f0*/  LEA R6, P1, R6, R222.reuse, 0x2 ;  /* 0x000000de06067211 */ /* 0x080fe200078210ff */
[----:B---3--:R-:W-:Y:S01]  /*9200*/  IMAD.U32 R5, RZ, RZ, UR4 ;  /* 0x00000004ff057e24 */ /* 0x008fe2000f8e00ff */
[----:B------:R-:W-:Y:S01]  /*9210*/  UIADD3 UR4, UR8, 0x40, URZ ;  /* 0x0000004008047890 */ /* 0x000fe2000fffe03f */
[----:B------:R-:W-:Y:S01]  /*9220*/  IMAD.U32 R4, RZ, RZ, UR5 ;  /* 0x00000005ff047e24 */ /* 0x000fe2000f8e00ff */
[----:B------:R-:W-:Y:S02]  /*9230*/  RED.E.ADD.F32.FTZ.RN.STRONG.GPU [R8.64], R13 ;  /* 0x0000000d0800798e */ /* 0x000fe4000c10e78c */
        /* <DEDUP_REMOVED lines=25> */
[----:B------:R2:W-:Y:S02]  /*93d0*/  RED.E.ADD.F32.FTZ.RN.STRONG.GPU [R4.64], R23 ;  /* 0x000000170400798e */ /* 0x0005e4000c10e78c */
[-C--:B------:R-:W-:Y:S02]  /*93e0*/  LEA.HI.X.SX32 R11, R0, R223.reuse, 0x2, P0 ;  /* 0x000000df000b7211 */ /* 0x080fe400000f16ff */
[-C--:B------:R-:W-:Y:S01]  /*93f0*/  LEA R8, P1, R8, R222.reuse, 0x2 ;  /* 0x000000de08087211 */ /* 0x080fe200078210ff */
[----:B------:R-:W-:Y:S05]  /*9400*/  LDSM.16.MT88.4 R20, [R210+0x2000] ;  /* 0x00200000d214783b */ /* 0x000fea0000004200 */
[----:B------:R-:W-:Y:S01]  /*9410*/  RED.E.ADD.F32.FTZ.RN.STRONG.GPU [R10.64], R24 ;  /* 0x000000180a00798e */ /* 0x000fe2000c10e78c */
[----:B-1----:R-:W-:Y:S01]  /*9420*/  IMAD.U32 R7, RZ, RZ, UR4 ;  /* 0x00000004ff077e24 */ /* 0x002fe2000f8e00ff */
[----:B------:R-:W-:Y:S04]  /*9430*/  UIADD3 UR4, UR7, UR4, URZ ;  /* 0x0000000407047290 */ /* 0x000fe8000fffe03f */
[CC--:B------:R-:W-:Y:S01]  /*9440*/  LEA R6, P0, R7.reuse, R222.reuse, 0x2 ;  /* 0x000000de07067211 */ /* 0x0c0fe200078010ff */
[----:B--2---:R-:W-:Y:S01]  /*9450*/  IMAD.U32 R4, RZ, RZ, UR5 ;  /* 0x00000005ff047e24 */ /* 0x004fe2000f8e00ff */
[----:B------:R-:W-:Y:S01]  /*9460*/  UIADD3 UR5, UR8, 0x60, URZ ;  /* 0x0000006008057890 */ /* 0x000fe2000fffe03f */
[----:B------:R-:W-:Y:S01]  /*9470*/  IMAD.U32 R0, RZ, RZ, UR4 ;  /* 0x00000004ff007e24 */ /* 0x000fe2000f8e00ff */
[-C--:B------:R-:W-:Y:S02]  /*9480*/  LEA.HI.X.SX32 R7, R7, R223.reuse, 0x2, P0 ;  /* 0x000000df07077211 */ /* 0x080fe400000f16ff */
[-C--:B------:R-:W-:Y:S01]  /*9490*/  LEA.HI.X.SX32 R9, R4, R223.reuse, 0x2, P1 ;  /* 0x000000df04097211 */ /* 0x080fe200008f16ff */
[----:B------:R-:W-:Y:S01]  /*94a0*/  UIADD3 UR4, UR7, UR5, URZ ;  /* 0x0000000507047290 */ /* 0x000fe2000fffe03f */
[CC--:B------:R-:W-:Y:S03]  /*94b0*/  LEA R4, P0, R0.reuse, R222.reuse, 0x2 ;  /* 0x000000de00047211 */ /* 0x0c0fe600078010ff */
[----:B------:R-:W-:Y:S01]  /*94c0*/  RED.E.ADD.F32.FTZ.RN.STRONG.GPU [R8.64], R25 ;  /* 0x000000190800798e */ /* 0x000fe2000c10e78c */
[-C--:B------:R-:W-:Y:S01]  /*94d0*/  LEA.HI.X.SX32 R5, R0, R223.reuse, 0x2, P0 ;  /* 0x000000df00057211 */ /* 0x080fe200000f16ff */
[----:B------:R-:W-:Y:S01]  /*94e0*/  IMAD.U32 R0, RZ, RZ, UR5 ;  /* 0x00000005ff007e24 */ /* 0x000fe2000f8e00ff */
[----:B------:R-:W-:Y:S02]  /*94f0*/  UIADD3 UR6, UR7, UR4, URZ ;  /* 0x0000000407067290 */ /* 0x000fe4000fffe03f */
[----:B------:R1:W-:Y:S02]  /*9500*/  RED.E.ADD.F32.FTZ.RN.STRONG.GPU [R6.64], R26 ;  /* 0x0000001a0600798e */ /* 0x0003e4000c10e78c */
[----:B------:R-:W-:Y:S03]  /*9510*/  UIADD3 UR5, UR7, UR6, URZ ;  /* 0x0000000607057290 */ /* 0x000fe6000fffe03f */
[----:B------:R2:W-:Y:S05]  /*9520*/  RED.E.ADD.F32.FTZ.RN.STRONG.GPU [R4.64], R27 ;  /* 0x0000001b0400798e */ /* 0x0005ea000c10e78c */
[----:B------:R-:W-:Y:S05]  /*9530*/  RED.E.ADD.F32.FTZ.RN.STRONG.GPU [R222.64+0x180], R32 ;  /* 0x00018020de00798e */ /* 0x000fea000c10e78c */
[----:B------:R3:W-:Y:S01]  /*9540*/  RED.E.ADD.F32.FTZ.RN.STRONG.GPU [R2.64+0x180], R33 ;  /* 0x000180210200798e */ /* 0x0007e2000c10e78c */
[----:B-1----:R-:W-:Y:S01]  /*9550*/  IMAD.U32 R6, RZ, RZ, UR4 ;  /* 0x00000004ff067e24 */ /* 0x002fe2000f8e00ff */
[----:B------:R-:W-:Y:S01]  /*9560*/  UIADD3 UR4, UR7, UR5, URZ ;  /* 0x0000000507047290 */ /* 0x000fe2000fffe03f */
[----:B------:R-:W-:Y:S01]  /*9570*/  IMAD.U32 R7, RZ, RZ, UR5 ;  /* 0x00000005ff077e24 */ /* 0x000fe2000f8e00ff */
[----:B------:R-:W-:Y:S01]  /*9580*/  @UP3 UIADD3 UR5, UP1, UR14, -0x100, URZ ;  /* 0xffffff000e053890 */ /* 0x000fe2000ff3e03f */
[CC--:B--2---:R-:W-:Y:S04]  /*9590*/  LEA R4, P0, R0.reuse, R222.reuse, 0x2 ;  /* 0x000000de00047211 */ /* 0x0c4fe800078010ff */
[-C--:B------:R-:W-:Y:S01]  /*95a0*/  LEA.HI.X.SX32 R5, R0, R223.reuse, 0x2, P0 ;  /* 0x000000df00057211 */ /* 0x080fe200000f16ff */
[----:B------:R-:W-:Y:S01]  /*95b0*/  IMAD.U32 R0, RZ, RZ, UR6 ;  /* 0x00000006ff007e24 */ /* 0x000fe2000f8e00ff */
[CC--:B------:R-:W-:Y:S01]  /*95c0*/  LEA R10, P0, R6.reuse, R222.reuse, 0x2 ;  /* 0x000000de060a7211 */ /* 0x0c0fe200078010ff */
[----:B------:R-:W-:Y:S02]  /*95d0*/  UIADD3 UR6, UR7, UR4, URZ ;  /* 0x0000000407067290 */ /* 0x000fe4000fffe03f */
[----:B------:R1:W-:Y:S01]  /*95e0*/  RED.E.ADD.F32.FTZ.RN.STRONG.GPU [R4.64], R34 ;  /* 0x000000220400798e */ /* 0x0003e2000c10e78c */
[-C--:B------:R-:W-:Y:S01]  /*95f0*/  LEA.HI.X.SX32 R11, R6, R223.reuse, 0x2, P0 ;  /* 0x000000df060b7211 */ /* 0x080fe200000f16ff */
[----:B------:R-:W-:Y:S01]  /*9600*/  @UP3 UMOV UR14, UR5 ;  /* 0x00000005000e3c82 */ /* 0x000fe20008000000 */
[CC--:B------:R-:W-:Y:S01]  /*9610*/  LEA R8, P0, R0.reuse, R222.reuse, 0x2 ;  /* 0x000000de00087211 */ /* 0x0c0fe200078010ff */
[----:B---3--:R-:W-:Y:S01]  /*9620*/  IMAD.U32 R3, RZ, RZ, UR6 ;  /* 0x00000006ff037e24 */ /* 0x008fe2000f8e00ff */
[-C--:B------:R-:W-:Y:S01]  /*9630*/  LEA R6, P2, R7, R222.reuse, 0x2 ;  /* 0x000000de07067211 */ /* 0x080fe200078410ff */
[----:B------:R-:W-:Y:S01]  /*9640*/  RED.E.ADD.F32.FTZ.RN.STRONG.GPU [R10.64], R35 ;  /* 0x000000230a00798e */ /* 0x000fe2000c10e78c */
[-C--:B------:R-:W-:Y:S01]  /*9650*/  LEA.HI.X.SX32 R9, R0, R223.reuse, 0x2, P0 ;  /* 0x000000df00097211 */ /* 0x080fe200000f16ff */
[----:B------:R-:W-:Y:S01]  /*9660*/  IMAD.IADD R0, R211, 0x1, R210 ;  /* 0x00000001d3007824 */ /* 0x000fe200078e02d2 */
[-C--:B------:R-:W-:Y:S01]  /*9670*/  LEA.HI.X.SX32 R7, R7, R223.reuse, 0x2, P2 ;  /* 0x000000df07077211 */ /* 0x080fe200010f16ff */
[----:B------:R-:W-:Y:S01]  /*9680*/  UIADD3 UR6, UR9, -0x1, URZ ;  /* 0xffffffff09067890 */ /* 0x000fe2000fffe03f */
        /* <DEDUP_REMOVED lines=12> */
[----:B------:R-:W-:Y:S01]  /*9750*/  @UP3 UIADD3.X UR4, UR15, -0x1, URZ, UP1, !UPT ;  /* 0xffffffff0f043890 */ /* 0x000fe20008ffe43f */
[----:B------:R-:W-:Y:S01]  /*9760*/  LEA.HI.X.SX32 R5, R5, R223, 0x2, P1 ;  /* 0x000000df05057211 */ /* 0x000fe200008f16ff */
[----:B------:R-:W-:Y:S01]  /*9770*/  LDSM.16.MT88.4 R24, [R0+0x2000] ;  /* 0x002000000018783b */ /* 0x000fe20000004200 */
[----:B------:R-:W-:Y:S01]  /*9780*/  UMOV UR9, UR6 ;  /* 0x0000000600097c82 */ /* 0x000fe20008000000 */
[----:B------:R-:W-:Y:S01]  /*9790*/  PLOP3.LUT P1, PT, PT, PT, UP0, 0x80, 0x0 ;  /* 0x000000000000781c */ /* 0x000fe20003f2f008 */
[----:B------:R-:W-:Y:S02]  /*97a0*/  @UP3 UIADD3 UR18, UP0, UR18, -0x100, URZ ;  /* 0xffffff0012123890 */ /* 0x000fe4000ff1e03f */
[----:B------:R-:W-:Y:S01]  /*97b0*/  RED.E.ADD.F32.FTZ.RN.STRONG.GPU [R4.64], R30 ;  /* 0x0000001e0400798e */ /* 0x000fe2000c10e78c */
[----:B------:R-:W-:Y:S02]  /*97c0*/  @UP3 UMOV UR15, UR4 ;  /* 0x00000004000f3c82 */ /* 0x000fe40008000000 */
        /* <DEDUP_REMOVED lines=194> */
[----:B------:R-:W-:Y:S01]  /*a3f0*/  FMUL.FTZ R0, R95, c[0x0][0x2dc] ;  /* 0x0000b7005f007a20 */ /* 0x000fe20000410000 */
[----:B------:R-:W-:Y:S01]  /*a400*/  UISETP.NE.AND UP0, UPT, UR28, -0x1, UPT ;  /* 0xffffffff1c00788c */ /* 0x000fe2000bf05270 */
[----:B------:R-:W-:Y:S01]  /*a410*/  FMUL.FTZ R64, R60, c[0x0][0x2dc] ;  /* 0x0000b7003c407a20 */ /* 0x000fe20000410000 */
[----:B------:R-:W-:Y:S01]  /*a420*/  ULDC.64 UR8, c[0x0][0x3a0] ;  /* 0x0000e80000087ab9 */ /* 0x000fe20000000a00 */
[----:B------:R-:W-:-:S02]  /*a430*/  FMUL.FTZ R60, R101, c[0x0][0x2e0] ;  /* 0x0000b800653c7a20 */ /* 0x000fc40000410000 */
[----:B------:R-:W-:Y:S02]  /*a440*/  FMUL.FTZ R59, R103, c[0x0][0x2e0] ;  /* 0x0000b800673b7a20 */ /* 0x000fe40000410000 */
[----:B------:R-:W-:Y:S02]  /*a450*/  FMUL.FTZ R56, R113, c[0x0][0x2e0] ;  /* 0x0000b80071387a20 */ /* 0x000fe40000410000 */
        /* <DEDUP_REMOVED lines=62> */
[----:B------:R1:W-:Y:S01]  /*a840*/  STS [R181+0x2000], R45 ;  /* 0x0020002db5007388 */ /* 0x0003e20000000800 */
[----:B------:R-:W-:-:S03]  /*a850*/  F2FP.BF16.PACK_AB R36, R36, R148 ;  /* 0x000000942424723e */ /* 0x000fc600000010ff */
        /* <DEDUP_REMOVED lines=87> */
[----:B------:R-:W-:Y:S01]  /*add0*/  PLOP3.LUT P0, PT, PT, PT, UP0, 0x80, 0x0 ;  /* 0x000000000000781c */ /* 0x000fe20003f0f008 */
[----:B------:R-:W-:-:S04]  /*ade0*/  @UP0 UIADD3 UR6, UR23, UR28, URZ ;  /* 0x0000001c17060290 */ /* 0x000fc8000fffe03f */
        /* <DEDUP_REMOVED lines=16> */
.L_x_693:
        /* <DEDUP_REMOVED lines=18> */
.L_x_694:
[----:B-1----:R-:W-:Y:S01]  /*b010*/  IMAD.SHL.U32 R0, R235, 0x40, RZ ;  /* 0x00000040eb007824 */ /* 0x002fe200078e00ff */
[----:B------:R-:W-:Y:S01]  /*b020*/  BAR.SYNC.DEFER_BLOCKING 0x0 ;  /* 0x0000000000007b1d */ /* 0x000fe20000010000 */
[----:B------:R-:W-:Y:S01]  /*b030*/  USHF.L.U32 UR5, UR21, 0x7, URZ ;  /* 0x0000000715057899 */ /* 0x000fe2000800063f */
[--C-:B------:R-:W-:Y:S01]  /*b040*/  SHF.R.S32.HI R9, RZ, 0x1f, R236.reuse ;  /* 0x0000001fff097819 */ /* 0x100fe200000114ec */
[--C-:B------:R-:W-:Y:S01]  /*b050*/  IMAD.MOV.U32 R8, RZ, RZ, R236.reuse ;  /* 0x000000ffff087224 */ /* 0x100fe200078e00ec */
[----:B------:R-:W-:Y:S01]  /*b060*/  LOP3.LUT R0, R0, 0x1c0, RZ, 0xc0, !PT ;  /* 0x000001c000007812 */ /* 0x000fe200078ec0ff */
[----:B------:R-:W-:Y:S01]  /*b070*/  USHF.R.S32.HI UR8, URZ, 0x1f, UR5 ;  /* 0x0000001f3f087899 */ /* 0x000fe20008011405 */
[----:B------:R-:W-:Y:S01]  /*b080*/  BSSY B0, `(.L_x_695) ;  /* 0x0000034000007945 */ /* 0x000fe20003800000 */
[----:B------:R-:W-:Y:S01]  /*b090*/  ULDC.64 UR6, c[0x0][0x3a0] ;  /* 0x0000e80000067ab9 */ /* 0x000fe20000000a00 */
[----:B------:R-:W-:Y:S01]  /*b0a0*/  LOP3.LUT R2, R0, 0x38, R236, 0xf8, !PT ;  /* 0x0000003800027812 */ /* 0x000fe200078ef8ec */
[----:B------:R-:W-:Y:S01]  /*b0b0*/  UIMAD UR4, UR8, UR6, URZ ;  /* 0x00000006080472a4 */ /* 0x000fe2000f8e023f */
[----:B------:R-:W-:Y:S01]  /*b0c0*/  SHF.R.U32.HI R0, RZ, 0x3, R0 ;  /* 0x00000003ff007819 */ /* 0x000fe20000011600 */
[----:B------:R-:W-:Y:S01]  /*b0d0*/  IMAD.U32 R36, RZ, RZ, UR5 ;  /* 0x00000005ff247e24 */ /* 0x000fe2000f8e00ff */
[----:B------:R-:W-:Y:S01]  /*b0e0*/  SHF.R.S32.HI R37, RZ, 0x1f, R235 ;  /* 0x0000001fff257819 */ /* 0x000fe200000114eb */
[----:B------:R-:W-:Y:S01]  /*b0f0*/  UIMAD UR6, UR5, UR7, UR4 ;  /* 0x00000007050672a4 */ /* 0x000fe2000f8e0204 */
[----:B------:R-:W-:Y:S01]  /*b100*/  LOP3.LUT R0, R2, R0, RZ, 0x3c, !PT ;  /* 0x0000000002007212 */ /* 0x000fe200078e3cff */
[----:B------:R-:W-:Y:S01]  /*b110*/  IMAD.WIDE.U32 R2, R36, c[0x0][0x3a0], R8 ;  /* 0x0000e80024027a25 */ /* 0x000fe200078e0008 */
[----:B------:R-:W-:-:S03]  /*b120*/  UIMAD UR4, UR21, -0x80, UR16 ;  /* 0xffffff80150478a4 */ /* 0x000fc6000f8e0210 */
[----:B------:R-:W-:Y:S01]  /*b130*/  IMAD R0, R250, 0x200, R0 ;  /* 0x00000200fa007824 */ /* 0x000fe200078e0200 */
[----:B------:R-:W-:Y:S01]  /*b140*/  IADD3 R2, P0, R2, UR11, RZ ;  /* 0x0000000b02027c10 */ /* 0x000fe2000ff1e0ff */
[----:B------:R-:W-:Y:S01]  /*b150*/  IMAD.U32 R4, RZ, RZ, UR6 ;  /* 0x00000006ff047e24 */ /* 0x000fe2000f8e00ff */
[----:B------:R-:W-:Y:S01]  /*b160*/  ULDC.64 UR6, c[0x0][0x3b8] ;  /* 0x0000ee0000067ab9 */ /* 0x000fe20000000a00 */
[----:B------:R-:W-:Y:S01]  /*b170*/  IMAD.SHL.U32 R0, R0, 0x2, RZ ;  /* 0x0000000200007824 */ /* 0x000fe200078e00ff */
[----:B------:R-:W-:Y:S01]  /*b180*/  ISETP.GE.AND P5, PT, R235, UR4, PT ;  /* 0x00000004eb007c0c */ /* 0x000fe2000bfa6270 */
[----:B------:R-:W-:Y:S01]  /*b190*/  UIMAD UR6, UR59, UR6, URZ ;  /* 0x000000063b0672a4 */ /* 0x000fe2000f8e023f */
[----:B------:R-:W-:Y:S01]  /*b1a0*/  IADD3.X R3, R3, UR14, R4, P0, !PT ;  /* 0x0000000e03037c10 */ /* 0x000fe200087fe404 */
[----:B------:R-:W-:Y:S01]  /*b1b0*/  IMAD.U32 R4, RZ, RZ, UR34 ;  /* 0x00000022ff047e24 */ /* 0x000fe2000f8e00ff */
[----:B------:R1:W2:Y:S01]  /*b1c0*/  LDS.128 R24, [R0+0xd000] ;  /* 0x00d0000000187984 */ /* 0x0002a20000000c00 */
[----:B------:R-:W-:-:S02]  /*b1d0*/  UIMAD UR6, UR34, UR7, UR6 ;  /* 0x00000007220672a4 */ /* 0x000fc4000f8e0206 */
[----:B------:R-:W-:Y:S01]  /*b1e0*/  IMAD.WIDE.U32 R2, R4, c[0x0][0x3b8], R2 ;  /* 0x0000ee0004027a25 */ /* 0x000fe200078e0002 */
[----:B------:R1:W3:Y:S04]  /*b1f0*/  LDS.128 R32, [R0+0xe000] ;  /* 0x00e0000000207984 */ /* 0x0002e80000000c00 */
[----:B------:R1:W4:Y:S01]  /*b200*/  LDS.128 R44, [R0+0xf000] ;  /* 0x00f00000002c7984 */ /* 0x0003220000000c00 */
[----:B------:R-:W-:-:S03]  /*b210*/  IADD3 R11, R3, UR6, RZ ;  /* 0x00000006030b7c10 */ /* 0x000fc6000fffe0ff */
[----:B------:R1:W1:Y:S04]  /*b220*/  LDS.128 R20, [R0+0x11000] ;  /* 0x0110000000147984 */ /* 0x0002680000000c00 */
        /* <DEDUP_REMOVED lines=11> */
[----:B--234-:R-:W-:Y:S01]  /*b2e0*/  ISETP.GE.AND P1, PT, R236, c[0x0][0x220], PT ;  /* 0x00008800ec007a0c */ /* 0x01cfe20003f26270 */
[----:B------:R-:W-:Y:S01]  /*b2f0*/  LDS.128 R12, [R0+0x10000] ;  /* 0x01000000000c7984 */ /* 0x000fe20000000c00 */
[----:B------:R-:W-:Y:S01]  /*b300*/  MOV R5, R11 ;  /* 0x0000000b00057202 */ /* 0x000fe20000000f00 */
[----:B------:R-:W-:Y:S01]  /*b310*/  IMAD.MOV.U32 R4, RZ, RZ, R2 ;  /* 0x000000ffff047224 */ /* 0x000fe200078e0002 */
[----:B------:R-:W-:-:S03]  /*b320*/  ISETP.GE.AND P0, PT, R242, c[0x0][0x220], PT ;  /* 0x00008800f2007a0c */ /* 0x000fc60003f06270 */
[----:B------:R-:W-:-:S05]  /*b330*/  IMAD.WIDE.U32 R6, R235, c[0x0][0x3a0], R4 ;  /* 0x0000e800eb067a25 */ /* 0x000fca00078e0004 */
[----:B------:R-:W-:Y:S01]  /*b340*/  LEA R4, P2, R6, c[0x0][0x340], 0x1 ;  /* 0x0000d00006047a11 */ /* 0x000fe200078408ff */
[----:B------:R2:W3:Y:S02]  /*b350*/  @!P1 LDS.128 R16, [R0+0xc000] ;  /* 0x00c0000000109984 */ /* 0x0004e40000000c00 */
[----:B-12---:R-:W-:-:S04]  /*b360*/  IMAD R0, R37, c[0x0][0x3a0], RZ ;  /* 0x0000e80025007a24 */ /* 0x006fc800078e02ff */
[----:B------:R-:W-:-:S04]  /*b370*/  IMAD R0, R235, c[0x0][0x3a4], R0 ;  /* 0x0000e900eb007a24 */ /* 0x000fc800078e0200 */
[----:B------:R-:W-:-:S05]  /*b380*/  IMAD.IADD R0, R0, 0x1, R7 ;  /* 0x0000000100007824 */ /* 0x000fca00078e0207 */
[----:B------:R-:W-:-:S05]  /*b390*/  LEA.HI.X R5, R6, c[0x0][0x344], R0, 0x1, P2 ;  /* 0x0000d10006057a11 */ /* 0x000fca00010f0c00 */
[----:B---3--:R1:W-:Y:S04]  /*b3a0*/  @!P1 STG.E.128 [R4.64], R16 ;  /* 0x0000001004009986 */ /* 0x0083e8000c101d0c */
[----:B------:R1:W-:Y:S02]  /*b3b0*/  @!P0 STG.E.128 [R4.64+0x80], R12 ;  /* 0x0000800c04008986 */ /* 0x0003e4000c101d0c */
.L_x_696:
[----:B--234-:R-:W-:Y:S05]  /*b3c0*/  BSYNC B0 ;  /* 0x0000000000007941 */ /* 0x01cfea0003800000 */
.L_x_695:
        /* <DEDUP_REMOVED lines=16> */
[----:B------:R1:W-:Y:S04]  /*b4d0*/  @!P1 STG.E.128 [R4.64], R24 ;  /* 0x0000001804009986 */ /* 0x0003e8000c101d0c */
[----:B------:R1:W-:Y:S02]  /*b4e0*/  @!P0 STG.E.128 [R4.64+0x80], R20 ;  /* 0x0000801404008986 */ /* 0x0003e4000c101d0c */
.L_x_698:
[----:B------:R-:W-:Y:S05]  /*b4f0*/  BSYNC B0 ;  /* 0x0000000000007941 */ /* 0x000fea0003800000 */
.L_x_697:
        /* <DEDUP_REMOVED lines=18> */
.L_x_700:
[----:B------:R-:W-:Y:S05]  /*b620*/  BSYNC B0 ;  /* 0x0000000000007941 */ /* 0x000fea0003800000 */
.L_x_699:
        /* <DEDUP_REMOVED lines=17> */
.L_x_702:
[----:B------:R-:W-:Y:S05]  /*b740*/  BSYNC B0 ;  /* 0x0000000000007941 */ /* 0x000fea0003800000 */
.L_x_701:
        /* <DEDUP_REMOVED lines=25> */
[----:B------:R1:W-:Y:S04]  /*b8e0*/  @!P1 STG.E.128 [R4.64], R52 ;  /* 0x0000003404009986 */ /* 0x0003e8000c101d0c */
[----:B------:R1:W-:Y:S02]  /*b8f0*/  @!P0 STG.E.128 [R4.64+0x80], R48 ;  /* 0x0000803004008986 */ /* 0x0003e4000c101d0c */
.L_x_704:
[----:B------:R-:W-:Y:S05]  /*b900*/  BSYNC B0 ;  /* 0x0000000000007941 */ /* 0x000fea0003800000 */
.L_x_703:
        /* <DEDUP_REMOVED lines=16> */
.L_x_706:
[----:B------:R-:W-:Y:S05]  /*ba10*/  BSYNC B0 ;  /* 0x0000000000007941 */ /* 0x000fea0003800000 */
.L_x_705:
        /* <DEDUP_REMOVED lines=16> */
.L_x_708:
[----:B------:R-:W-:Y:S05]  /*bb20*/  BSYNC B0 ;  /* 0x0000000000007941 */ /* 0x000fea0003800000 */
.L_x_707:
        /* <DEDUP_REMOVED lines=14> */
.L_x_663:
[----:B------:R-:W-:Y:S05]  /*bc10*/  BSYNC B1 ;  /* 0x0000000000017941 */ /* 0x000fea0003800000 */
.L_x_641:
        /* <DEDUP_REMOVED lines=11> */
.L_x_709:
[----:B------:R-:W-:Y:S05]  /*bcd0*/  EXIT ;  /* 0x000000000000794d */ /* 0x000fea0003800000 */
.L_x_711:
        /* <DEDUP_REMOVED lines=10> */
.L_x_1082:


//--------------------- .text._ZN5flash44flash_bwd_dq_dk_dv_loop_seqk_parallel_kernelI23Flash_bwd_kernel_traitsILi128ELi64ELi128ELi8ELi2ELi4ELi2ELb0ELb0EN7cutlass10bfloat16_tE19Flash_kernel_traitsILi128ELi64ELi128ELi8ES3_EELb0ELb1ELb0ELb0ELb0ELb0ELb1EEEvNS_16Flash_bwd_paramsE --------------------------
	.section	.text._ZN5flash44flash_bwd_dq_dk_dv_loop_seqk_parallel_kernelI23Flash_bwd_kernel_traitsILi128ELi64ELi128ELi8ELi2ELi4ELi2ELb0ELb0EN7cutlass10bfloat16_tE19Flash_kernel_traitsILi128ELi64ELi128ELi8ES3_EELb0ELb1ELb0ELb0ELb0ELb0ELb1EEEvNS_16Flash_bwd_paramsE,"ax",@progbits
	.sectioninfo	@"SHI_REGISTERS=255"
	.align	128
        .global         _ZN5flash44flash_bwd_dq_dk_dv_loop_seqk_parallel_kernelI23Flash_bwd_kernel_traitsILi128ELi64ELi128ELi8ELi2ELi4ELi2ELb0ELb0EN7cutlass10bfloat16_tE19Flash_kernel_traitsILi128ELi64ELi128ELi8ES3_EELb0ELb1ELb0ELb0ELb0ELb0ELb1EEEvNS_16Flash_bwd_paramsE
        .type           _ZN5flash44flash_bwd_dq_dk_dv_loop_seqk_parallel_kernelI23Flash_bwd_kernel_traitsILi128ELi64ELi128ELi8ELi2ELi4ELi2ELb0ELb0EN7cutlass10bfloat16_tE19Flash_kernel_traitsILi128ELi64ELi128ELi8ES3_EELb0ELb1ELb0ELb0ELb0ELb0ELb1EEEvNS_16Flash_bwd_paramsE,@function
        .size           _ZN5flash44flash_bwd_dq_dk_dv_loop_seqk_parallel_kernelI23Flash_bwd_kernel_traitsILi128ELi64ELi128ELi8ELi2ELi4ELi2ELb0ELb0EN7cutlass10bfloat16_tE19Flash_kernel_traitsILi128ELi64ELi128ELi8ES3_EELb0ELb1ELb0ELb0ELb0ELb0ELb1EEEvNS_16Flash_bwd_paramsE,(.L_x_1083 - _ZN5flash44flash_bwd_dq_dk_dv_loop_seqk_parallel_kernelI23Flash_bwd_kernel_traitsILi128ELi64ELi128ELi8ELi2ELi4ELi2ELb0ELb0EN7cutlass10bfloat16_tE19Flash_kernel_traitsILi128ELi64ELi128ELi8ES3_EELb0ELb1ELb0ELb0ELb0ELb0ELb1EEEvNS_16Flash_bwd_paramsE)
        .other          _ZN5flash44flash_bwd_dq_dk_dv_loop_seqk_parallel_kernelI23Flash_bwd_kernel_traitsILi128ELi64ELi128ELi8ELi2ELi4ELi2ELb0ELb0EN7cutlass10bfloat16_tE19Flash_kernel_traitsILi128ELi64ELi128ELi8ES3_EELb0ELb1ELb0ELb0ELb0ELb0ELb1EEEvNS_16Flash_bwd_paramsE,@"STO_CUDA_ENTRY STV_DEFAULT"
_ZN5flash44flash_bwd_dq_dk_dv_loop_seqk_parallel_kernelI23Flash_bwd_kernel_traitsILi128ELi64ELi128ELi8ELi2ELi4ELi2ELb0ELb0EN7cutlass10bfloat16_tE19Flash_kernel_traitsILi128ELi64ELi128ELi8ES3_EELb0ELb1ELb0ELb0ELb0ELb0ELb1EEEvNS_16Flash_bwd_paramsE:
.text._ZN5flash44flash_bwd_dq_dk_dv_loop_seqk_parallel_kernelI23Flash_bwd_kernel_traitsILi128ELi64ELi128ELi8ELi2ELi4ELi2ELb0ELb0EN7cutlass10bfloat16_tE19Flash_kernel_traitsILi128ELi64ELi128ELi8ES3_EELb0ELb1ELb0ELb0ELb0ELb0ELb1EEEvNS_16Flash_bwd_paramsE:
        /* <DEDUP_REMOVED lines=32> */
[-C--:B------:R-:W-:Y:S01]  /*0200*/  LEA.HI R18, R13, R14.reuse, RZ, 0x2 ;  /* 0x0000000e0d127211 */ /* 0x080fe200078f10ff */
        /* <DEDUP_REMOVED lines=9> */
[----:B------:R-:W-:Y:S01]  /*02a0*/  LOP3.LUT R2, R2, 0xfffffffe, RZ, 0xc0, !PT ;  /* 0xfffffffe02027812 */ /* 0x000fe200078ec0ff */
[----:B------:R-:W-:Y:S01]  /*02b0*/  UIMAD UR6, UR33, UR11, UR38 ;  /* 0x0000000b210672a4 */ /* 0x000fe2000f8e0226 */
[----:B------:R-:W-:Y:S01]  /*02c0*/  LOP3.LUT R0, R0, 0xfffffffc, RZ, 0xc0, !PT ;  /* 0xfffffffc00007812 */ /* 0x000fe200078ec0ff */
[----:B------:R-:W-:Y:S01]  /*02d0*/  @!UP5 UIMAD UR7, UR33, UR13, UR38 ;  /* 0x0000000d2107d2a4 */ /* 0x000fe2000f8e0226 */
[----:B------:R-:W-:Y:S01]  /*02e0*/  SHF.R.S32.HI R5, RZ, 0x2, R18 ;  /* 0x00000002ff057819 */ /* 0x000fe20000011412 */
[----:B------:R-:W-:Y:S01]  /*02f0*/  IMAD.IADD R12, R3, 0x1, -R2 ;  /* 0x00000001030c7824 */ /* 0x000fe200078e0a02 */
[-C--:B------:R-:W-:Y:S01]  /*0300*/  LEA.HI R6, R13, R14.reuse, RZ, 0x4 ;  /* 0x0000000e0d067211 */ /* 0x080fe200078f20ff */
[----:B------:R-:W-:Y:S01]  /*0310*/  IMAD.IADD R8, R3, 0x1, -R0 ;  /* 0x0000000103087824 */ /* 0x000fe200078e0a00 */
[----:B------:R-:W-:Y:S01]  /*0320*/  SHF.R.S32.HI R0, RZ, 0x1f, R18 ;  /* 0x0000001fff007819 */ /* 0x000fe20000011412 */
[----:B------:R-:W-:Y:S01]  /*0330*/  USHF.L.U32 UR46, UR47, 0x6, URZ ;  /* 0x000000062f2e7899 */ /* 0x000fe2000800063f */
[----:B------:R-:W-:Y:S01]  /*0340*/  SHF.R.S32.HI R3, RZ, 0x4, R6 ;  /* 0x00000004ff037819 */ /* 0x000fe20000011406 */
[----:B------:R-:W-:Y:S01]  /*0350*/  ULDC UR50, c[0x0][0x214] ;  /* 0x0000850000327ab9 */ /* 0x000fe20000000800 */
[----:B------:R-:W-:Y:S01]  /*0360*/  LEA.HI R0, R0, R5, RZ, 0x3 ;  /* 0x0000000500007211 */ /* 0x000fe200078f18ff */
[----:B------:R-:W-:Y:S01]  /*0370*/  ULDC UR57, c[0x0][0x1c8] ;  /* 0x0000720000397ab9 */ /* 0x000fe20000000800 */
[----:B------:R-:W-:Y:S01]  /*0380*/  LEA.HI R2, R6, R3, RZ, 0x1 ;  /* 0x0000000306027211 */ /* 0x000fe200078f08ff */
[----:B------:R-:W-:Y:S01]  /*0390*/  ULDC.U8 UR10, c[0x0][0x3d0] ;  /* 0x0000f400000a7ab9 */ /* 0x000fe20000000000 */
[----:B------:R-:W-:Y:S01]  /*03a0*/  LOP3.LUT R0, R0, 0xfffffff8, RZ, 0xc0, !PT ;  /* 0xfffffff800007812 */ /* 0x000fe200078ec0ff */
[----:B------:R-:W-:Y:S01]  /*03b0*/  ULDC UR51, c[0x0][0x224] ;  /* 0x0000890000337ab9 */ /* 0x000fe20000000800 */
[----:B------:R-:W-:Y:S01]  /*03c0*/  LOP3.LUT R2, R2, 0xfffffffe, RZ, 0xc0, !PT ;  /* 0xfffffffe02027812 */ /* 0x000fe200078ec0ff */
[----:B------:R-:W-:Y:S01]  /*03d0*/  @UP5 UIMAD UR55, UR33, UR50, URZ ;  /* 0x00000032213752a4 */ /* 0x000fe2000f8e023f */
[----:B------:R-:W-:Y:S01]  /*03e0*/  LEA.HI R16, R13, R14, RZ, 0x3 ;  /* 0x0000000e0d107211 */ /* 0x000fe200078f18ff */
[----:B------:R-:W-:Y:S01]  /*03f0*/  IMAD.IADD R7, R5, 0x1, -R0 ;  /* 0x0000000105077824 */ /* 0x000fe200078e0a00 */
[----:B------:R-:W-:Y:S01]  /*0400*/  LOP3.LUT R0, R4, 0xffffffe0, RZ, 0xc0, !PT ;  /* 0xffffffe004007812 */ /* 0x000fe200078ec0ff */
[----:B------:R-:W-:Y:S01]  /*0410*/  IMAD.IADD R9, R3, 0x1, -R2 ;  /* 0x0000000103097824 */ /* 0x000fe200078e0a02 */
[----:B------:R-:W-:Y:S01]  /*0420*/  LOP3.LUT R4, R16, 0xfffffff8, RZ, 0xc0, !PT ;  /* 0xfffffff810047812 */ /* 0x000fe200078ec0ff */
[----:B------:R-:W-:Y:S01]  /*0430*/  ULDC.64 UR4, c[0x0][0x118] ;  /* 0x0000460000047ab9 */ /* 0x000fe20000000a00 */
[----:B------:R-:W-:Y:S01]  /*0440*/  SHF.R.S32.HI R3, RZ, 0x3, R16 ;  /* 0x00000003ff037819 */ /* 0x000fe20000011410 */
[C---:B------:R-:W-:Y:S01]  /*0450*/  IMAD.IADD R2, R14.reuse, 0x1, -R0 ;  /* 0x000000010e027824 */ /* 0x040fe200078e0a00 */
[----:B------:R-:W-:Y:S01]  /*0460*/  ULOP3.LUT UR57, UR38, UR57, URZ, 0x3c, !UPT ;  /* 0x0000003926397292 */ /* 0x000fe2000f8e3c3f */
[----:B------:R-:W-:Y:S01]  /*0470*/  IMAD.IADD R0, R14, 0x1, -R4 ;  /* 0x000000010e007824 */ /* 0x000fe200078e0a04 */
[----:B------:R-:W-:Y:S01]  /*0480*/  LOP3.LUT R4, R6, 0xfffffff0, RZ, 0xc0, !PT ;  /* 0xfffffff006047812 */ /* 0x000fe200078ec0ff */
[----:B------:R-:W-:Y:S01]  /*0490*/  IMAD.SHL.U32 R3, R3, 0x40, RZ ;  /* 0x0000004003037824 */ /* 0x000fe200078e00ff */
[----:B------:R-:W-:Y:S01]  /*04a0*/  SHF.R.S32.HI R5, RZ, 0x1f, R2 ;  /* 0x0000001fff057819 */ /* 0x000fe20000011402 */
[C---:B------:R-:W-:Y:S01]  /*04b0*/  IMAD.SHL.U32 R230, R0.reuse, 0x8, RZ ;  /* 0x0000000800e67824 */ /* 0x040fe200078e00ff */
[----:B------:R-:W-:Y:S01]  /*04c0*/  LOP3.LUT P4, RZ, R0, 0x2, RZ, 0xc0, !PT ;  /* 0x0000000200ff7812 */ /* 0x000fe2000788c0ff */
[----:B------:R-:W-:Y:S01]  /*04d0*/  USHF.R.S32.HI UR58, URZ, 0x1f, UR38 ;  /* 0x0000001f3f3a7899 */ /* 0x000fe20008011426 */
[----:B------:R-:W-:Y:S01]  /*04e0*/  LEA.HI R17, R5, R2, RZ, 0x2 ;  /* 0x0000000205117211 */ /* 0x000fe200078f10ff */
[----:B------:R-:W-:Y:S01]  /*04f0*/  IMAD.IADD R2, R14, 0x1, -R4 ;  /* 0x000000010e027824 */ /* 0x000fe200078e0a04 */
[----:B------:R-:W-:Y:S01]  /*0500*/  LOP3.LUT R3, R3, 0x1c0, RZ, 0xc0, !PT ;  /* 0x000001c003037812 */ /* 0x000fe200078ec0ff */
[----:B------:R-:W-:Y:S01]  /*0510*/  UISETP.NE.AND UP6, UPT, UR10, URZ, UPT ;  /* 0x0000003f0a00728c */ /* 0x000fe2000bfc5270 */
[C---:B------:R-:W-:Y:S01]  /*0520*/  LOP3.LUT P3, RZ, R0.reuse, 0x4, RZ, 0xc0, !PT ;  /* 0x0000000400ff7812 */ /* 0x040fe2000786c0ff */
[----:B------:R-:W-:Y:S01]  /*0530*/  IMAD.SHL.U32 R0, R0, 0x40, RZ ;  /* 0x0000004000007824 */ /* 0x000fe200078e00ff */
[----:B------:R-:W-:Y:S01]  /*0540*/  SHF.R.S32.HI R5, RZ, 0x1f, R2 ;  /* 0x0000001fff057819 */ /* 0x000fe20000011402 */
[----:B------:R-:W-:Y:S01]  /*0550*/  USHF.R.S32.HI UR60, URZ, 0x1f, UR33 ;  /* 0x0000001f3f3c7899 */ /* 0x000fe20008011421 */
[----:B------:R-:W-:Y:S01]  /*0560*/  LOP3.LUT R4, R3, 0x38, R230, 0xf8, !PT ;  /* 0x0000003803047812 */ /* 0x000fe200078ef8e6 */
[----:B------:R-:W-:Y:S01]  /*0570*/  USHF.R.S32.HI UR59, URZ, 0x1f, UR38 ;  /* 0x0000001f3f3b7899 */ /* 0x000fe20008011426 */
[----:B------:R-:W-:Y:S01]  /*0580*/  SHF.R.U32.HI R3, RZ, 0x3, R3 ;  /* 0x00000003ff037819 */ /* 0x000fe20000011603 */
[----:B------:R-:W-:Y:S01]  /*0590*/  UIMAD.WIDE.U32 UR42, UR36, UR44, URZ ;  /* 0x0000002c242a72a5 */ /* 0x000fe2000f8e003f */
[----:B------:R-:W-:Y:S01]  /*05a0*/  LEA.HI R10, R5, R2, RZ, 0x3 ;  /* 0x00000002050a7211 */ /* 0x000fe200078f18ff */
[----:B------:R-:W-:Y:S01]  /*05b0*/  IMAD.SHL.U32 R5, R9, 0x200, RZ ;  /* 0x0000020009057824 */ /* 0x000fe200078e00ff */
[----:B------:R-:W-:Y:S01]  /*05c0*/  LOP3.LUT R11, R4, R3, RZ, 0x3c, !PT ;  /* 0x00000003040b7212 */ /* 0x000fe200078e3cff */
[----:B------:R-:W-:Y:S01]  /*05d0*/  UIMAD UR52, UR37, UR44, URZ ;  /* 0x0000002c253472a4 */ /* 0x000fe2000f8e023f */
[----:B------:R-:W-:Y:S01]  /*05e0*/  LOP3.LUT R3, R10, 0xfffffff8, RZ, 0xc0, !PT ;  /* 0xfffffff80a037812 */ /* 0x000fe200078ec0ff */
[----:B------:R-:W-:Y:S01]  /*05f0*/  USHF.R.S32.HI UR54, URZ, 0x1f, UR48 ;  /* 0x0000001f3f367899 */ /* 0x000fe20008011430 */
[----:B------:R-:W-:Y:S01]  /*0600*/  LOP3.LUT R0, R0, 0x1c0, RZ, 0xc0, !PT ;  /* 0x000001c000007812 */ /* 0x000fe200078ec0ff */
[----:B------:R-:W-:Y:S01]  /*0610*/  UIMAD UR51, UR6, UR51, URZ ;  /* 0x00000033063372a4 */ /* 0x000fe2000f8e023f */
[----:B------:R-:W-:Y:S01]  /*0620*/  LOP3.LUT R4, R7, 0x1, RZ, 0xc0, !PT ;  /* 0x0000000107047812 */ /* 0x000fe200078ec0ff */
[----:B------:R-:W-:Y:S01]  /*0630*/  IMAD.IADD R15, R2, 0x1, -R3 ;  /* 0x00000001020f7824 */ /* 0x000fe200078e0a03 */
[----:B------:R-:W-:Y:S01]  /*0640*/  LEA.HI R2, R13, R14, RZ, 0x6 ;  /* 0x0000000e0d027211 */ /* 0x000fe200078f30ff */
[----:B------:R-:W-:Y:S01]  /*0650*/  IMAD.SHL.U32 R3, R8, 0x10, RZ ;  /* 0x0000001008037824 */ /* 0x000fe200078e00ff */
[C---:B------:R-:W-:Y:S01]  /*0660*/  LOP3.LUT R210, R0.reuse, 0x8, R16, 0xf8, !PT ;  /* 0x0000000800d27812 */ /* 0x040fe200078ef810 */
[----:B------:R-:W-:Y:S01]  /*0670*/  @!UP5 UIMAD UR50, UR7, UR50, URZ ;  /* 0x000000320732d2a4 */ /* 0x000fe2000f8e023f */
[----:B------:R-:W-:Y:S01]  /*0680*/  SHF.R.S32.HI R2, RZ, 0x6, R2 ;  /* 0x00000006ff027819 */ /* 0x000fe20000011402 */
[----:B------:R-:W-:Y:S01]  /*0690*/  USHF.R.S32.HI UR49, URZ, 0x1f, UR46 ;  /* 0x0000001f3f317899 */ /* 0x000fe2000801142e */
[----:B------:R-:W-:Y:S01]  /*06a0*/  LOP3.LUT R3, R0, 0x30, R3, 0xf8, !PT ;  /* 0x0000003000037812 */ /* 0x000fe200078ef803 */
[----:B------:R-:W-:Y:S01]  /*06b0*/  UMOV UR41, 0xffffc000 ;  /* 0xffffc00000297882 */ /* 0x000fe20000000000 */
[----:B------:R-:W-:Y:S01]  /*06c0*/  SHF.R.U32.HI R205, RZ, 0x3, R0 ;  /* 0x00000003ffcd7819 */ /* 0x000fe20000011600 */
[----:B------:R-:W-:Y:S01]  /*06d0*/  IMAD R0, R2, 0x800, R5 ;  /* 0x0000080002007824 */ /* 0x000fe200078e0205 */
[----:B------:R-:W-:Y:S01]  /*06e0*/  ISETP.NE.U32.AND P0, PT, R4, 0x1, PT ;  /* 0x000000010400780c */ /* 0x000fe20003f05070 */
[----:B------:R-:W-:Y:S01]  /*06f0*/  IMAD.SHL.U32 R6, R2, 0x8, RZ ;  /* 0x0000000802067824 */ /* 0x000fe200078e00ff */
        /* <DEDUP_REMOVED lines=8> */
[----:B------:R-:W-:Y:S01]  /*0780*/  IMAD R5, R2, 0x200, R11 ;  /* 0x0000020002057824 */ /* 0x000fe200078e020b */
[----:B------:R-:W-:Y:S01]  /*0790*/  LOP3.LUT R3, R18, 0x7ffffffc, RZ, 0xc0, !PT ;  /* 0x7ffffffc12037812 */ /* 0x000fe200078ec0ff */
[----:B------:R-:W-:Y:S01]  /*07a0*/  IMAD.SHL.U32 R2, R2, 0x20, RZ ;  /* 0x0000002002027824 */ /* 0x000fe200078e00ff */
[----:B------:R-:W-:Y:S01]  /*07b0*/  LOP3.LUT R204, R0, 0x18, R6, 0xf8, !PT ;  /* 0x0000001800cc7812 */ /* 0x000fe200078ef806 */
[----:B------:R-:W-:Y:S01]  /*07c0*/  IMAD.U32 R6, RZ, RZ, UR14 ;  /* 0x0000000eff067e24 */ /* 0x000fe2000f8e00ff */
[----:B------:R-:W-:Y:S01]  /*07d0*/  LEA.HI R0, R13, R14, RZ, 0x7 ;  /* 0x0000000e0d007211 */ /* 0x000fe200078f38ff */
[C---:B------:R-:W-:Y:S01]  /*07e0*/  IMAD.IADD R3, R14.reuse, 0x1, -R3 ;  /* 0x000000010e037824 */ /* 0x040fe200078e0a03 */
[----:B------:R1:W-:Y:S01]  /*07f0*/  STL [R1+0x2c], R5 ;  /* 0x00002c0501007387 */ /* 0x0003e20000100800 */
[----:B------:R-:W-:Y:S01]  /*0800*/  IMAD.SHL.U32 R14, R14, 0x2, RZ ;  /* 0x000000020e0e7824 */ /* 0x000fe200078e00ff */
[----:B------:R-:W-:Y:S01]  /*0810*/  SHF.R.S32.HI R0, RZ, 0x7, R0 ;  /* 0x00000007ff007819 */ /* 0x000fe20000011400 */
[----:B------:R-:W-:Y:S01]  /*0820*/  IMAD.SHL.U32 R3, R3, 0x2, RZ ;  /* 0x0000000203037824 */ /* 0x000fe200078e00ff */
[----:B------:R-:W-:Y:S01]  /*0830*/  SEL R220, R220, 0x10, !P0 ;  /* 0x00000010dcdc7807 */ /* 0x000fe20004000000 */
        /* <DEDUP_REMOVED lines=8> */
[----:B------:R-:W-:-:S03]  /*08c0*/  LOP3.LUT R3, R3, 0x8, RZ, 0xc0, !PT ;  /* 0x0000000803037812 */ /* 0x000fc600078ec0ff */
[----:B------:R2:W-:Y:S01]  /*08d0*/  STL [R1+0x4c], R4 ;  /* 0x00004c0401007387 */ /* 0x0005e20000100800 */
[----:B-1----:R-:W-:Y:S02]  /*08e0*/  LOP3.LUT R5, R0, 0x20, R2, 0xf8, !PT ;  /* 0x0000002000057812 */ /* 0x002fe400078ef802 */
        /* <DEDUP_REMOVED lines=9> */
[----:B--2---:R-:W-:Y:S01]  /*0980*/  IMAD.SHL.U32 R4, R9, 0x10, RZ ;  /* 0x0000001009047824 */ /* 0x004fe200078e00ff */
[----:B------:R-:W-:Y:S01]  /*0990*/  LOP3.LUT R0, R0, 0xfffffe00, RZ, 0xc0, !PT ;  /* 0xfffffe0000007812 */ /* 0x000fe200078ec0ff */
[----:B------:R-:W-:Y:S02]  /*09a0*/  IMAD R11, R12, 0x10, R5 ;  /* 0x000000100c0b7824 */ /* 0x000fe400078e0205 */
[----:B------:R-:W-:Y:S01]  /*09b0*/  IMAD.IADD R221, R218, 0x1, R220 ;  /* 0x00000001dadd7824 */ /* 0x000fe200078e02dc */
[----:B------:R-:W-:Y:S01]  /*09c0*/  LOP3.LUT R7, R3, 0x10, R4, 0xf8, !PT ;  /* 0x0000001003077812 */ /* 0x000fe200078ef804 */
[----:B------:R-:W-:Y:S01]  /*09d0*/  IMAD.SHL.U32 R3, R15, 0x40, RZ ;  /* 0x000000400f037824 */ /* 0x000fe200078e00ff */
[----:B------:R-:W-:Y:S01]  /*09e0*/  STL [R1+0x58], R11 ;  /* 0x0000580b01007387 */ /* 0x000fe20000100800 */
[----:B------:R-:W-:-:S03]  /*09f0*/  IMAD R5, R12, 0x400, R0 ;  /* 0x000004000c057824 */ /* 0x000fc600078e0200 */
        /* <DEDUP_REMOVED lines=12> */
[----:B------:R-:W-:Y:S02]  /*0ac0*/  IADD3 R5, R230, 0x40, RZ ;  /* 0x00000040e6057810 */ /* 0x000fe40007ffe0ff */
[----:B------:R-:W-:Y:S02]  /*0ad0*/  SHF.R.S32.HI R3, RZ, 0x1f, R0 ;  /* 0x0000001fff037819 */ /* 0x000fe40000011400 */
[----:B------:R-:W-:Y:S01]  /*0ae0*/  SEL R211, R4, 0xffffffe0, !P4 ;  /* 0xffffffe004d37807 */ /* 0x000fe20006000000 */
[----:B------:R1:W-:Y:S01]  /*0af0*/  STL [R1], R5 ;  /* 0x0000000501007387 */ /* 0x0003e20000100800 */
        /* <DEDUP_REMOVED lines=25> */
[----:B----4-:R2:W-:Y:S02]  /*0c90*/  STL [R1+0x5c], R0 ;  /* 0x00005c0001007387 */ /* 0x0105e40000100800 */
.L_x_782:
        /* <DEDUP_REMOVED lines=53> */
.L_x_712:
        /* <DEDUP_REMOVED lines=59> */
.L_x_714:
        /* <DEDUP_REMOVED lines=18> */
.L_x_715:
        /* <DEDUP_REMOVED lines=71> */
.L_x_716:
[----:B------:R-:W-:Y:S02]  /*1930*/  UMOV UR8, UR51 ;  /* 0x0000003300087c82 */ /* 0x000fe40008000000 */
.L_x_717:
[----:B------:R-:W1:Y:S01]  /*1940*/  S2R R17, SR_TID.X ;  /* 0x0000000000117919 */ /* 0x000e620000002100 */
[----:B------:R-:W-:Y:S01]  /*1950*/  UIADD3 UR6, UP4, UP3, UR6, UR46, UR48 ;  /* 0x0000002e06067290 */ /* 0x000fe2000fb9e030 */
[----:B------:R-:W-:Y:S01]  /*1960*/  SHF.R.S32.HI R231, RZ, 0x1f, R230 ;  /* 0x0000001fffe77819 */ /* 0x000fe200000114e6 */
[----:B------:R-:W-:Y:S01]  /*1970*/  IMAD.U32 R9, RZ, RZ, UR38 ;  /* 0x00000026ff097e24 */ /* 0x000fe2000f8e00ff */
[----:B------:R-:W-:Y:S01]  /*1980*/  BSSY B1, `(.L_x_713) ;  /* 0x0000a11000017945 */ /* 0x000fe20003800000 */
[----:B------:R-:W-:Y:S02]  /*1990*/  UIADD3 UR17, UP2, UP1, UR16, UR6, UR17 ;  /* 0x0000000610117290 */ /* 0x000fe4000f95e011 */
[----:B------:R-:W-:Y:S02]  /*19a0*/  UIADD3.X UR6, UR9, UR49, UR54, UP4, UP3 ;  /* 0x0000003109067290 */ /* 0x000fe4000a7e6436 */
[----:B------:R-:W-:-:S02]  /*19b0*/  UIADD3 UR16, UR13, UR8, URZ ;  /* 0x000000080d107290 */ /* 0x000fc4000fffe03f */
[----:B------:R-:W-:Y:S02]  /*19c0*/  UIADD3.X UR30, UR10, UR6, UR11, UP2, UP1 ;  /* 0x000000060a1e7290 */ /* 0x000fe400097e240b */
[----:B------:R-:W-:Y:S02]  /*19d0*/  ULDC.64 UR8, c[0x0][0x200] ;  /* 0x0000800000087ab9 */ /* 0x000fe40000000a00 */
        /* <DEDUP_REMOVED lines=15> */
[----:B------:R-:W-:Y:S01]  /*1ad0*/  UIADD3 UR6, UR13, UR12, URZ ;  /* 0x0000000c0d067290 */ /* 0x000fe2000fffe03f */
[----:B------:R-:W-:Y:S01]  /*1ae0*/  IMAD.WIDE.U32 R4, R0, c[0x0][0x190], R230 ;  /* 0x0000640000047a25 */ /* 0x000fe200078e00e6 */
[----:B------:R-:W-:Y:S02]  /*1af0*/  UMOV UR32, 0x4 ;  /* 0x0000000400207882 */ /* 0x000fe40000000000 */
[----:B------:R-:W-:Y:S01]  /*1b00*/  UIMAD.WIDE UR6, UR6, UR32, UR8 ;  /* 0x00000020060672a5 */ /* 0x000fe2000f8e0208 */
[----:B------:R-:W-:Y:S01]  /*1b10*/  IMAD R3, R3, c[0x0][0x190], RZ ;  /* 0x0000640003037a24 */ /* 0x000fe200078e02ff */
[----:B------:R-:W-:Y:S01]  /*1b20*/  IADD3 R6, P0, R4, UR39, RZ ;  /* 0x0000002704067c10 */ /* 0x000fe2000ff1e0ff */
[----:B------:R-:W-:Y:S02]  /*1b30*/  ULDC UR39, c[0x0][0x2e8] ;  /* 0x0000ba0000277ab9 */ /* 0x000fe40000000800 */
[----:B------:R-:W-:-:S02]  /*1b40*/  IMAD R0, R0, c[0x0][0x194], R3 ;  /* 0x0000650000007a24 */ /* 0x000fc400078e0203 */
[----:B------:R-:W-:Y:S02]  /*1b50*/  UMOV UR10, UR6 ;  /* 0x00000006000a7c82 */ /* 0x000fe40008000000 */
[----:B------:R-:W-:Y:S01]  /*1b60*/  UIADD3 UR6, -UR14, UR25, UR24 ;  /* 0x000000190e067290 */ /* 0x000fe2000fffe118 */
[----:B------:R-:W-:Y:S01]  /*1b70*/  IADD3.X R7, R5, UR34, R0, P0, !PT ;  /* 0x0000002205077c10 */ /* 0x000fe200087fe400 */
[----:B------:R-:W-:Y:S01]  /*1b80*/  IMAD.U32 R0, RZ, RZ, UR13 ;  /* 0x0000000dff007e24 */ /* 0x000fe2000f8e00ff */
[----:B------:R-:W-:Y:S01]  /*1b90*/  IADD3 R4, P0, R230, UR29, RZ ;  /* 0x0000001de6047c10 */ /* 0x000fe2000ff1e0ff */
[----:B------:R-:W-:Y:S02]  /*1ba0*/  UIADD3 UR6, UR6, -UR39, URZ ;  /* 0x8000002706067290 */ /* 0x000fe4000fffe03f */
[----:B------:R-:W-:Y:S01]  /*1bb0*/  IMAD.WIDE.U32 R6, R9, c[0x0][0x1a8], R6 ;  /* 0x00006a0009067a25 */ /* 0x000fe200078e0006 */
[----:B------:R-:W-:Y:S01]  /*1bc0*/  IADD3.X R5, R231, UR31, RZ, P0, !PT ;  /* 0x0000001fe7057c10 */ /* 0x000fe200087fe4ff */
[----:B------:R-:W-:-:S02]  /*1bd0*/  USHF.R.S32.HI UR13, URZ, 0x1f, UR6 ;  /* 0x0000001f3f0d7899 */ /* 0x000fc40008011406 */
[----:B------:R-:W-:Y:S01]  /*1be0*/  UMOV UR9, UR7 ;  /* 0x0000000700097c82 */ /* 0x000fe20008000000 */
[----:B------:R-:W-:Y:S01]  /*1bf0*/  IADD3 R10, R7, UR21, RZ ;  /* 0x00000015070a7c10 */ /* 0x000fe2000fffe0ff */
[----:B------:R-:W-:Y:S01]  /*1c00*/  IMAD.WIDE.U32 R4, R0, c[0x0][0x370], R4 ;  /* 0x0000dc0000047a25 */ /* 0x000fe200078e0004 */
[----:B------:R-:W-:Y:S01]  /*1c10*/  ULEA.HI UR13, UR13, UR6, URZ, 0x6 ;  /* 0x000000060d0d7291 */ /* 0x000fe2000f8f303f */
[C---:B------:R-:W-:Y:S01]  /*1c20*/  LEA R228, P5, R6.reuse, c[0x0][0x160], 0x1 ;  /* 0x0000580006e47a11 */ /* 0x040fe200078a08ff */
[----:B------:R-:W-:Y:S01]  /*1c30*/  UIADD3 UR6, UR35, -0x1, URZ ;  /* 0xffffffff23067890 */ /* 0x000fe2000fffe03f */
[----:B------:R-:W-:Y:S01]  /*1c40*/  IMAD.U32 R0, RZ, RZ, UR38 ;  /* 0x00000026ff007e24 */ /* 0x000fe2000f8e00ff */
[----:B------:R-:W-:Y:S01]  /*1c50*/  IADD3 R5, R5, UR11, RZ ;  /* 0x0000000b05057c10 */ /* 0x000fe2000fffe0ff */
[----:B------:R-:W-:Y:S01]  /*1c60*/  USHF.R.S32.HI UR13, URZ, 0x6, UR13 ;  /* 0x000000063f0d7899 */ /* 0x000fe2000801140d */
[----:B------:R-:W-:-:S03]  /*1c70*/  LEA.HI.X R229, R6, c[0x0][0x164], R10, 0x1, P5 ;  /* 0x0000590006e57a11 */ /* 0x000fc600028f0c0a */
[----:B------:R-:W-:Y:S01]  /*1c80*/  IMAD.WIDE.U32 R4, R0, c[0x0][0x378], R4 ;  /* 0x0000de0000047a25 */ /* 0x000fe200078e0004 */
[----:B------:R-:W-:Y:S01]  /*1c90*/  LEA.HI R0, R18, R17, RZ, 0x5 ;  /* 0x0000001112007211 */ /* 0x000fe200078f28ff */
[----:B------:R-:W-:-:S03]  /*1ca0*/  UISETP.LT.AND UP1, UPT, URZ, UR13, UPT ;  /* 0x0000000d3f00728c */ /* 0x000fc6000bf21270 */
[----:B------:R-:W-:Y:S01]  /*1cb0*/  LOP3.LUT R8, R0, 0xffffffe0, RZ, 0xc0, !PT ;  /* 0xffffffe000087812 */ /* 0x000fe200078ec0ff */
[----:B------:R-:W-:Y:S01]  /*1cc0*/  USEL UR13, URZ, UR13, !UP1 ;  /* 0x0000000d3f0d7287 */ /* 0x000fe2000c800000 */
[----:B------:R-:W-:Y:S02]  /*1cd0*/  SHF.R.S32.HI R0, RZ, 0x5, R0 ;  /* 0x00000005ff007819 */ /* 0x000fe40000011400 */
[----:B------:R-:W-:Y:S01]  /*1ce0*/  IADD3 R5, R5, UR15, RZ ;  /* 0x0000000f05057c10 */ /* 0x000fe2000fffe0ff */
[----:B------:R-:W-:Y:S01]  /*1cf0*/  IMAD.IADD R8, R17, 0x1, -R8 ;  /* 0x0000000111087824 */ /* 0x000fe200078e0a08 */
[----:B------:R-:W-:-:S03]  /*1d00*/  UISETP.GT.AND UP1, UPT, UR35, UR13, UPT ;  /* 0x0000000d2300728c */ /* 0x000fc6000bf24270 */
[----:B------:R-:W-:Y:S01]  /*1d10*/  IMAD R8, R0, UR47, R8 ;  /* 0x0000002f00087c24 */ /* 0x000fe2000f8e0208 */
[----:B------:R-:W-:Y:S01]  /*1d20*/  ULDC.64 UR34, c[0x0][0x3c8] ;  /* 0x0000f20000227ab9 */ /* 0x000fe20000000a00 */
[----:B------:R-:W-:Y:S01]  /*1d30*/  IMAD R0, R16, c[0x0][0x370], RZ ;  /* 0x0000dc0010007a24 */ /* 0x000fe200078e02ff */
[----:B------:R-:W-:Y:S01]  /*1d40*/  PLOP3.LUT P0, PT, PT, PT, UP1, 0x80, 0x0 ;  /* 0x000000000000781c */ /* 0x000fe20003f0f018 */
[----:B------:R-:W-:-:S04]  /*1d50*/  IMAD.WIDE.U32 R4, R2, c[0x0][0x370], R4 ;  /* 0x0000dc0002047a25 */ /* 0x000fc800078e0004 */
[----:B------:R-:W-:Y:S01]  /*1d60*/  IMAD R3, R2, c[0x0][0x374], R0 ;  /* 0x0000dd0002037a24 */ /* 0x000fe200078e0200 */
[----:B------:R-:W-:Y:S01]  /*1d70*/  IADD3 R0, P3, R8, UR17, RZ ;  /* 0x0000001108007c10 */ /* 0x000fe2000ff7e0ff */
[----:B------:R-:W-:Y:S01]  /*1d80*/  UIMAD.WIDE UR16, UR16, UR32, UR34 ;  /* 0x00000020101072a5 */ /* 0x000fe2000f8e0222 */
[----:B------:R-:W-:Y:S01]  /*1d90*/  LEA R226, P4, R4, c[0x0][0x330], 0x1 ;  /* 0x0000cc0004e27a11 */ /* 0x000fe200078808ff */
[----:B------:R-:W-:Y:S01]  /*1da0*/  IMAD.IADD R3, R5, 0x1, R3 ;  /* 0x0000000105037824 */ /* 0x000fe200078e0203 */
[----:B------:R-:W-:Y:S02]  /*1db0*/  LEA R223, P2, R0, c[0x0][0x350], 0x2 ;  /* 0x0000d40000df7a11 */ /* 0x000fe400078410ff */
[----:B------:R-:W-:Y:S02]  /*1dc0*/  LEA.HI.X.SX32 R8, R8, UR30, 0x1, P3 ;  /* 0x0000001e08087c11 */ /* 0x000fe400098f0eff */
[----:B------:R-:W-:Y:S01]  /*1dd0*/  UMOV UR12, UR16 ;  /* 0x00000010000c7c82 */ /* 0x000fe20008000000 */
[----:B------:R-:W-:Y:S01]  /*1de0*/  LEA.HI.X R227, R4, c[0x0][0x334], R3, 0x1, P4 ;  /* 0x0000cd0004e37a11 */ /* 0x000fe200020f0c03 */
[----:B------:R-:W-:Y:S01]  /*1df0*/  UMOV UR11, UR17 ;  /* 0x00000011000b7c82 */ /* 0x000fe20008000000 */
        /* <DEDUP_REMOVED lines=20> */
.L_x_719:
        /* <DEDUP_REMOVED lines=18> */
.L_x_720:
[----:B------:R1:W5:Y:S01]  /*2060*/  LDL R12, [R1] ;  /* 0x00000000010c7983 */ /* 0x0003620000100800 */
        /* <DEDUP_REMOVED lines=18> */
[----:B-1----:R-:W-:Y:S01]  /*2190*/  MOV R7, R3 ;  /* 0x0000000300077202 */ /* 0x002fe20000000f00 */
[----:B------:R-:W-:Y:S01]  /*21a0*/  IMAD R0, R16, c[0x0][0x3a0], RZ ;  /* 0x0000e80010007a24 */ /* 0x000fe200078e02ff */
[----:B------:R-:W-:Y:S01]  /*21b0*/  ISETP.GE.AND P2, PT, R230, c[0x0][0x220], PT ;  /* 0x00008800e6007a0c */ /* 0x000fe20003f46270 */
[----:B------:R-:W-:Y:S01]  /*21c0*/  IMAD.MOV.U32 R6, RZ, RZ, R4 ;  /* 0x000000ffff067224 */ /* 0x000fe200078e0004 */
[----:B-----5:R-:W-:Y:S01]  /*21d0*/  ISETP.GE.AND P1, PT, R12, c[0x0][0x220], PT ;  /* 0x000088000c007a0c */ /* 0x020fe20003f26270 */
[C---:B------:R-:W-:Y:S02]  /*21e0*/  IMAD R0, R2.reuse, c[0x0][0x3a4], R0 ;  /* 0x0000e90002007a24 */ /* 0x040fe400078e0200 */
[----:B------:R-:W-:-:S04]  /*21f0*/  IMAD.WIDE.U32 R8, R2, c[0x0][0x3a0], R6 ;  /* 0x0000e80002087a25 */ /* 0x000fc800078e0006 */
[----:B------:R-:W-:Y:S01]  /*2200*/  IMAD.IADD R0, R9, 0x1, R0 ;  /* 0x0000000109007824 */ /* 0x000fe200078e0200 */
[----:B------:R-:W-:-:S04]  /*2210*/  LEA R6, P0, R8, c[0x0][0x340], 0x1 ;  /* 0x0000d00008067a11 */ /* 0x000fc800078008ff */
[----:B------:R-:W-:-:S05]  /*2220*/  LEA.HI.X R7, R8, c[0x0][0x344], R0, 0x1, P0 ;  /* 0x0000d10008077a11 */ /* 0x000fca00000f0c00 */
[----:B------:R1:W-:Y:S04]  /*2230*/  @!P2 STG.E.128 [R6.64], RZ ;  /* 0x000000ff0600a986 */ /* 0x0003e8000c101d04 */
[----:B------:R1:W-:Y:S02]  /*2240*/  @!P1 STG.E.128 [R6.64+0x80], RZ ;  /* 0x000080ff06009986 */ /* 0x0003e4000c101d04 */
.L_x_722:
[----:B-1----:R-:W-:Y:S05]  /*2250*/  BSYNC B0 ;  /* 0x0000000000007941 */ /* 0x002fea0003800000 */
.L_x_721:
[----:B------:R-:W-:Y:S01]  /*2260*/  IADD3 R0, R2, 0x20, RZ ;  /* 0x0000002002007810 */ /* 0x000fe20007ffe0ff */
[----:B------:R-:W-:Y:S03]  /*2270*/  BSSY B0, `(.L_x_723) ;  /* 0x0000011000007945 */ /* 0x000fe60003800000 */
[----:B------:R-:W-:-:S13]  /*2280*/  ISETP.GE.AND P4, PT, R0, UR6, PT ;  /* 0x0000000600007c0c */ /* 0x000fda000bf86270 */
[----:B------:R-:W-:Y:S05]  /*2290*/  @P4 BRA `(.L_x_724) ;  /* 0x000000e000004947 */ /* 0x000fea0003800000 */
[----:B------:R-:W-:Y:S02]  /*22a0*/  IADD3 R0, P0, R2, 0x20, RZ ;  /* 0x0000002002007810 */ /* 0x000fe40007f1e0ff */
[----:B------:R-:W-:Y:S02]  /*22b0*/  MOV R7, R3 ;  /* 0x0000000300077202 */ /* 0x000fe40000000f00 */
[----:B------:R-:W-:Y:S01]  /*22c0*/  ISETP.GE.AND P1, PT, R230, c[0x0][0x220], PT ;  /* 0x00008800e6007a0c */ /* 0x000fe20003f26270 */
[----:B------:R-:W-:Y:S01]  /*22d0*/  IMAD.X R6, RZ, RZ, R16, P0 ;  /* 0x000000ffff067224 */ /* 0x000fe200000e0610 */
[----:B-----5:R-:W-:-:S03]  /*22e0*/  ISETP.GE.AND P0, PT, R12, c[0x0][0x220], PT ;  /* 0x000088000c007a0c */ /* 0x020fc60003f06270 */
        /* <DEDUP_REMOVED lines=9> */
.L_x_724:
[----:B------:R-:W-:Y:S05]  /*2380*/  BSYNC B0 ;  /* 0x0000000000007941 */ /* 0x000fea0003800000 */
.L_x_723:
        /* <DEDUP_REMOVED lines=18> */
.L_x_726:
[----:B------:R-:W-:Y:S05]  /*24b0*/  BSYNC B0 ;  /* 0x0000000000007941 */ /* 0x000fea0003800000 */
.L_x_725:
[----:B------:R-:W-:Y:S01]  /*24c0*/  IADD3 R0, R2, 0x60, RZ ;  /* 0x0000006002007810 */ /* 0x000fe20007ffe0ff */
[----:B------:R-:W-:Y:S03]  /*24d0*/  BSSY B0, `(.L_x_727) ;  /* 0x0000010000007945 */ /* 0x000fe60003800000 */
[----:B------:R-:W-:-:S13]  /*24e0*/  ISETP.GE.AND P2, PT, R0, UR6, PT ;  /* 0x0000000600007c0c */ /* 0x000fda000bf46270 */
[----:B------:R-:W-:Y:S05]  /*24f0*/  @P2 BRA `(.L_x_728) ;  /* 0x000000d000002947 */ /* 0x000fea0003800000 */
[----:B------:R-:W-:Y:S02]  /*2500*/  IADD3 R0, P0, R2, 0x60, RZ ;  /* 0x0000006002007810 */ /* 0x000fe40007f1e0ff */
[----:B------:R-:W-:-:S03]  /*2510*/  ISETP.GE.AND P1, PT, R230, c[0x0][0x220], PT ;  /* 0x00008800e6007a0c */ /* 0x000fc60003f26270 */
[----:B------:R-:W-:Y:S01]  /*2520*/  IMAD.X R5, RZ, RZ, R16, P0 ;  /* 0x000000ffff057224 */ /* 0x000fe200000e0610 */
[----:B-----5:R-:W-:-:S03]  /*2530*/  ISETP.GE.AND P0, PT, R12, c[0x0][0x220], PT ;  /* 0x000088000c007a0c */ /* 0x020fc60003f06270 */
        /* <DEDUP_REMOVED lines=9> */
.L_x_728:
[----:B------:R-:W-:Y:S05]  /*25d0*/  BSYNC B0 ;  /* 0x0000000000007941 */ /* 0x000fea0003800000 */
.L_x_727:
        /* <DEDUP_REMOVED lines=27> */
.L_x_730:
[----:B------:R-:W-:Y:S05]  /*2790*/  BSYNC B0 ;  /* 0x0000000000007941 */ /* 0x000fea0003800000 */
.L_x_729:
[----:B------:R-:W-:Y:S01]  /*27a0*/  BSSY B0, `(.L_x_731) ;  /* 0x0000010000007945 */ /* 0x000fe20003800000 */
        /* <DEDUP_REMOVED lines=15> */
.L_x_732:
[----:B------:R-:W-:Y:S05]  /*28a0*/  BSYNC B0 ;  /* 0x0000000000007941 */ /* 0x000fea0003800000 */
.L_x_731:
        /* <DEDUP_REMOVED lines=16> */
.L_x_734:
[----:B------:R-:W-:Y:S05]  /*29b0*/  BSYNC B0 ;  /* 0x0000000000007941 */ /* 0x000fea0003800000 */
.L_x_733:
        /* <DEDUP_REMOVED lines=12> */
[----:B-----5:R-:W-:-:S13]  /*2a80*/  ISETP.GE.AND P0, PT, R12, c[0x0][0x220], PT ;  /* 0x000088000c007a0c */ /* 0x020fda0003f06270 */
[----:B------:R-:W-:Y:S05]  /*2a90*/  @P0 BRA `(.L_x_735) ;  /* 0x00008ff000000947 */ /* 0x000fea0003800000 */
[----:B------:R3:W-:Y:S01]  /*2aa0*/  STG.E.128 [R2.64+0x80], RZ ;  /* 0x000080ff02007986 */ /* 0x0007e2000c101d04 */
[----:B------:R-:W-:Y:S05]  /*2ab0*/  BRA `(.L_x_735) ;  /* 0x00008fd000007947 */ /* 0x000fea0003800000 */
.L_x_718:
[----:B------:R-:W2:Y:S01]  /*2ac0*/  LDL R15, [R1+0x2c] ;  /* 0x00002c00010f7983 */ /* 0x000ea20000100800 */
        /* <DEDUP_REMOVED lines=13> */
[----:B------:R-:W2:Y:S01]  /*2ba0*/  LDL R8, [R1] ;  /* 0x0000000001087983 */ /* 0x000ea20000100800 */
[----:B------:R-:W-:-:S13]  /*2bb0*/  ISETP.GE.AND P2, PT, R230, c[0x0][0x220], PT ;  /* 0x00008800e6007a0c */ /* 0x000fda0003f46270 */
[----:B------:R3:W-:Y:S04]  /*2bc0*/  @P2 STS.128 [R0+0x8000], RZ ;  /* 0x008000ff00002388 */ /* 0x0007e80000000c00 */
[----:B------:R-:W-:Y:S01]  /*2bd0*/  @!PT LDS RZ, [RZ] ;  /* 0x00000000fffff984 */ /* 0x000fe20000000800 */
[----:B------:R-:W-:Y:S01]  /*2be0*/  @!PT LDS RZ, [RZ] ;  /* 0x00000000fffff984 */ /* 0x000fe20000000800 */
[----:B------:R-:W-:Y:S01]  /*2bf0*/  @!PT LDS RZ, [RZ] ;  /* 0x00000000fffff984 */ /* 0x000fe20000000800 */
[----:B------:R3:W-:Y:S01]  /*2c00*/  @!P2 LDGSTS.E.BYPASS.LTC128B.128 [R0+0x8000], [R226.64] ;  /* 0x08000000e200afae */ /* 0x0007e2000b901d44 */
[----:B--2---:R-:W-:-:S13]  /*2c10*/  ISETP.GE.AND P0, PT, R8, c[0x0][0x220], PT ;  /* 0x0000880008007a0c */ /* 0x004fda0003f06270 */
[----:B------:R3:W-:Y:S01]  /*2c20*/  @P0 STS.128 [R0+0xa000], RZ ;  /* 0x00a000ff00000388 */ /* 0x0007e20000000c00 */
[----:B------:R-:W-:Y:S05]  /*2c30*/  @P0 BRA `(.L_x_737) ;  /* 0x0000004000000947 */ /* 0x000fea0003800000 */
[----:B------:R-:W-:Y:S01]  /*2c40*/  @!PT LDS RZ, [RZ] ;  /* 0x00000000fffff984 */ /* 0x000fe20000000800 */
[----:B------:R-:W-:Y:S01]  /*2c50*/  @!PT LDS RZ, [RZ] ;  /* 0x00000000fffff984 */ /* 0x000fe20000000800 */
[----:B------:R-:W-:Y:S01]  /*2c60*/  @!PT LDS RZ, [RZ] ;  /* 0x00000000fffff984 */ /* 0x000fe20000000800 */
[----:B------:R2:W-:Y:S02]  /*2c70*/  LDGSTS.E.BYPASS.LTC128B.128 [R0+0xa000], [R226.64+0x80] ;  /* 0x0a000080e2007fae */ /* 0x0005e4000b901d44 */
.L_x_737:
[----:B------:R-:W-:Y:S05]  /*2c80*/  BSYNC B0 ;  /* 0x0000000000007941 */ /* 0x000fea0003800000 */
.L_x_736:
[----:B------:R-:W-:Y:S01]  /*2c90*/  IADD3 R14, R2, 0x20, RZ ;  /* 0x00000020020e7810 */ /* 0x000fe20007ffe0ff */
[----:B------:R-:W-:Y:S03]  /*2ca0*/  BSSY B0, `(.L_x_738) ;  /* 0x000001d000007945 */ /* 0x000fe60003800000 */
[----:B------:R-:W-:-:S13]  /*2cb0*/  ISETP.GE.AND P0, PT, R14, UR7, PT ;  /* 0x000000070e007c0c */ /* 0x000fda000bf06270 */
[----:B------:R4:W-:Y:S04]  /*2cc0*/  @P0 STS.128 [R0+0x9000], RZ ;  /* 0x009000ff00000388 */ /* 0x0009e80000000c00 */
[----:B------:R4:W-:Y:S01]  /*2cd0*/  @P0 STS.128 [R0+0xb000], RZ ;  /* 0x00b000ff00000388 */ /* 0x0009e20000000c00 */
[----:B------:R-:W-:Y:S05]  /*2ce0*/  @P0 BRA `(.L_x_739) ;  /* 0x0000018000000947 */ /* 0x000fea0003800000 */
[----:B------:R-:W5:Y:S01]  /*2cf0*/  LDL R8, [R1] ;  /* 0x0000000001087983 */ /* 0x000f620000100800 */
[----:B------:R-:W-:-:S13]  /*2d00*/  ISETP.GE.AND P3, PT, R230, c[0x0][0x220], PT ;  /* 0x00008800e6007a0c */ /* 0x000fda0003f66270 */
[----:B------:R-:W-:Y:S01]  /*2d10*/  @!P3 IMAD.MOV.U32 R9, RZ, RZ, c[0x0][0x370] ;  /* 0x0000dc00ff09b624 */ /* 0x000fe200078e00ff */
[----:B------:R1:W-:Y:S01]  /*2d20*/  @P3 STS.128 [R0+0x9000], RZ ;  /* 0x009000ff00003388 */ /* 0x0003e20000000c00 */
[----:B------:R-:W-:Y:S01]  /*2d30*/  @!P3 IMAD.MOV.U32 R12, RZ, RZ, c[0x0][0x374] ;  /* 0x0000dd00ff0cb624 */ /* 0x000fe200078e00ff */
[----:B-----5:R-:W-:Y:S02]  /*2d40*/  ISETP.GE.AND P2, PT, R8, c[0x0][0x220], PT ;  /* 0x0000880008007a0c */ /* 0x020fe40003f46270 */
        /* <DEDUP_REMOVED lines=18> */
.L_x_739:
[----:B------:R-:W-:Y:S05]  /*2e70*/  BSYNC B0 ;  /* 0x0000000000007941 */ /* 0x000fea0003800000 */
.L_x_738:
        /* <DEDUP_REMOVED lines=15> */
.L_x_741:
[----:B------:R-:W5:Y:S01]  /*2f70*/  LDL R3, [R1] ;  /* 0x0000000001037983 */ /* 0x000f620000100800 */
[----:B------:R-:W-:-:S13]  /*2f80*/  ISETP.GE.AND P3, PT, R230, c[0x0][0x220], PT ;  /* 0x00008800e6007a0c */ /* 0x000fda0003f66270 */
[----:B------:R1:W-:Y:S04]  /*2f90*/  @P3 STS [R217], RZ ;  /* 0x000000ffd9003388 */ /* 0x0003e80000000800 */
[----:B------:R1:W-:Y:S04]  /*2fa0*/  @P3 STS [R217+0x4], RZ ;  /* 0x000004ffd9003388 */ /* 0x0003e80000000800 */
[----:B------:R1:W-:Y:S04]  /*2fb0*/  @P3 STS [R217+0x8], RZ ;  /* 0x000008ffd9003388 */ /* 0x0003e80000000800 */
[----:B------:R1:W-:Y:S04]  /*2fc0*/  @P3 STS [R217+0xc], RZ ;  /* 0x00000cffd9003388 */ /* 0x0003e80000000800 */
[----:B------:R-:W-:Y:S01]  /*2fd0*/  @!PT LDS RZ, [RZ] ;  /* 0x00000000fffff984 */ /* 0x000fe20000000800 */
[----:B------:R-:W-:Y:S01]  /*2fe0*/  @!PT LDS RZ, [RZ] ;  /* 0x00000000fffff984 */ /* 0x000fe20000000800 */
[----:B------:R-:W-:Y:S01]  /*2ff0*/  @!PT LDS RZ, [RZ] ;  /* 0x00000000fffff984 */ /* 0x000fe20000000800 */
[----:B------:R1:W-:Y:S01]  /*3000*/  @!P3 LDGSTS.E.BYPASS.LTC128B.128 [R217], [R228.64] ;  /* 0x00000000e4d9bfae */ /* 0x0003e2000b901d44 */
[----:B-----5:R-:W-:-:S13]  /*3010*/  ISETP.GE.AND P1, PT, R3, c[0x0][0x220], PT ;  /* 0x0000880003007a0c */ /* 0x020fda0003f26270 */
        /* <DEDUP_REMOVED lines=9> */
.L_x_742:
[----:B------:R-:W-:Y:S05]  /*30b0*/  BSYNC B0 ;  /* 0x0000000000007941 */ /* 0x000fea0003800000 */
.L_x_740:
        /* <DEDUP_REMOVED lines=14> */
.L_x_744:
[----:B------:R-:W5:Y:S01]  /*31a0*/  LDL R4, [R1] ;  /* 0x0000000001047983 */ /* 0x000f620000100800 */
[----:B------:R-:W-:-:S13]  /*31b0*/  ISETP.GE.AND P1, PT, R230, c[0x0][0x220], PT ;  /* 0x00008800e6007a0c */ /* 0x000fda0003f26270 */
[----:B------:R-:W-:Y:S01]  /*31c0*/  @!P1 IMAD.MOV.U32 R3, RZ, RZ, c[0x0][0x190] ;  /* 0x00006400ff039624 */ /* 0x000fe200078e00ff */
[----:B------:R1:W-:Y:S01]  /*31d0*/  @P1 STS [R217+0x1000], RZ ;  /* 0x001000ffd9001388 */ /* 0x0003e20000000800 */
[----:B------:R-:W-:-:S03]  /*31e0*/  @!P1 IMAD.MOV.U32 R5, RZ, RZ, c[0x0][0x194] ;  /* 0x00006500ff059624 */ /* 0x000fc600078e00ff */
[----:B------:R1:W-:Y:S04]  /*31f0*/  @P1 STS [R217+0x1004], RZ ;  /* 0x001004ffd9001388 */ /* 0x0003e80000000800 */
[----:B------:R1:W-:Y:S04]  /*3200*/  @P1 STS [R217+0x1008], RZ ;  /* 0x001008ffd9001388 */ /* 0x0003e80000000800 */
[----:B------:R1:W-:Y:S01]  /*3210*/  @P1 STS [R217+0x100c], RZ ;  /* 0x00100cffd9001388 */ /* 0x0003e20000000800 */
[----:B-----5:R-:W-:Y:S02]  /*3220*/  ISETP.GE.AND P0, PT, R4, c[0x0][0x220], PT ;  /* 0x0000880004007a0c */ /* 0x020fe40003f06270 */
[----:B------:R-:W-:-:S04]  /*3230*/  @!P1 LEA R4, P3, R3, R228, 0x6 ;  /* 0x000000e403049211 */ /* 0x000fc800078630ff */
[----:B------:R-:W-:-:S05]  /*3240*/  @!P1 LEA.HI.X R5, R3, R229, R5, 0x6, P3 ;  /* 0x000000e503059211 */ /* 0x000fca00018f3405 */
        /* <DEDUP_REMOVED lines=17> */
.L_x_745:
[----:B------:R-:W-:Y:S05]  /*3360*/  BSYNC B0 ;  /* 0x0000000000007941 */ /* 0x000fea0003800000 */
.L_x_743:
[----:B------:R-:W5:Y:S01]  /*3370*/  LDL R19, [R1+0x58] ;  /* 0x0000580001137983 */ /* 0x000f620000100800 */
[----:B------:R-:W-:Y:S01]  /*3380*/  IMAD.MOV.U32 R12, RZ, RZ, 0x7f800000 ;  /* 0x7f800000ff0c7424 */ /* 0x000fe200078e00ff */
[----:B------:R-:W-:Y:S01]  /*3390*/  ULDC.64 UR16, c[0x0][0x198] ;  /* 0x0000660000107ab9 */ /* 0x000fe20000000a00 */
[----:B------:R-:W-:Y:S02]  /*33a0*/  IMAD.MOV.U32 R10, RZ, RZ, 0x7f800000 ;  /* 0x7f800000ff0a7424 */ /* 0x000fe400078e00ff */
[----:B------:R-:W-:Y:S02]  /*33b0*/  IMAD.MOV.U32 R9, RZ, RZ, 0x7f800000 ;  /* 0x7f800000ff097424 */ /* 0x000fe400078e00ff */
[----:B------:R-:W-:Y:S01]  /*33c0*/  IMAD.MOV.U32 R20, RZ, RZ, 0x7f800000 ;  /* 0x7f800000ff147424 */ /* 0x000fe200078e00ff */
[C---:B-----5:R-:W-:Y:S02]  /*33d0*/  IADD3 R3, R19.reuse, 0x28, RZ ;  /* 0x0000002813037810 */ /* 0x060fe40007ffe0ff */
[----:B-1----:R-:W-:-:S02]  /*33e0*/  IADD3 R4, R19, 0x8, RZ ;  /* 0x0000000813047810 */ /* 0x002fc40007ffe0ff */
[----:B------:R-:W-:Y:S02]  /*33f0*/  ISETP.GE.AND P3, PT, R3, UR7, PT ;  /* 0x0000000703007c0c */ /* 0x000fe4000bf66270 */
[C---:B------:R-:W-:Y:S02]  /*3400*/  IADD3 R5, R19.reuse, 0x20, RZ ;  /* 0x0000002013057810 */ /* 0x040fe40007ffe0ff */
[----:B------:R-:W-:Y:S01]  /*3410*/  ISETP.GE.AND P5, PT, R4, UR7, PT ;  /* 0x0000000704007c0c */ /* 0x000fe2000bfa6270 */
[----:B------:R-:W-:Y:S01]  /*3420*/  IMAD.SHL.U32 R4, R19, 0x4, RZ ;  /* 0x0000000413047824 */ /* 0x000fe200078e00ff */
[----:B------:R-:W-:Y:S02]  /*3430*/  SHF.R.S32.HI R15, RZ, 0x1f, R19 ;  /* 0x0000001fff0f7819 */ /* 0x000fe40000011413 */
[----:B------:R-:W-:Y:S02]  /*3440*/  ISETP.GE.AND P4, PT, R5, UR7, PT ;  /* 0x0000000705007c0c */ /* 0x000fe4000bf86270 */
[----:B------:R-:W-:-:S02]  /*3450*/  ISETP.GE.AND P6, PT, R19, UR7, PT ;  /* 0x0000000713007c0c */ /* 0x000fc4000bfc6270 */
[----:B------:R-:W-:Y:S02]  /*3460*/  SHF.R.S32.HI R5, RZ, 0x1f, R3 ;  /* 0x0000001fff057819 */ /* 0x000fe40000011403 */
[----:B------:R-:W-:Y:S02]  /*3470*/  @!P3 LEA R6, P0, R3, UR10, 0x2 ;  /* 0x0000000a0306bc11 */ /* 0x000fe4000f8010ff */
[----:B------:R-:W-:Y:S02]  /*3480*/  IADD3 R4, P1, R4, UR10, RZ ;  /* 0x0000000a04047c10 */ /* 0x000fe4000ff3e0ff */
[----:B------:R-:W-:Y:S02]  /*3490*/  SHF.L.U64.HI R8, R19, 0x2, R15 ;  /* 0x0000000213087819 */ /* 0x000fe4000001020f */
[----:B------:R-:W-:Y:S02]  /*34a0*/  @!P3 LEA.HI.X R7, R3, UR9, R5, 0x2, P0 ;  /* 0x000000090307bc11 */ /* 0x000fe400080f1405 */
[----:B------:R-:W-:-:S03]  /*34b0*/  IADD3.X R5, R8, UR9, RZ, P1, !PT ;  /* 0x0000000908057c10 */ /* 0x000fc60008ffe4ff */
[----:B------:R-:W5:Y:S04]  /*34c0*/  @!P3 LDG.E R9, [R6.64] ;  /* 0x000000040609b981 */ /* 0x000f68000c1e1900 */
[----:B--2---:R-:W2:Y:S04]  /*34d0*/  @!P5 LDG.E R12, [R4.64+0x20] ;  /* 0x00002004040cd981 */ /* 0x004ea8000c1e1900 */
[----:B---3--:R-:W3:Y:S04]  /*34e0*/  @!P4 LDG.E R10, [R4.64+0x80] ;  /* 0x00008004040ac981 */ /* 0x008ee8000c1e1900 */
[----:B----4-:R-:W4:Y:S01]  /*34f0*/  @!P6 LDG.E R20, [R4.64] ;  /* 0x000000040414e981 */ /* 0x010f22000c1e1900 */
[----:B------:R-:W-:-:S06]  /*3500*/  UIMAD UR7, UR18, -0x80, UR14 ;  /* 0xffffff80120778a4 */ /* 0x000fcc000f8e020e */
[----:B------:R-:W-:Y:S01]  /*3510*/  ISETP.GE.AND P6, PT, R2, UR7, PT ;  /* 0x0000000702007c0c */ /* 0x000fe2000bfc6270 */
[----:B------:R-:W-:-:S04]  /*3520*/  UIMAD UR8, UR20, UR16, URZ ;  /* 0x00000010140872a4 */ /* 0x000fc8000f8e023f */
[----:B------:R-:W-:-:S08]  /*3530*/  UIMAD UR8, UR24, UR17, UR8 ;  /* 0x00000011180872a4 */ /* 0x000fd0000f8e0208 */
[----:B------:R-:W-:Y:S04]  /*3540*/  @P6 STS.128 [R0+0xc000], RZ ;  /* 0x00c000ff00006388 */ /* 0x000fe80000000c00 */
[----:B------:R-:W-:Y:S01]  /*3550*/  @P6 STS.128 [R0+0x10000], RZ ;  /* 0x010000ff00006388 */ /* 0x000fe20000000c00 */
[----:B------:R-:W-:Y:S01]  /*3560*/  IMAD.U32 R3, RZ, RZ, UR8 ;  /* 0x00000008ff037e24 */ /* 0x000fe2000f8e00ff */
[----:B------:R-:W-:Y:S02]  /*3570*/  BSSY B0, `(.L_x_746) ;  /* 0x0000026000007945 */ /* 0x000fe40003800000 */
[----:B--2---:R1:W-:Y:S04]  /*3580*/  STL [R1+0x10], R12 ;  /* 0x0000100c01007387 */ /* 0x0043e80000100800 */
[----:B---3--:R2:W-:Y:S04]  /*3590*/  STL [R1+0x4], R10 ;  /* 0x0000040a01007387 */ /* 0x0085e80000100800 */
[----:B-----5:R3:W-:Y:S04]  /*35a0*/  STL [R1+0x8], R9 ;  /* 0x0000080901007387 */ /* 0x0207e80000100800 */
[----:B----4-:R3:W-:Y:S01]  /*35b0*/  STL [R1+0xc], R20 ;  /* 0x00000c1401007387 */ /* 0x0107e20000100800 */
[----:B-1----:R-:W-:-:S04]  /*35c0*/  IMAD.U32 R12, RZ, RZ, UR24 ;  /* 0x00000018ff0c7e24 */ /* 0x002fc8000f8e00ff */
[----:B------:R-:W-:-:S05]  /*35d0*/  IMAD.WIDE.U32 R4, R12, c[0x0][0x198], R230 ;  /* 0x000066000c047a25 */ /* 0x000fca00078e00e6 */
[----:B------:R-:W-:-:S04]  /*35e0*/  IADD3 R6, P0, R4, UR22, RZ ;  /* 0x0000001604067c10 */ /* 0x000fc8000ff1e0ff */
[----:B------:R-:W-:Y:S01]  /*35f0*/  IADD3.X R7, R5, UR28, R3, P0, !PT ;  /* 0x0000001c05077c10 */ /* 0x000fe200087fe403 */
[----:B------:R-:W-:-:S04]  /*3600*/  IMAD R3, R13, c[0x0][0x1b0], RZ ;  /* 0x00006c000d037a24 */ /* 0x000fc800078e02ff */
[C---:B------:R-:W-:Y:S02]  /*3610*/  IMAD R3, R11.reuse, c[0x0][0x1b4], R3 ;  /* 0x00006d000b037a24 */ /* 0x040fe400078e0203 */
[----:B------:R-:W-:-:S04]  /*3620*/  IMAD.WIDE.U32 R6, R11, c[0x0][0x1b0], R6 ;  /* 0x00006c000b067a25 */ /* 0x000fc800078e0006 */
[----:B--2---:R-:W-:Y:S01]  /*3630*/  IMAD.IADD R10, R7, 0x1, R3 ;  /* 0x00000001070a7824 */ /* 0x004fe200078e0203 */
[----:B------:R-:W-:Y:S05]  /*3640*/  @P6 BRA `(.L_x_747) ;  /* 0x0000018000006947 */ /* 0x000fea0003800000 */
[----:B---3--:R-:W2:Y:S01]  /*3650*/  LDL R9, [R1] ;  /* 0x0000000001097983 */ /* 0x008ea20000100800 */
[----:B------:R-:W-:Y:S01]  /*3660*/  ISETP.GE.AND P1, PT, R230, c[0x0][0x220], PT ;  /* 0x00008800e6007a0c */ /* 0x000fe20003f26270 */
[----:B------:R-:W-:Y:S01]  /*3670*/  IMAD R3, R16, c[0x0][0x198], RZ ;  /* 0x0000660010037a24 */ /* 0x000fe200078e02ff */
[----:B------:R-:W-:Y:S01]  /*3680*/  MOV R5, R10 ;  /* 0x0000000a00057202 */ /* 0x000fe20000000f00 */
[----:B------:R-:W-:Y:S02]  /*3690*/  IMAD.MOV.U32 R4, RZ, RZ, R6 ;  /* 0x000000ffff047224 */ /* 0x000fe400078e0006 */
[C---:B------:R-:W-:Y:S02]  /*36a0*/  IMAD R3, R2.reuse, c[0x0][0x19c], R3 ;  /* 0x0000670002037a24 */ /* 0x040fe400078e0203 */
[----:B------:R-:W-:-:S04]  /*36b0*/  IMAD.WIDE.U32 R4, R2, c[0x0][0x198], R4 ;  /* 0x0000660002047a25 */ /* 0x000fc800078e0004 */
[----:B------:R-:W-:Y:S02]  /*36c0*/  IMAD.IADD R3, R5, 0x1, R3 ;  /* 0x0000000105037824 */ /* 0x000fe400078e0203 */
[C---:B------:R-:W-:Y:S01]  /*36d0*/  @!P1 LEA R8, P3, R4.reuse, c[0x0][0x168], 0x1 ;  /* 0x00005a0004089a11 */ /* 0x040fe200078608ff */
[----:B------:R1:W-:Y:S01]  /*36e0*/  @P1 STS.128 [R0+0xc000], RZ ;  /* 0x00c000ff00001388 */ /* 0x0003e20000000c00 */
[----:B--2---:R-:W-:Y:S02]  /*36f0*/  ISETP.GE.AND P0, PT, R9, c[0x0][0x220], PT ;  /* 0x0000880009007a0c */ /* 0x004fe40003f06270 */
[----:B------:R-:W-:-:S05]  /*3700*/  @!P1 LEA.HI.X R9, R4, c[0x0][0x16c], R3, 0x1, P3 ;  /* 0x00005b0004099a11 */ /* 0x000fca00018f0c03 */
[----:B------:R-:W-:Y:S01]  /*3710*/  @!PT LDS RZ, [RZ] ;  /* 0x00000000fffff984 */ /* 0x000fe20000000800 */
[----:B------:R-:W-:Y:S01]  /*3720*/  @!PT LDS RZ, [RZ] ;  /* 0x00000000fffff984 */ /* 0x000fe20000000800 */
[----:B------:R-:W-:Y:S01]  /*3730*/  @!PT LDS RZ, [RZ] ;  /* 0x00000000fffff984 */ /* 0x000fe20000000800 */
[----:B------:R1:W-:Y:S06]  /*3740*/  @!P1 LDGSTS.E.BYPASS.LTC128B.128 [R0+0xc000], [R8.64] ;  /* 0x0c00000008009fae */ /* 0x0003ec000b901d44 */
        /* <DEDUP_REMOVED lines=8> */
.L_x_747:
[----:B---3--:R-:W-:Y:S05]  /*37d0*/  BSYNC B0 ;  /* 0x0000000000007941 */ /* 0x008fea0003800000 */
.L_x_746:
[----:B------:R-:W-:Y:S01]  /*37e0*/  ISETP.GE.AND P5, PT, R14, UR7, PT ;  /* 0x000000070e007c0c */ /* 0x000fe2000bfa6270 */
[----:B------:R-:W-:-:S12]  /*37f0*/  BSSY B0, `(.L_x_748) ;  /* 0x000001e000007945 */ /* 0x000fd80003800000 */
[----:B------:R2:W-:Y:S04]  /*3800*/  @P5 STS.128 [R0+0xd000], RZ ;  /* 0x00d000ff00005388 */ /* 0x0005e80000000c00 */
[----:B------:R2:W-:Y:S01]  /*3810*/  @P5 STS.128 [R0+0x11000], RZ ;  /* 0x011000ff00005388 */ /* 0x0005e20000000c00 */
[----:B------:R-:W-:Y:S05]  /*3820*/  @P5 BRA `(.L_x_749) ;  /* 0x000001a000005947 */ /* 0x000fea0003800000 */
[----:B-1----:R-:W3:Y:S01]  /*3830*/  LDL R9, [R1] ;  /* 0x0000000001097983 */ /* 0x002ee20000100800 */
[----:B------:R-:W-:Y:S02]  /*3840*/  IADD3 R3, P0, R2, 0x20, RZ ;  /* 0x0000002002037810 */ /* 0x000fe40007f1e0ff */
[----:B------:R-:W-:Y:S02]  /*3850*/  ISETP.GE.AND P1, PT, R230, c[0x0][0x220], PT ;  /* 0x00008800e6007a0c */ /* 0x000fe40003f26270 */
[----:B------:R-:W-:Y:S01]  /*3860*/  MOV R5, R10 ;  /* 0x0000000a00057202 */ /* 0x000fe20000000f00 */
[----:B------:R-:W-:-:S04]  /*3870*/  IMAD.X R4, RZ, RZ, R16, P0 ;  /* 0x000000ffff047224 */ /* 0x000fc800000e0610 */
[----:B------:R-:W-:Y:S02]  /*3880*/  IMAD R8, R4, c[0x0][0x198], RZ ;  /* 0x0000660004087a24 */ /* 0x000fe400078e02ff */
[----:B------:R-:W-:-:S04]  /*3890*/  IMAD.MOV.U32 R4, RZ, RZ, R6 ;  /* 0x000000ffff047224 */ /* 0x000fc800078e0006 */
[C---:B------:R-:W-:Y:S01]  /*38a0*/  IMAD.WIDE.U32 R4, R3.reuse, c[0x0][0x198], R4 ;  /* 0x0000660003047a25 */ /* 0x040fe200078e0004 */
[----:B------:R1:W-:Y:S03]  /*38b0*/  @P1 STS.128 [R0+0xd000], RZ ;  /* 0x00d000ff00001388 */ /* 0x0003e60000000c00 */
[----:B------:R-:W-:Y:S01]  /*38c0*/  IMAD R3, R3, c[0x0][0x19c], R8 ;  /* 0x0000670003037a24 */ /* 0x000fe200078e0208 */
[----:B------:R-:W-:-:S03]  /*38d0*/  @!P1 LEA R8, P3, R4, c[0x0][0x168], 0x1 ;  /* 0x00005a0004089a11 */ /* 0x000fc600078608ff */
[----:B------:R-:W-:Y:S01]  /*38e0*/  IMAD.IADD R3, R5, 0x1, R3 ;  /* 0x0000000105037824 */ /* 0x000fe200078e0203 */
[----:B---3--:R-:W-:-:S04]  /*38f0*/  ISETP.GE.AND P0, PT, R9, c[0x0][0x220], PT ;  /* 0x0000880009007a0c */ /* 0x008fc80003f06270 */
        /* <DEDUP_REMOVED lines=13> */
.L_x_749:
[----:B------:R-:W-:Y:S05]  /*39d0*/  BSYNC B0 ;  /* 0x0000000000007941 */ /* 0x000fea0003800000 */
.L_x_748:
[----:B------:R-:W-:Y:S01]  /*39e0*/  IADD3 R3, R2, 0x40, RZ ;  /* 0x0000004002037810 */ /* 0x000fe20007ffe0ff */
[----:B------:R-:W-:Y:S03]  /*39f0*/  BSSY B0, `(.L_x_750) ;  /* 0x000001f000007945 */ /* 0x000fe60003800000 */
[----:B------:R-:W-:-:S13]  /*3a00*/  ISETP.GE.AND P4, PT, R3, UR7, PT ;  /* 0x0000000703007c0c */ /* 0x000fda000bf86270 */
[----:B------:R3:W-:Y:S04]  /*3a10*/  @P4 STS.128 [R0+0xe000], RZ ;  /* 0x00e000ff00004388 */ /* 0x0007e80000000c00 */
[----:B------:R3:W-:Y:S01]  /*3a20*/  @P4 STS.128 [R0+0x12000], RZ ;  /* 0x012000ff00004388 */ /* 0x0007e20000000c00 */
[----:B------:R-:W-:Y:S05]  /*3a30*/  @P4 BRA `(.L_x_751) ;  /* 0x000001a000004947 */ /* 0x000fea0003800000 */
[----:B-1----:R-:W4:Y:S01]  /*3a40*/  LDL R9, [R1] ;  /* 0x0000000001097983 */ /* 0x002f220000100800 */
        /* <DEDUP_REMOVED lines=11> */
[----:B----4-:R-:W-:-:S04]  /*3b00*/  ISETP.GE.AND P0, PT, R9, c[0x0][0x220], PT ;  /* 0x0000880009007a0c */ /* 0x010fc80003f06270 */
        /* <DEDUP_REMOVED lines=13> */
.L_x_751:
[----:B------:R-:W-:Y:S05]  /*3be0*/  BSYNC B0 ;  /* 0x0000000000007941 */ /* 0x000fea0003800000 */
.L_x_750:
[----:B------:R-:W-:Y:S01]  /*3bf0*/  IADD3 R3, R2, 0x60, RZ ;  /* 0x0000006002037810 */ /* 0x000fe20007ffe0ff */
[----:B------:R-:W-:Y:S03]  /*3c00*/  BSSY B0, `(.L_x_752) ;  /* 0x000001e000007945 */ /* 0x000fe60003800000 */
[----:B------:R-:W-:-:S13]  /*3c10*/  ISETP.GE.AND P3, PT, R3, UR7, PT ;  /* 0x0000000703007c0c */ /* 0x000fda000bf66270 */
[----:B------:R4:W-:Y:S04]  /*3c20*/  @P3 STS.128 [R0+0xf000], RZ ;  /* 0x00f000ff00003388 */ /* 0x0009e80000000c00 */
[----:B------:R4:W-:Y:S01]  /*3c30*/  @P3 STS.128 [R0+0x13000], RZ ;  /* 0x013000ff00003388 */ /* 0x0009e20000000c00 */
[----:B------:R-:W-:Y:S05]  /*3c40*/  @P3 BRA `(.L_x_753) ;  /* 0x0000019000003947 */ /* 0x000fea0003800000 */
[----:B-1----:R-:W5:Y:S01]  /*3c50*/  LDL R8, [R1] ;  /* 0x0000000001087983 */ /* 0x002f620000100800 */
        /* <DEDUP_REMOVED lines=14> */
[----:B------:R1:W-:Y:S01]  /*3d40*/  @!P1 LDGSTS.E.BYPASS.LTC128B.128 [R0+0xf000], [R4.64] ;  /* 0x0f00000004009fae */ /* 0x0003e2000b901d44 */
[----:B-----5:R-:W-:-:S13]  /*3d50*/  ISETP.GE.AND P0, PT, R8, c[0x0][0x220], PT ;  /* 0x0000880008007a0c */ /* 0x020fda0003f06270 */
        /* <DEDUP_REMOVED lines=8> */
.L_x_753:
[----:B------:R-:W-:Y:S05]  /*3de0*/  BSYNC B0 ;  /* 0x0000000000007941 */ /* 0x000fea0003800000 */
.L_x_752:
        /* <DEDUP_REMOVED lines=15> */
[----:B-1----:R-:W5:Y:S01]  /*3ee0*/  LDL R8, [R1] ;  /* 0x0000000001087983 */ /* 0x002f620000100800 */
[----:B------:R-:W-:Y:S01]  /*3ef0*/  ISETP.GE.AND P1, PT, R230, c[0x0][0x220], PT ;  /* 0x00008800e6007a0c */ /* 0x000fe20003f26270 */
[----:B------:R-:W-:Y:S01]  /*3f00*/  IMAD R3, R16, c[0x0][0x1a0], RZ ;  /* 0x0000680010037a24 */ /* 0x000fe200078e02ff */
[----:B------:R-:W-:Y:S01]  /*3f10*/  MOV R5, R10 ;  /* 0x0000000a00057202 */ /* 0x000fe20000000f00 */
[----:B------:R-:W-:Y:S02]  /*3f20*/  IMAD.MOV.U32 R4, RZ, RZ, R6 ;  /* 0x000000ffff047224 */ /* 0x000fe400078e0006 */
[C---:B------:R-:W-:Y:S02]  /*3f30*/  IMAD R3, R2.reuse, c[0x0][0x1a4], R3 ;  /* 0x0000690002037a24 */ /* 0x040fe400078e0203 */
[----:B------:R-:W-:-:S04]  /*3f40*/  IMAD.WIDE.U32 R4, R2, c[0x0][0x1a0], R4 ;  /* 0x0000680002047a25 */ /* 0x000fc800078e0004 */
[----:B------:R-:W-:Y:S02]  /*3f50*/  IMAD.IADD R3, R5, 0x1, R3 ;  /* 0x0000000105037824 */ /* 0x000fe400078e0203 */
[----:B------:R1:W-:Y:S01]  /*3f60*/  @P1 STS.128 [R0+0x14000], RZ ;  /* 0x014000ff00001388 */ /* 0x0003e20000000c00 */
[----:B-----5:R-:W-:Y:S02]  /*3f70*/  ISETP.GE.AND P0, PT, R8, c[0x0][0x220], PT ;  /* 0x0000880008007a0c */ /* 0x020fe40003f06270 */
        /* <DEDUP_REMOVED lines=14> */
.L_x_755:
[----:B-1----:R-:W-:Y:S05]  /*4060*/  BSYNC B0 ;  /* 0x0000000000007941 */ /* 0x002fea0003800000 */
.L_x_754:
[----:B------:R1:W-:Y:S01]  /*4070*/  @P5 STS.128 [R0+0x15000], RZ ;  /* 0x015000ff00005388 */ /* 0x0003e20000000c00 */
[----:B------:R-:W-:Y:S03]  /*4080*/  BSSY B0, `(.L_x_756) ;  /* 0x000001d000007945 */ /* 0x000fe60003800000 */
[----:B------:R1:W-:Y:S01]  /*4090*/  @P5 STS.128 [R0+0x19000], RZ ;  /* 0x019000ff00005388 */ /* 0x0003e20000000c00 */
[----:B------:R-:W-:Y:S05]  /*40a0*/  @P5 BRA `(.L_x_757) ;  /* 0x000001a000005947 */ /* 0x000fea0003800000 */
[----:B------:R-:W5:Y:S01]  /*40b0*/  LDL R9, [R1] ;  /* 0x0000000001097983 */ /* 0x000f620000100800 */
        /* <DEDUP_REMOVED lines=11> */
[----:B-----5:R-:W-:-:S04]  /*4170*/  ISETP.GE.AND P0, PT, R9, c[0x0][0x220], PT ;  /* 0x0000880009007a0c */ /* 0x020fc80003f06270 */
        /* <DEDUP_REMOVED lines=13> */
.L_x_757:
[----:B------:R-:W-:Y:S05]  /*4250*/  BSYNC B0 ;  /* 0x0000000000007941 */ /* 0x000fea0003800000 */
.L_x_756:
[----:B------:R1:W-:Y:S01]  /*4260*/  @P4 STS.128 [R0+0x16000], RZ ;  /* 0x016000ff00004388 */ /* 0x0003e20000000c00 */
[----:B------:R-:W-:Y:S03]  /*4270*/  BSSY B0, `(.L_x_758) ;  /* 0x000001d000007945 */ /* 0x000fe60003800000 */
        /* <DEDUP_REMOVED lines=28> */
.L_x_759:
[----:B------:R-:W-:Y:S05]  /*4440*/  BSYNC B0 ;  /* 0x0000000000007941 */ /* 0x000fea0003800000 */
.L_x_758:
        /* <DEDUP_REMOVED lines=29> */
.L_x_761:
[----:B------:R-:W-:Y:S05]  /*4620*/  BSYNC B0 ;  /* 0x0000000000007941 */ /* 0x000fea0003800000 */
.L_x_760:
        /* <DEDUP_REMOVED lines=8> */
[----:B------:R-:W-:Y:S01]  /*46b0*/  MOV R224, R217 ;  /* 0x000000d900e07202 */ /* 0x000fe20000000f00 */
[----:B------:R-:W-:Y:S01]  /*46c0*/  IMAD.IADD R0, R17, 0x1, -R0 ;  /* 0x0000000111007824 */ /* 0x000fe200078e0a00 */
[----:B------:R-:W-:Y:S01]  /*46d0*/  CS2R R158, SRZ ;  /* 0x00000000009e7805 */ /* 0x000fe2000001ff00 */
[----:B------:R-:W-:Y:S01]  /*46e0*/  CS2R R156, SRZ ;  /* 0x00000000009c7805 */ /* 0x000fe2000001ff00 */
        /* <DEDUP_REMOVED lines=17> */
[----:B------:R-:W-:Y:S01]  /*4800*/  CS2R R134, SRZ ;  /* 0x0000000000867805 */ /* 0x000fe2000001ff00 */
[----:B------:R-:W-:Y:S01]  /*4810*/  SHF.L.U32 R3, R19, 0x2, RZ ;  /* 0x0000000213037819 */ /* 0x000fe200000006ff */
        /* <DEDUP_REMOVED lines=16> */
[----:B------:R-:W-:Y:S01]  /*4920*/  IMAD.MOV.U32 R0, RZ, RZ, c[0x0][0x22c] ;  /* 0x00008b00ff007624 */ /* 0x000fe200078e00ff */
[----:B------:R-:W-:Y:S01]  /*4930*/  CS2R R110, SRZ ;  /* 0x00000000006e7805 */ /* 0x000fe2000001ff00 */
[----:B------:R-:W-:Y:S01]  /*4940*/  CS2R R108, SRZ ;  /* 0x00000000006c7805 */ /* 0x000fe2000001ff00 */
[----:B------:R-:W-:Y:S01]  /*4950*/  CS2R R114, SRZ ;  /* 0x0000000000727805 */ /* 0x000fe2000001ff00 */
[----:B------:R-:W-:Y:S01]  /*4960*/  IMAD R0, R0, c[0x0][0x1c0], RZ ;  /* 0x0000700000007a24 */ /* 0x000fe200078e02ff */
[----:B------:R-:W-:Y:S01]  /*4970*/  CS2R R112, SRZ ;  /* 0x0000000000707805 */ /* 0x000fe2000001ff00 */
[----:B------:R-:W-:Y:S01]  /*4980*/  CS2R R106, SRZ ;  /* 0x00000000006a7805 */ /* 0x000fe2000001ff00 */
[----:B------:R-:W-:Y:S01]  /*4990*/  CS2R R104, SRZ ;  /* 0x0000000000687805 */ /* 0x000fe2000001ff00 */
[----:B------:R-:W-:Y:S01]  /*49a0*/  IMAD.SHL.U32 R245, R0, 0x8, RZ ;  /* 0x0000000800f57824 */ /* 0x000fe200078e00ff */
        /* <DEDUP_REMOVED lines=12> */
[----:B------:R-:W-:Y:S01]  /*4a70*/  SHF.L.U64.HI R2, R19, 0x2, R15 ;  /* 0x0000000213027819 */ /* 0x000fe2000001020f */
        /* <DEDUP_REMOVED lines=29> */
[----:B------:R-:W-:Y:S01]  /*4c50*/  UIADD3 UR15, UR15, -UR14, URZ ;  /* 0x8000000e0f0f7290 */ /* 0x000fe2000fffe03f */
[----:B-1----:R-:W-:-:S05]  /*4c60*/  IMAD.SHL.U32 R2, R0, 0x10, RZ ;  /* 0x0000001000027824 */ /* 0x002fca00078e00ff */
[C---:B------:R-:W-:Y:S02]  /*4c70*/  IADD3 R4, R2.reuse, 0x20, RZ ;  /* 0x0000002002047810 */ /* 0x040fe40007ffe0ff */
[C---:B--2---:R-:W-:Y:S02]  /*4c80*/  IADD3 R3, R2.reuse, 0x40, RZ ;  /* 0x0000004002037810 */ /* 0x044fe40007ffe0ff */
[C---:B------:R-:W-:Y:S02]  /*4c90*/  IADD3 R4, R245.reuse, R4, RZ ;  /* 0x00000004f5047210 */ /* 0x040fe40007ffe0ff */
[----:B------:R-:W-:Y:S01]  /*4ca0*/  IADD3 R2, R2, 0x60, RZ ;  /* 0x0000006002027810 */ /* 0x000fe20007ffe0ff */
[C---:B------:R-:W-:Y:S02]  /*4cb0*/  IMAD.IADD R3, R245.reuse, 0x1, R3 ;  /* 0x00000001f5037824 */ /* 0x040fe400078e0203 */
[C---:B------:R-:W-:Y:S02]  /*4cc0*/  IMAD.IADD R4, R245.reuse, 0x1, R4 ;  /* 0x00000001f5047824 */ /* 0x040fe400078e0204 */
[C---:B------:R-:W-:Y:S01]  /*4cd0*/  IMAD.IADD R2, R245.reuse, 0x1, R2 ;  /* 0x00000001f5027824 */ /* 0x040fe200078e0202 */
[C---:B------:R-:W-:Y:S01]  /*4ce0*/  IADD3 R3, R245.reuse, R3, RZ ;  /* 0x00000003f5037210 */ /* 0x040fe20007ffe0ff */
[----:B------:R-:W-:-:S02]  /*4cf0*/  IMAD.IADD R4, R245, 0x1, R4 ;  /* 0x00000001f5047824 */ /* 0x000fc400078e0204 */
[C---:B------:R-:W-:Y:S02]  /*4d00*/  IMAD.IADD R2, R245.reuse, 0x1, R2 ;  /* 0x00000001f5027824 */ /* 0x040fe400078e0202 */
[C---:B------:R-:W-:Y:S02]  /*4d10*/  IMAD.IADD R3, R245.reuse, 0x1, R3 ;  /* 0x00000001f5037824 */ /* 0x040fe400078e0203 */
[C---:B------:R-:W-:Y:S01]  /*4d20*/  IMAD.IADD R4, R245.reuse, 0x1, R4 ;  /* 0x00000001f5047824 */ /* 0x040fe200078e0204 */
[C---:B------:R-:W-:Y:S01]  /*4d30*/  IADD3 R2, R245.reuse, R2, RZ ;  /* 0x00000002f5027210 */ /* 0x040fe20007ffe0ff */
[----:B------:R-:W-:-:S03]  /*4d40*/  IMAD.IADD R3, R245, 0x1, R3 ;  /* 0x00000001f5037824 */ /* 0x000fc600078e0203 */
[C---:B------:R-:W-:Y:S01]  /*4d50*/  IADD3 R0, R245.reuse, R4, RZ ;  /* 0x00000004f5007210 */ /* 0x040fe20007ffe0ff */
[C---:B------:R-:W-:Y:S01]  /*4d60*/  IMAD.IADD R2, R245.reuse, 0x1, R2 ;  /* 0x00000001f5027824 */ /* 0x040fe200078e0202 */
[----:B------:R-:W-:Y:S04]  /*4d70*/  STL [R1+0x1c], R4 ;  /* 0x00001c0401007387 */ /* 0x000fe80000100800 */
[----:B------:R1:W-:Y:S04]  /*4d80*/  STL [R1+0x18], R3 ;  /* 0x0000180301007387 */ /* 0x0003e80000100800 */
[----:B------:R2:W-:Y:S04]  /*4d90*/  STL [R1+0x28], R0 ;  /* 0x0000280001007387 */ /* 0x0005e80000100800 */
[----:B------:R3:W-:Y:S01]  /*4da0*/  STL [R1+0x14], R2 ;  /* 0x0000140201007387 */ /* 0x0007e20000100800 */
[----:B-1----:R-:W-:-:S02]  /*4db0*/  IMAD.IADD R3, R245, 0x1, R3 ;  /* 0x00000001f5037824 */ /* 0x002fc400078e0203 */
[----:B--2---:R-:W-:-:S03]  /*4dc0*/  IMAD.IADD R0, R245, 0x1, R2 ;  /* 0x00000001f5007824 */ /* 0x004fc600078e0202 */
[----:B------:R3:W-:Y:S04]  /*4dd0*/  STL [R1+0x24], R3 ;  /* 0x0000240301007387 */ /* 0x0007e80000100800 */
[----:B------:R3:W-:Y:S02]  /*4de0*/  STL [R1+0x20], R0 ;  /* 0x0000200001007387 */ /* 0x0007e40000100800 */
.L_x_764:
[----:B------:R-:W0:Y:S01]  /*4df0*/  LDGDEPBAR ;  /* 0x00000000000079af */ /* 0x000e220000000000 */
[C---:B---3--:R-:W-:Y:S01]  /*4e00*/  IADD3 R0, R209.reuse, R215, RZ ;  /* 0x000000d7d1007210 */ /* 0x048fe20007ffe0ff */
[----:B------:R-:W-:Y:S01]  /*4e10*/  USHF.L.U32 UR7, UR6, 0x6, URZ ;  /* 0x0000000606077899 */ /* 0x000fe2000800063f */
[-C--:B------:R-:W-:Y:S01]  /*4e20*/  IADD3 R3, R209, R192.reuse, RZ ;  /* 0x000000c0d1037210 */ /* 0x080fe20007ffe0ff */
[----:B------:R-:W-:Y:S01]  /*4e30*/  USHF.L.U32 UR8, UR18, 0x7, URZ ;  /* 0x0000000712087899 */ /* 0x000fe2000800063f */
[----:B------:R-:W-:Y:S01]  /*4e40*/  IADD3 R2, R0, R192, RZ ;  /* 0x000000c000027210 */ /* 0x000fe20007ffe0ff */
[----:B------:R-:W-:Y:S02]  /*4e50*/  UISETP.GE.AND UP0, UPT, UR7, UR15, UPT ;  /* 0x0000000f0700728c */ /* 0x000fe4000bf06270 */
[----:B------:R-:W2:Y:S01]  /*4e60*/  LDL R235, [R1+0x38] ;  /* 0x0000380001eb7983 */ /* 0x000ea20000100800 */
[----:B------:R-:W-:Y:S02]  /*4e70*/  UIADD3 UR8, UR8, 0x80, URZ ;  /* 0x0000008008087890 */ /* 0x000fe4000fffe03f */
[----:B------:R-:W-:Y:S01]  /*4e80*/  UISETP.GT.AND UP3, UPT, UR6, UR13, UPT ;  /* 0x0000000d0600728c */ /* 0x000fe2000bf64270 */
[----:B------:R-:W3:Y:S01]  /*4e90*/  LDL R234, [R1+0x4c] ;  /* 0x00004c0001ea7983 */ /* 0x000ee20000100800 */
[----:B------:R-:W-:Y:S03]  /*4ea0*/  UISETP.LT.AND UP0, UPT, UR8, UR14, UP0 ;  /* 0x0000000e0800728c */ /* 0x000fe60008701270 */
[----:B------:R-:W4:Y:S03]  /*4eb0*/  LDL R233, [R1+0xc] ;  /* 0x00000c0001e97983 */ /* 0x000f260000100800 */
[----:B------:R-:W-:Y:S01]  /*4ec0*/  PLOP3.LUT P0, PT, PT, PT, UP0, 0x80, 0x0 ;  /* 0x000000000000781c */ /* 0x000fe20003f0f008 */
[----:B------:R-:W2:Y:S04]  /*4ed0*/  LDL R232, [R1+0x10] ;  /* 0x0000100001e87983 */ /* 0x000ea80000100800 */
[----:B------:R-:W-:Y:S04]  /*4ee0*/  STL [R1+0xb0], R55 ;  /* 0x0000b03701007387 */ /* 0x000fe80000100800 */
        /* <DEDUP_REMOVED lines=18> */
[----:B------:R-:W-:Y:S01]  /*5010*/  STL [R1+0x64], R36 ;  /* 0x0000642401007387 */ /* 0x000fe20000100800 */
[----:B------:R-:W-:Y:S04]  /*5020*/  DEPBAR.LE SB0, 0x0 ;  /* 0x000080000000791a */ /* 0x000fe80000000000 */
[----:B------:R-:W-:Y:S08]  /*5030*/  BAR.SYNC.DEFER_BLOCKING 0x0 ;  /* 0x0000000000007b1d */ /* 0x000ff00000010000 */
[----:B------:R-:W-:Y:S08]  /*5040*/  LDSM.16.M88.4 R32, [R209] ;  /* 0x00000000d120783b */ /* 0x000ff00000000200 */
[----:B------:R-:W1:Y:S08]  /*5050*/  LDSM.16.M88.4 R16, [R210+0xc000] ;  /* 0x00c00000d210783b */ /* 0x000e700000000200 */
[----:B------:R-:W1:Y:S08]  /*5060*/  LDSM.16.M88.4 R28, [R209+0x1000] ;  /* 0x00100000d11c783b */ /* 0x000e700000000200 */
[----:B------:R-:W1:Y:S08]  /*5070*/  LDSM.16.M88.4 R164, [R210+0xc800] ;  /* 0x00c80000d2a4783b */ /* 0x000e700000000200 */
[----:B------:R-:W-:Y:S08]  /*5080*/  LDSM.16.M88.4 R168, [R0] ;  /* 0x0000000000a8783b */ /* 0x000ff00000000200 */
[----:B------:R-:W1:Y:S02]  /*5090*/  LDSM.16.M88.4 R172, [R211+0xc000] ;  /* 0x00c00000d3ac783b */ /* 0x000e640000000200 */
[-C--:B-1----:R-:W-:Y:S06]  /*50a0*/  HMMA.16816.F32.BF16 R4, R32, R16.reuse, RZ ;  /* 0x000000102004723c */ /* 0x082fec00000418ff */
[----:B------:R-:W1:Y:S02]  /*50b0*/  LDSM.16.M88.4 R176, [R0+0x1000] ;  /* 0x0010000000b0783b */ /* 0x000e640000000200 */
[C---:B------:R-:W-:Y:S06]  /*50c0*/  HMMA.16816.F32.BF16 R8, R28.reuse, R16, RZ ;  /* 0x000000101c08723c */ /* 0x040fec00000418ff */
[----:B------:R-:W1:Y:S02]  /*50d0*/  LDSM.16.M88.4 R180, [R211+0xc800] ;  /* 0x00c80000d3b4783b */ /* 0x000e640000000200 */
[-C--:B------:R-:W-:Y:S06]  /*50e0*/  HMMA.16816.F32.BF16 R12, R28, R18.reuse, RZ ;  /* 0x000000121c0c723c */ /* 0x080fec00000418ff */
[----:B------:R-:W-:Y:S02]  /*50f0*/  LDSM.16.M88.4 R184, [R3] ;  /* 0x0000000003b8783b */ /* 0x000fe40000000200 */
[C---:B------:R-:W-:Y:S06]  /*5100*/  HMMA.16816.F32.BF16 R16, R32.reuse, R18, RZ ;  /* 0x000000122010723c */ /* 0x040fec00000418ff */
[----:B------:R-:W1:Y:S02]  /*5110*/  LDSM.16.M88.4 R188, [R213+0xc000] ;  /* 0x00c00000d5bc783b */ /* 0x000e640000000200 */
[-C--:B------:R-:W-:Y:S06]  /*5120*/  HMMA.16816.F32.BF16 R20, R32, R164.reuse, RZ ;  /* 0x000000a42014723c */ /* 0x080fec00000418ff */
[----:B------:R-:W-:Y:S02]  /*5130*/  LDSM.16.M88.4 R192, [R213+0xc800] ;  /* 0x00c80000d5c0783b */ /* 0x000fe40000000200 */
[C---:B------:R-:W-:Y:S06]  /*5140*/  HMMA.16816.F32.BF16 R24, R28.reuse, R164, RZ ;  /* 0x000000a41c18723c */ /* 0x040fec00000418ff */
[----:B------:R-:W-:Y:S02]  /*5150*/  LDSM.16.M88.4 R196, [R2] ;  /* 0x0000000002c4783b */ /* 0x000fe40000000200 */
[-C--:B------:R-:W-:Y:S06]  /*5160*/  HMMA.16816.F32.BF16 R28, R28, R166.reuse, RZ ;  /* 0x000000a61c1c723c */ /* 0x080fec00000418ff */
[----:B------:R-:W-:Y:S02]  /*5170*/  LDSM.16.M88.4 R200, [R212+0xc000] ;  /* 0x00c00000d4c8783b */ /* 0x000fe40000000200 */
[----:B------:R-:W-:Y:S06]  /*5180*/  HMMA.16816.F32.BF16 R32, R32, R166, RZ ;  /* 0x000000a62020723c */ /* 0x000fec00000418ff */
[----:B------:R-:W3:Y:S02]  /*5190*/  LDSM.16.M88.4 R164, [R3+0x1000] ;  /* 0x0010000003a4783b */ /* 0x000ee40000000200 */
[-C--:B------:R-:W-:Y:S08]  /*51a0*/  HMMA.16816.F32.BF16 R4, R168, R172.reuse, R4 ;  /* 0x000000aca804723c */ /* 0x080ff00000041804 */
[C---:B-1----:R-:W-:Y:S08]  /*51b0*/  HMMA.16816.F32.BF16 R8, R176.reuse, R172, R8 ;  /* 0x000000acb008723c */ /* 0x042ff00000041808 */
        /* <DEDUP_REMOVED lines=9> */
[-C--:B------:R-:W-:Y:S01]  /*5250*/  HMMA.16816.F32.BF16 R4, R184, R188.reuse, R4 ;  /* 0x000000bcb804723c */ /* 0x080fe20000041804 */
[----:B------:R-:W1:Y:S07]  /*5260*/  LDSM.16.M88.4 R180, [R210+0x10000] ;  /* 0x01000000d2b4783b */ /* 0x000e6e0000000200 */
[C---:B---3--:R-:W-:Y:S04]  /*5270*/  HMMA.16816.F32.BF16 R8, R164.reuse, R188, R8 ;  /* 0x000000bca408723c */ /* 0x048fe80000041808 */
[----:B----4-:R-:W-:Y:S04]  /*5280*/  FSETP.NEU.FTZ.AND P2, PT, R233, -INF , PT ;  /* 0xff800000e900780b */ /* 0x010fe80003f5d000 */
[-C--:B------:R-:W-:Y:S08]  /*5290*/  HMMA.16816.F32.BF16 R12, R164, R190.reuse, R12 ;  /* 0x000000bea40c723c */ /* 0x080ff0000004180c */
[C---:B------:R-:W-:Y:S01]  /*52a0*/  HMMA.16816.F32.BF16 R16, R184.reuse, R190, R16 ;  /* 0x000000beb810723c */ /* 0x040fe20000041810 */
[----:B------:R-:W-:Y:S07]  /*52b0*/  LDSM.16.M88.4 R188, [R0+0x2000] ;  /* 0x0020000000bc783b */ /* 0x000fee0000000200 */
[-C--:B------:R-:W-:Y:S08]  /*52c0*/  HMMA.16816.F32.BF16 R20, R184, R192.reuse, R20 ;  /* 0x000000c0b814723c */ /* 0x080ff00000041814 */
[C---:B------:R-:W-:Y:S08]  /*52d0*/  HMMA.16816.F32.BF16 R24, R164.reuse, R192, R24 ;  /* 0x000000c0a418723c */ /* 0x040ff00000041818 */
[-C--:B------:R-:W-:Y:S01]  /*52e0*/  HMMA.16816.F32.BF16 R28, R164, R194.reuse, R28 ;  /* 0x000000c2a41c723c */ /* 0x080fe2000004181c */
[----:B------:R-:W3:Y:S07]  /*52f0*/  LDSM.16.M88.4 R164, [R209+0x3000] ;  /* 0x00300000d1a4783b */ /* 0x000eee0000000200 */
[----:B------:R-:W-:Y:S01]  /*5300*/  HMMA.16816.F32.BF16 R32, R184, R194, R32 ;  /* 0x000000c2b820723c */ /* 0x000fe20000041820 */
[----:B------:R-:W4:Y:S07]  /*5310*/  LDSM.16.M88.4 R184, [R210+0x10800] ;  /* 0x01080000d2b8783b */ /* 0x000f2e0000000200 */
[-C--:B------:R-:W-:Y:S01]  /*5320*/  HMMA.16816.F32.BF16 R4, R196, R200.reuse, R4 ;  /* 0x000000c8c404723c */ /* 0x080fe20000041804 */
[----:B------:R-:W2:Y:S07]  /*5330*/  LDSM.16.M88.4 R192, [R211+0x10000] ;  /* 0x01000000d3c0783b */ /* 0x000eae0000000200 */
[C---:B-1----:R-:W-:Y:S08]  /*5340*/  HMMA.16816.F32.BF16 R8, R168.reuse, R200, R8 ;  /* 0x000000c8a808723c */ /* 0x042ff00000041808 */
[-C--:B------:R-:W-:Y:S08]  /*5350*/  HMMA.16816.F32.BF16 R12, R168, R202.reuse, R12 ;  /* 0x000000caa80c723c */ /* 0x080ff0000004180c */
[C---:B------:R-:W-:Y:S01]  /*5360*/  HMMA.16816.F32.BF16 R16, R196.reuse, R202, R16 ;  /* 0x000000cac410723c */ /* 0x040fe20000041810 */
[----:B------:R-:W-:Y:S07]  /*5370*/  LDSM.16.M88.4 R200, [R213+0x10000] ;  /* 0x01000000d5c8783b */ /* 0x000fee0000000200 */
[-C--:B------:R-:W-:Y:S08]  /*5380*/  HMMA.16816.F32.BF16 R20, R196, R172.reuse, R20 ;  /* 0x000000acc414723c */ /* 0x080ff00000041814 */
[C---:B------:R-:W-:Y:S08]  /*5390*/  HMMA.16816.F32.BF16 R24, R168.reuse, R172, R24 ;  /* 0x000000aca818723c */ /* 0x040ff00000041818 */
[-C--:B------:R-:W-:Y:S01]  /*53a0*/  HMMA.16816.F32.BF16 R28, R168, R174.reuse, R28 ;  /* 0x000000aea81c723c */ /* 0x080fe2000004181c */
[----:B------:R1:W2:Y:S07]  /*53b0*/  LDSM.16.M88.4 R168, [R0+0x3000] ;  /* 0x0030000000a8783b */ /* 0x0002ae0000000200 */
[----:B------:R-:W-:Y:S01]  /*53c0*/  HMMA.16816.F32.BF16 R32, R196, R174, R32 ;  /* 0x000000aec420723c */ /* 0x000fe20000041820 */
[----:B------:R-:W2:Y:S07]  /*53d0*/  LDSM.16.M88.4 R172, [R211+0x10800] ;  /* 0x01080000d3ac783b */ /* 0x000eae0000000200 */
[-C--:B------:R-:W-:Y:S01]  /*53e0*/  HMMA.16816.F32.BF16 R4, R176, R180.reuse, R4 ;  /* 0x000000b4b004723c */ /* 0x080fe20000041804 */
[----:B------:R-:W2:Y:S07]  /*53f0*/  LDSM.16.M88.4 R196, [R3+0x2000] ;  /* 0x0020000003c4783b */ /* 0x000eae0000000200 */
[C---:B---3--:R-:W-:Y:S01]  /*5400*/  HMMA.16816.F32.BF16 R8, R164.reuse, R180, R8 ;  /* 0x000000b4a408723c */ /* 0x048fe20000041808 */
[----:B-1----:R-:W-:Y:S04]  /*5410*/  MOV R0, UR18 ;  /* 0x0000001200007c02 */ /* 0x002fe80008000f00 */
[----:B------:R-:W-:Y:S03]  /*5420*/  @!P0 LEA R0, R0, R234, 0x7 ;  /* 0x000000ea00008211 */ /* 0x000fe600078e38ff */
        /* <DEDUP_REMOVED lines=8> */
[----:B------:R-:W3:Y:S07]  /*54b0*/  LDSM.16.M88.4 R176, [R213+0x10800] ;  /* 0x01080000d5b0783b */ /* 0x000eee0000000200 */
[-C--:B--2---:R-:W-:Y:S01]  /*54c0*/  HMMA.16816.F32.BF16 R4, R188, R192.reuse, R4 ;  /* 0x000000c0bc04723c */ /* 0x084fe20000041804 */
[----:B------:R-:W2:Y:S07]  /*54d0*/  LDSM.16.M88.4 R184, [R212+0x10000] ;  /* 0x01000000d4b8783b */ /* 0x000eae0000000200 */
[C---:B------:R-:W-:Y:S08]  /*54e0*/  HMMA.16816.F32.BF16 R8, R168.reuse, R192, R8 ;  /* 0x000000c0a808723c */ /* 0x040ff00000041808 */
[-C--:B------:R-:W-:Y:S08]  /*54f0*/  HMMA.16816.F32.BF16 R12, R168, R194.reuse, R12 ;  /* 0x000000c2a80c723c */ /* 0x080ff0000004180c */
[C---:B------:R-:W-:Y:S08]  /*5500*/  HMMA.16816.F32.BF16 R16, R188.reuse, R194, R16 ;  /* 0x000000c2bc10723c */ /* 0x040ff00000041810 */
[-C--:B------:R-:W-:Y:S08]  /*5510*/  HMMA.16816.F32.BF16 R20, R188, R172.reuse, R20 ;  /* 0x000000acbc14723c */ /* 0x080ff00000041814 */
[C---:B------:R-:W-:Y:S08]  /*5520*/  HMMA.16816.F32.BF16 R24, R168.reuse, R172, R24 ;  /* 0x000000aca818723c */ /* 0x040ff00000041818 */
[-C--:B------:R-:W-:Y:S01]  /*5530*/  HMMA.16816.F32.BF16 R28, R168, R174.reuse, R28 ;  /* 0x000000aea81c723c */ /* 0x080fe2000004181c */
[----:B------:R4:W2:Y:S07]  /*5540*/  LDSM.16.M88.4 R168, [R2+0x3000] ;  /* 0x0030000002a8783b */ /* 0x0008ae0000000200 */
[----:B------:R-:W-:Y:S08]  /*5550*/  HMMA.16816.F32.BF16 R32, R188, R174, R32 ;  /* 0x000000aebc20723c */ /* 0x000ff00000041820 */
[-C--:B------:R-:W-:Y:S08]  /*5560*/  HMMA.16816.F32.BF16 R4, R196, R200.reuse, R4 ;  /* 0x000000c8c404723c */ /* 0x080ff00000041804 */
[C---:B-1----:R-:W-:Y:S04]  /*5570*/  HMMA.16816.F32.BF16 R8, R164.reuse, R200, R8 ;  /* 0x000000c8a408723c */ /* 0x042fe80000041808 */
[----:B----4-:R-:W-:Y:S04]  /*5580*/  @!P0 IADD3 R2, R235, UR7, RZ ;  /* 0x00000007eb028c10 */ /* 0x010fe8000fffe0ff */
[-C--:B------:R-:W-:Y:S08]  /*5590*/  HMMA.16816.F32.BF16 R12, R164, R202.reuse, R12 ;  /* 0x000000caa40c723c */ /* 0x080ff0000004180c */
[C---:B------:R-:W-:Y:S08]  /*55a0*/  HMMA.16816.F32.BF16 R16, R196.reuse, R202, R16 ;  /* 0x000000cac410723c */ /* 0x040ff00000041810 */
[-C--:B---3--:R-:W-:Y:S08]  /*55b0*/  HMMA.16816.F32.BF16 R20, R196, R176.reuse, R20 ;  /* 0x000000b0c414723c */ /* 0x088ff00000041814 */
[C---:B------:R-:W-:Y:S08]  /*55c0*/  HMMA.16816.F32.BF16 R24, R164.reuse, R176, R24 ;  /* 0x000000b0a418723c */ /* 0x040ff00000041818 */
[-C--:B------:R-:W-:Y:S08]  /*55d0*/  HMMA.16816.F32.BF16 R28, R164, R178.reuse, R28 ;  /* 0x000000b2a41c723c */ /* 0x080ff0000004181c */
[----:B------:R-:W-:Y:S08]  /*55e0*/  HMMA.16816.F32.BF16 R32, R196, R178, R32 ;  /* 0x000000b2c420723c */ /* 0x000ff00000041820 */
[-C--:B--2---:R-:W-:Y:S08]  /*55f0*/  HMMA.16816.F32.BF16 R4, R180, R184.reuse, R4 ;  /* 0x000000b8b404723c */ /* 0x084ff00000041804 */
[C---:B------:R-:W-:Y:S07]  /*5600*/  HMMA.16816.F32.BF16 R8, R168.reuse, R184, R8 ;  /* 0x000000b8a808723c */ /* 0x040fee0000041808 */
[----:B------:R-:W-:Y:S01]  /*5610*/  MOV R184, 0x40 ;  /* 0x0000004000b87802 */ /* 0x000fe20000000f00 */
[-C--:B------:R-:W-:Y:S04]  /*5620*/  HMMA.16816.F32.BF16 R12, R168, R186.reuse, R12 ;  /* 0x000000baa80c723c */ /* 0x080fe8000004180c */
[----:B------:R-:W-:Y:S04]  /*5630*/  SEL R192, R184, 0xffffffc0, !P1 ;  /* 0xffffffc0b8c07807 */ /* 0x000fe80004800000 */
[----:B------:R-:W-:Y:S01]  /*5640*/  FMUL.FTZ R4, R4, c[0x0][0x2ec] ;  /* 0x0000bb0004047a20 */ /* 0x000fe20000410000 */
[----:B------:R-:W-:Y:S01]  /*5650*/  IADD3 R184, R192, R207, RZ ;  /* 0x000000cfc0b87210 */ /* 0x000fe20007ffe0ff */
[C---:B------:R-:W-:Y:S02]  /*5660*/  HMMA.16816.F32.BF16 R16, R180.reuse, R186, R16 ;  /* 0x000000bab410723c */ /* 0x040fe40000041810 */
[----:B------:R-:W1:Y:S02]  /*5670*/  MUFU.TANH R188, R4 ;  /* 0x0000000400bc7308 */ /* 0x000e640000002400 */
[----:B------:R-:W-:Y:S02]  /*5680*/  FMUL.FTZ R5, R5, c[0x0][0x2ec] ;  /* 0x0000bb0005057a20 */ /* 0x000fe40000410000 */
[----:B------:R-:W-:Y:S02]  /*5690*/  FMUL.FTZ R6, R6, c[0x0][0x2ec] ;  /* 0x0000bb0006067a20 */ /* 0x000fe40000410000 */
[----:B------:R-:W-:Y:S04]  /*56a0*/  FMUL.FTZ R7, R7, c[0x0][0x2ec] ;  /* 0x0000bb0007077a20 */ /* 0x000fe80000410000 */
[----:B------:R-:W2:Y:S01]  /*56b0*/  MUFU.TANH R191, R5 ;  /* 0x0000000500bf7308 */ /* 0x000ea20000002400 */
[----:B------:R-:W-:Y:S02]  /*56c0*/  FMUL.FTZ R11, R11, c[0x0][0x2ec] ;  /* 0x0000bb000b0b7a20 */ /* 0x000fe40000410000 */
[----:B------:R-:W-:Y:S02]  /*56d0*/  FMUL.FTZ R13, R13, c[0x0][0x2ec] ;  /* 0x0000bb000d0d7a20 */ /* 0x000fe40000410000 */
[----:B------:R-:W-:Y:S02]  /*56e0*/  FMUL.FTZ R15, R15, c[0x0][0x2ec] ;  /* 0x0000bb000f0f7a20 */ /* 0x000fe40000410000 */
[----:B------:R-:W-:Y:S02]  /*56f0*/  FMUL.FTZ R10, R10, c[0x0][0x2ec] ;  /* 0x0000bb000a0a7a20 */ /* 0x000fe40000410000 */
[----:B------:R-:W-:Y:S01]  /*5700*/  FMUL.FTZ R14, R14, c[0x0][0x2ec] ;  /* 0x0000bb000e0e7a20 */ /* 0x000fe20000410000 */
[----:B------:R3:W-:Y:S01]  /*5710*/  MUFU.TANH R240, R13 ;  /* 0x0000000d00f07308 */ /* 0x0007e20000002400 */
[----:B------:R-:W-:Y:S02]  /*5720*/  FMUL.FTZ R9, R9, c[0x0][0x2ec] ;  /* 0x0000bb0009097a20 */ /* 0x000fe40000410000 */
[----:B------:R-:W-:Y:S01]  /*5730*/  FMUL.FTZ R17, R17, c[0x0][0x2ec] ;  /* 0x0000bb0011117a20 */ /* 0x000fe20000410000 */
[----:B-1----:R-:W-:Y:S01]  /*5740*/  MOV R3, R188 ;  /* 0x000000bc00037202 */ /* 0x002fe20000000f00 */
[----:B------:R-:W-:Y:S02]  /*5750*/  FMUL.FTZ R18, R18, c[0x0][0x2ec] ;  /* 0x0000bb0012127a20 */ /* 0x000fe40000410000 */
[----:B------:R-:W-:Y:S02]  /*5760*/  FMUL.FTZ R19, R19, c[0x0][0x2ec] ;  /* 0x0000bb0013137a20 */ /* 0x000fe40000410000 */
[----:B------:R-:W-:Y:S01]  /*5770*/  FMUL.FTZ R16, R16, c[0x0][0x2ec] ;  /* 0x0000bb0010107a20 */ /* 0x000fe20000410000 */
[----:B------:R-:W1:Y:S01]  /*5780*/  MUFU.TANH R225, R6 ;  /* 0x0000000600e17308 */ /* 0x000e620000002400 */
[----:B------:R-:W-:Y:S02]  /*5790*/  FMUL.FTZ R12, R12, c[0x0][0x2ec] ;  /* 0x0000bb000c0c7a20 */ /* 0x000fe40000410000 */
[----:B------:R-:W-:Y:S07]  /*57a0*/  FMUL.FTZ R8, R8, c[0x0][0x2ec] ;  /* 0x0000bb0008087a20 */ /* 0x000fee0000410000 */
[----:B------:R4:W-:Y:S01]  /*57b0*/  MUFU.TANH R39, R15 ;  /* 0x0000000f00277308 */ /* 0x0009e20000002400 */
[----:B---3--:R-:W3:Y:S09]  /*57c0*/  LDL R13, [R1+0x4] ;  /* 0x00000400010d7983 */ /* 0x008ef20000100800 */
[----:B------:R1:W-:Y:S10]  /*57d0*/  MUFU.TANH R203, R7 ;  /* 0x0000000700cb7308 */ /* 0x0003f40000002400 */
[----:B------:R2:W-:Y:S01]  /*57e0*/  MUFU.TANH R41, R11 ;  /* 0x0000000b00297308 */ /* 0x0005e20000002400 */
[----:B----4-:R-:W4:Y:S09]  /*57f0*/  LDL R15, [R1+0x8] ;  /* 0x00000800010f7983 */ /* 0x010f320000100800 */
[----:B------:R-:W-:Y:S01]  /*5800*/  MUFU.TANH R190, R16 ;  /* 0x0000001000be7308 */ /* 0x000fe20000002400 */
[----:B-1----:R-:W1:Y:S09]  /*5810*/  LDSM.16.M88.4 R4, [R212+0x10800] ;  /* 0x01080000d404783b */ /* 0x002e720000000200 */
[----:B------:R1:W1:Y:S01]  /*5820*/  MUFU.TANH R244, R9 ;  /* 0x0000000900f47308 */ /* 0x0002620000002400 */
[----:B--2---:R-:W-:Y:S04]  /*5830*/  @!P0 IMNMX R11, R2, UR14, PT ;  /* 0x0000000e020b8c17 */ /* 0x004fe8000b800200 */
[-C--:B------:R-:W-:Y:S05]  /*5840*/  @!P0 ISETP.GE.AND P3, PT, R0, R11.reuse, PT ;  /* 0x0000000b0000820c */ /* 0x080fea0003f66270 */
[----:B------:R-:W-:Y:S01]  /*5850*/  MUFU.TANH R186, R17 ;  /* 0x0000001100ba7308 */ /* 0x000fe20000002400 */
[----:B------:R-:W-:Y:S09]  /*5860*/  @!P0 FSEL R3, R188, -INF , !P3 ;  /* 0xff800000bc038808 */ /* 0x000ff20005800000 */
[----:B------:R2:W-:Y:S01]  /*5870*/  MUFU.TANH R241, R12 ;  /* 0x0000000c00f17308 */ /* 0x0005e20000002400 */
[----:B-1----:R-:W-:Y:S05]  /*5880*/  FMUL.FTZ R9, R233, 1.4426950216293334961 ;  /* 0x3fb8aa3be9097820 */ /* 0x002fea0000410000 */
[----:B------:R-:W-:Y:S04]  /*5890*/  FSEL R9, R9, RZ, P2 ;  /* 0x000000ff09097208 */ /* 0x000fe80001000000 */
[----:B------:R1:W-:Y:S01]  /*58a0*/  MUFU.TANH R247, R8 ;  /* 0x0000000800f77308 */ /* 0x0003e20000002400 */
[-C--:B------:R-:W-:Y:S09]  /*58b0*/  HMMA.16816.F32.BF16 R20, R180, R4.reuse, R20 ;  /* 0x00000004b414723c */ /* 0x080ff20000041814 */
[----:B------:R1:W-:Y:S01]  /*58c0*/  MUFU.TANH R42, R10 ;  /* 0x0000000a002a7308 */ /* 0x0003e20000002400 */
[C---:B------:R-:W-:Y:S04]  /*58d0*/  HMMA.16816.F32.BF16 R24, R168.reuse, R4, R24 ;  /* 0x00000004a818723c */ /* 0x040fe80000041818 */
[----:B--2---:R-:W-:Y:S03]  /*58e0*/  @!P0 IADD3 R12, R0, 0x1, RZ ;  /* 0x00000001000c8810 */ /* 0x004fe60007ffe0ff */
[----:B------:R-:W-:Y:S01]  /*58f0*/  @!P0 IADD3 R5, R2, 0x20, RZ ;  /* 0x0000002002058810 */ /* 0x000fe20007ffe0ff */
[-C--:B------:R-:W-:Y:S01]  /*5900*/  HMMA.16816.F32.BF16 R28, R168, R6.reuse, R28 ;  /* 0x00000006a81c723c */ /* 0x080fe2000004181c */
[----:B------:R2:W2:Y:S02]  /*5910*/  MUFU.TANH R40, R14 ;  /* 0x0000000e00287308 */ /* 0x0004a40000002400 */
[----:B------:R-:W-:Y:S01]  /*5920*/  @!P0 ISETP.GE.AND P2, PT, R12, R11, PT ;  /* 0x0000000b0c00820c */ /* 0x000fe20003f46270 */
[--C-:B-1----:R-:W-:Y:S01]  /*5930*/  FFMA.FTZ R8, R3, c[0x0][0x23c], -R9.reuse ;  /* 0x00008f0003087a23 */ /* 0x102fe20000010809 */
[----:B------:R-:W-:Y:S02]  /*5940*/  MOV R3, R191 ;  /* 0x000000bf00037202 */ /* 0x000fe40000000f00 */
[----:B------:R-:W-:Y:S01]  /*5950*/  @!P0 FSEL R3, R191, -INF , !P2 ;  /* 0xff800000bf038808 */ /* 0x000fe20005000000 */
[----:B------:R-:W-:Y:S03]  /*5960*/  HMMA.16816.F32.BF16 R32, R180, R6, R32 ;  /* 0x00000006b420723c */ /* 0x000fe60000041820 */
[----:B------:R1:W-:Y:S01]  /*5970*/  MUFU.EX2 R248, R8 ;  /* 0x0000000800f87308 */ /* 0x0003e20000000800 */
[----:B------:R-:W-:Y:S01]  /*5980*/  FFMA.FTZ R4, R3, c[0x0][0x23c], -R9 ;  /* 0x00008f0003047a23 */ /* 0x000fe20000010809 */
[----:B------:R-:W-:Y:S01]  /*5990*/  FSETP.NEU.FTZ.AND P2, PT, R232, -INF , PT ;  /* 0xff800000e800780b */ /* 0x000fe20003f5d000 */
[----:B------:R-:W-:Y:S01]  /*59a0*/  FMUL.FTZ R20, R20, c[0x0][0x2ec] ;  /* 0x0000bb0014147a20 */ /* 0x000fe20000410000 */
[----:B------:R-:W-:Y:S01]  /*59b0*/  @!P0 IADD3 R10, R2, 0x8, RZ ;  /* 0x00000008020a8810 */ /* 0x000fe20007ffe0ff */
[----:B------:R-:W-:Y:S01]  /*59c0*/  FMUL.FTZ R21, R21, c[0x0][0x2ec] ;  /* 0x0000bb0015157a20 */ /* 0x000fe20000410000 */
[----:B------:R-:W-:Y:S03]  /*59d0*/  MOV R3, R225 ;  /* 0x000000e100037202 */ /* 0x000fe60000000f00 */
[----:B------:R-:W-:Y:S01]  /*59e0*/  @!P0 IMNMX R10, R10, UR14, PT ;  /* 0x0000000e0a0a8c17 */ /* 0x000fe2000b800200 */
[----:B------:R1:W-:Y:S01]  /*59f0*/  MUFU.EX2 R246, R4 ;  /* 0x0000000400f67308 */ /* 0x0003e20000000800 */
[----:B------:R-:W-:Y:S01]  /*5a00*/  @!P0 IMNMX R5, R5, UR14, PT ;  /* 0x0000000e05058c17 */ /* 0x000fe2000b800200 */
[----:B------:R-:W-:Y:S01]  /*5a10*/  FMUL.FTZ R22, R22, c[0x0][0x2ec] ;  /* 0x0000bb0016167a20 */ /* 0x000fe20000410000 */
[----:B------:R-:W-:Y:S01]  /*5a20*/  @!P0 ISETP.GE.AND P3, PT, R0, R10, PT ;  /* 0x0000000a0000820c */ /* 0x000fe20003f66270 */
[----:B------:R-:W-:Y:S01]  /*5a30*/  FMUL.FTZ R23, R23, c[0x0][0x2ec] ;  /* 0x0000bb0017177a20 */ /* 0x000fe20000410000 */
[----:B--2---:R-:W-:Y:S01]  /*5a40*/  @!P0 IADD3 R14, R2, 0x28, RZ ;  /* 0x00000028020e8810 */ /* 0x004fe20007ffe0ff */
[----:B------:R-:W-:Y:S01]  /*5a50*/  FMUL.FTZ R24, R24, c[0x0][0x2ec] ;  /* 0x0000bb0018187a20 */ /* 0x000fe20000410000 */
[----:B------:R-:W-:Y:S01]  /*5a60*/  @!P0 FSEL R3, R225, -INF , !P3 ;  /* 0xff800000e1038808 */ /* 0x000fe20005800000 */
[----:B------:R-:W-:Y:S01]  /*5a70*/  FMUL.FTZ R25, R25, c[0x0][0x2ec] ;  /* 0x0000bb0019197a20 */ /* 0x000fe20000410000 */
[----:B------:R-:W-:Y:S01]  /*5a80*/  @!P0 ISETP.GE.AND P3, PT, R0, R5, PT ;  /* 0x000000050000820c */ /* 0x000fe20003f66270 */
[----:B------:R-:W-:Y:S01]  /*5a90*/  MUFU.TANH R197, R18 ;  /* 0x0000001200c57308 */ /* 0x000fe20000002400 */
[----:B------:R-:W-:Y:S01]  /*5aa0*/  MOV R2, R244 ;  /* 0x000000f400027202 */ /* 0x000fe20000000f00 */
[----:B------:R-:W-:Y:S01]  /*5ab0*/  FMUL.FTZ R26, R26, c[0x0][0x2ec] ;  /* 0x0000bb001a1a7a20 */ /* 0x000fe20000410000 */
[----:B------:R-:W-:Y:S01]  /*5ac0*/  MOV R6, R40 ;  /* 0x0000002800067202 */ /* 0x000fe20000000f00 */
[----:B-1----:R-:W-:Y:S02]  /*5ad0*/  FMUL.FTZ R8, R232, 1.4426950216293334961 ;  /* 0x3fb8aa3be8087820 */ /* 0x002fe40000410000 */
[----:B------:R-:W-:Y:S02]  /*5ae0*/  FMUL.FTZ R27, R27, c[0x0][0x2ec] ;  /* 0x0000bb001b1b7a20 */ /* 0x000fe40000410000 */
[----:B------:R-:W-:Y:S01]  /*5af0*/  FMUL.FTZ R28, R28, c[0x0][0x2ec] ;  /* 0x0000bb001c1c7a20 */ /* 0x000fe20000410000 */
[----:B------:R-:W-:Y:S01]  /*5b00*/  FSEL R8, R8, RZ, P2 ;  /* 0x000000ff08087208 */ /* 0x000fe20001000000 */
[----:B------:R-:W-:Y:S01]  /*5b10*/  MUFU.TANH R196, R19 ;  /* 0x0000001300c47308 */ /* 0x000fe20000002400 */
[----:B------:R-:W-:Y:S01]  /*5b20*/  @!P0 ISETP.GE.AND P2, PT, R12, R10, PT ;  /* 0x0000000a0c00820c */ /* 0x000fe20003f46270 */
[----:B------:R-:W-:Y:S02]  /*5b30*/  FMUL.FTZ R29, R29, c[0x0][0x2ec] ;  /* 0x0000bb001d1d7a20 */ /* 0x000fe40000410000 */
[--C-:B------:R-:W-:Y:S01]  /*5b40*/  FFMA.FTZ R4, R3, c[0x0][0x23c], -R8.reuse ;  /* 0x00008f0003047a23 */ /* 0x100fe20000010808 */
[----:B------:R-:W-:Y:S01]  /*5b50*/  MOV R3, R203 ;  /* 0x000000cb00037202 */ /* 0x000fe20000000f00 */
[----:B------:R-:W-:Y:S01]  /*5b60*/  FMUL.FTZ R30, R30, c[0x0][0x2ec] ;  /* 0x0000bb001e1e7a20 */ /* 0x000fe20000410000 */
[----:B------:R-:W-:Y:S01]  /*5b70*/  @!P0 FSEL R3, R203, -INF , !P2 ;  /* 0xff800000cb038808 */ /* 0x000fe20005000000 */
[----:B------:R-:W-:Y:S02]  /*5b80*/  FMUL.FTZ R32, R32, c[0x0][0x2ec] ;  /* 0x0000bb0020207a20 */ /* 0x000fe40000410000 */
[----:B------:R1:W2:Y:S01]  /*5b90*/  MUFU.EX2 R16, R4 ;  /* 0x0000000400107308 */ /* 0x0002a20000000800 */
[----:B------:R-:W-:Y:S02]  /*5ba0*/  FMUL.FTZ R33, R33, c[0x0][0x2ec] ;  /* 0x0000bb0021217a20 */ /* 0x000fe40000410000 */
[----:B------:R-:W-:Y:S02]  /*5bb0*/  FFMA.FTZ R3, R3, c[0x0][0x23c], -R8 ;  /* 0x00008f0003037a23 */ /* 0x000fe40000010808 */
[----:B------:R-:W-:Y:S02]  /*5bc0*/  FMUL.FTZ R34, R34, c[0x0][0x2ec] ;  /* 0x0000bb0022227a20 */ /* 0x000fe40000410000 */
[----:B------:R-:W-:Y:S02]  /*5bd0*/  FMUL.FTZ R35, R35, c[0x0][0x2ec] ;  /* 0x0000bb0023237a20 */ /* 0x000fe40000410000 */
[----:B------:R-:W-:Y:S01]  /*5be0*/  FMUL.FTZ R31, R31, c[0x0][0x2ec] ;  /* 0x0000bb001f1f7a20 */ /* 0x000fe20000410000 */
[----:B------:R3:W-:Y:S10]  /*5bf0*/  MUFU.EX2 R55, R3 ;  /* 0x0000000300377308 */ /* 0x0007f40000000800 */
[----:B------:R-:W3:Y:S01]  /*5c00*/  MUFU.TANH R189, R20 ;  /* 0x0000001400bd7308 */ /* 0x000ee20000002400 */
[----:B-1----:R-:W-:Y:S02]  /*5c10*/  MOV R4, R247 ;  /* 0x000000f700047202 */ /* 0x002fe40000000f00 */
[----:B------:R-:W-:Y:S02]  /*5c20*/  @!P0 FSEL R4, R247, -INF , !P3 ;  /* 0xff800000f7048808 */ /* 0x000fe40005800000 */
[----:B--2---:R-:W-:Y:S05]  /*5c30*/  MOV R180, R16 ;  /* 0x0000001000b47202 */ /* 0x004fea0000000f00 */
[----:B------:R-:W1:Y:S10]  /*5c40*/  MUFU.TANH R187, R21 ;  /* 0x0000001500bb7308 */ /* 0x000e740000002400 */
[----:B------:R-:W2:Y:S10]  /*5c50*/  MUFU.TANH R200, R22 ;  /* 0x0000001600c87308 */ /* 0x000eb40000002400 */
[----:B------:R-:W1:Y:S10]  /*5c60*/  MUFU.TANH R198, R23 ;  /* 0x0000001700c67308 */ /* 0x000e740000002400 */
[----:B------:R-:W1:Y:S10]  /*5c70*/  MUFU.TANH R202, R24 ;  /* 0x0000001800ca7308 */ /* 0x000e740000002400 */
[----:B------:R-:W1:Y:S10]  /*5c80*/  MUFU.TANH R201, R25 ;  /* 0x0000001900c97308 */ /* 0x000e740000002400 */
[----:B------:R-:W1:Y:S10]  /*5c90*/  MUFU.TANH R243, R26 ;  /* 0x0000001a00f37308 */ /* 0x000e740000002400 */
[----:B------:R-:W1:Y:S10]  /*5ca0*/  MUFU.TANH R242, R27 ;  /* 0x0000001b00f27308 */ /* 0x000e740000002400 */
[----:B------:R-:W-:Y:S10]  /*5cb0*/  MUFU.TANH R194, R28 ;  /* 0x0000001c00c27308 */ /* 0x000ff40000002400 */
[----:B------:R-:W1:Y:S10]  /*5cc0*/  MUFU.TANH R193, R29 ;  /* 0x0000001d00c17308 */ /* 0x000e740000002400 */
[----:B------:R-:W1:Y:S10]  /*5cd0*/  MUFU.TANH R235, R30 ;  /* 0x0000001e00eb7308 */ /* 0x000e740000002400 */
[----:B------:R-:W1:Y:S10]  /*5ce0*/  MUFU.TANH R182, R32 ;  /* 0x0000002000b67308 */ /* 0x000e740000002400 */
[----:B------:R-:W1:Y:S10]  /*5cf0*/  MUFU.TANH R181, R33 ;  /* 0x0000002100b57308 */ /* 0x000e740000002400 */
[----:B------:R-:W1:Y:S10]  /*5d00*/  MUFU.TANH R185, R34 ;  /* 0x0000002200b97308 */ /* 0x000e740000002400 */
[----:B------:R-:W1:Y:S01]  /*5d10*/  MUFU.TANH R183, R35 ;  /* 0x0000002300b77308 */ /* 0x000e620000002400 */
[C---:B---3--:R-:W-:Y:S01]  /*5d20*/  FMUL.FTZ R3, R13.reuse, 1.4426950216293334961 ;  /* 0x3fb8aa3b0d037820 */ /* 0x048fe20000410000 */
[----:B------:R-:W-:Y:S04]  /*5d30*/  FSETP.NEU.FTZ.AND P2, PT, R13, -INF , PT ;  /* 0xff8000000d00780b */ /* 0x000fe80003f5d000 */
[----:B------:R-:W-:Y:S02]  /*5d40*/  FSEL R3, R3, RZ, P2 ;  /* 0x000000ff03037208 */ /* 0x000fe40001000000 */
[----:B------:R-:W-:Y:S02]  /*5d50*/  @!P0 ISETP.GE.AND P2, PT, R12, R5, PT ;  /* 0x000000050c00820c */ /* 0x000fe40003f46270 */
[----:B------:R-:W3:Y:S01]  /*5d60*/  MUFU.TANH R233, R31 ;  /* 0x0000001f00e97308 */ /* 0x000ee20000002400 */
[--C-:B------:R-:W-:Y:S01]  /*5d70*/  FFMA.FTZ R13, R4, c[0x0][0x23c], -R3.reuse ;  /* 0x00008f00040d7a23 */ /* 0x100fe20000010803 */
[----:B------:R-:W-:Y:S02]  /*5d80*/  @!P0 IMNMX R4, R14, UR14, PT ;  /* 0x0000000e0e048c17 */ /* 0x000fe4000b800200 */
[----:B------:R-:W-:Y:S02]  /*5d90*/  @!P0 FSEL R2, R244, -INF , !P2 ;  /* 0xff800000f4028808 */ /* 0x000fe40005000000 */
[-C--:B------:R-:W-:Y:S04]  /*5da0*/  @!P0 ISETP.GE.AND P3, PT, R0, R4.reuse, PT ;  /* 0x000000040000820c */ /* 0x080fe80003f66270 */
[----:B------:R1:W-:Y:S01]  /*5db0*/  MUFU.EX2 R54, R13 ;  /* 0x0000000d00367308 */ /* 0x0003e20000000800 */
[C---:B----4-:R-:W-:Y:S01]  /*5dc0*/  FMUL.FTZ R14, R15.reuse, 1.4426950216293334961 ;  /* 0x3fb8aa3b0f0e7820 */ /* 0x050fe20000410000 */
[----:B------:R-:W-:Y:S01]  /*5dd0*/  FSETP.NEU.FTZ.AND P2, PT, R15, -INF , PT ;  /* 0xff8000000f00780b */ /* 0x000fe20003f5d000 */
[--C-:B------:R-:W-:Y:S03]  /*5de0*/  FFMA.FTZ R15, R2, c[0x0][0x23c], -R3.reuse ;  /* 0x00008f00020f7a23 */ /* 0x100fe60000010803 */
[----:B------:R-:W-:Y:S02]  /*5df0*/  FSEL R2, R14, RZ, P2 ;  /* 0x000000ff0e027208 */ /* 0x000fe40001000000 */
[----:B------:R-:W-:Y:S02]  /*5e00*/  @!P0 ISETP.GE.AND P2, PT, R12, R4, PT ;  /* 0x000000040c00820c */ /* 0x000fe40003f46270 */
[----:B------:R-:W4:Y:S01]  /*5e10*/  MUFU.EX2 R53, R15 ;  /* 0x0000000f00357308 */ /* 0x000f220000000800 */
[----:B------:R-:W-:Y:S02]  /*5e20*/  MOV R12, R41 ;  /* 0x00000029000c7202 */ /* 0x000fe40000000f00 */
[----:B------:R-:W-:Y:S02]  /*5e30*/  @!P0 FSEL R12, R41, -INF , !P2 ;  /* 0xff800000290c8808 */ /* 0x000fe40005000000 */
[----:B------:R-:W-:Y:S03]  /*5e40*/  MOV R14, R241 ;  /* 0x000000f1000e7202 */ /* 0x000fe60000000f00 */
[--C-:B------:R-:W-:Y:S04]  /*5e50*/  FFMA.FTZ R12, R12, c[0x0][0x23c], -R2.reuse ;  /* 0x00008f000c0c7a23 */ /* 0x100fe80000010802 */
[----:B------:R2:W-:Y:S01]  /*5e60*/  MUFU.EX2 R45, R12 ;  /* 0x0000000c002d7308 */ /* 0x0005e20000000800 */
[----:B-1----:R-:W-:Y:S02]  /*5e70*/  MOV R13, R42 ;  /* 0x0000002a000d7202 */ /* 0x002fe40000000f00 */
[----:B------:R-:W-:Y:S05]  /*5e80*/  @!P0 FSEL R13, R42, -INF , !P3 ;  /* 0xff8000002a0d8808 */ /* 0x000fea0005800000 */
[--C-:B------:R-:W-:Y:S04]  /*5e90*/  FFMA.FTZ R13, R13, c[0x0][0x23c], -R2.reuse ;  /* 0x00008f000d0d7a23 */ /* 0x100fe80000010802 */
[----:B------:R1:W1:Y:S01]  /*5ea0*/  MUFU.EX2 R46, R13 ;  /* 0x0000000d002e7308 */ /* 0x0002620000000800 */
[C---:B--2---:R-:W-:Y:S02]  /*5eb0*/  @!P0 IADD3 R12, R0.reuse, 0x9, RZ ;  /* 0x00000009000c8810 */ /* 0x044fe40007ffe0ff */
[----:B-1----:R-:W-:Y:S04]  /*5ec0*/  @!P0 IADD3 R13, R0, 0x8, RZ ;  /* 0x00000008000d8810 */ /* 0x002fe80007ffe0ff */
[-C--:B------:R-:W-:Y:S04]  /*5ed0*/  @!P0 ISETP.GE.AND P2, PT, R13, R5.reuse, PT ;  /* 0x000000050d00820c */ /* 0x080fe80003f46270 */
[----:B------:R-:W-:Y:S02]  /*5ee0*/  @!P0 FSEL R14, R241, -INF , !P2 ;  /* 0xff800000f10e8808 */ /* 0x000fe40005000000 */
[----:B------:R-:W-:Y:S03]  /*5ef0*/  @!P0 ISETP.GE.AND P2, PT, R12, R5, PT ;  /* 0x000000050c00820c */ /* 0x000fe60003f46270 */
[--C-:B------:R-:W-:Y:S01]  /*5f00*/  FFMA.FTZ R15, R14, c[0x0][0x23c], -R3.reuse ;  /* 0x00008f000e0f7a23 */ /* 0x100fe20000010803 */
[----:B------:R-:W-:Y:S02]  /*5f10*/  MOV R14, R240 ;  /* 0x000000f0000e7202 */ /* 0x000fe40000000f00 */
[----:B------:R-:W-:Y:S01]  /*5f20*/  @!P0 FSEL R14, R240, -INF , !P2 ;  /* 0xff800000f00e8808 */ /* 0x000fe20005000000 */
[----:B------:R-:W-:Y:S01]  /*5f30*/  MUFU.EX2 R52, R15 ;  /* 0x0000000f00347308 */ /* 0x000fe20000000800 */
[-C--:B------:R-:W-:Y:S03]  /*5f40*/  @!P0 ISETP.GE.AND P2, PT, R13, R4.reuse, PT ;  /* 0x000000040d00820c */ /* 0x080fe60003f46270 */
[----:B------:R-:W-:Y:S01]  /*5f50*/  FFMA.FTZ R7, R14, c[0x0][0x23c], -R3 ;  /* 0x00008f000e077a23 */ /* 0x000fe20000010803 */
[----:B------:R-:W-:Y:S02]  /*5f60*/  @!P0 FSEL R6, R40, -INF , !P2 ;  /* 0xff80000028068808 */ /* 0x000fe40005000000 */
[----:B------:R-:W-:Y:S03]  /*5f70*/  @!P0 ISETP.GE.AND P2, PT, R12, R4, PT ;  /* 0x000000040c00820c */ /* 0x000fe60003f46270 */
[----:B------:R1:W-:Y:S02]  /*5f80*/  MUFU.EX2 R51, R7 ;  /* 0x0000000700337308 */ /* 0x0003e40000000800 */
[--C-:B-1----:R-:W-:Y:S01]  /*5f90*/  FFMA.FTZ R7, R6, c[0x0][0x23c], -R2.reuse ;  /* 0x00008f0006077a23 */ /* 0x102fe20000010802 */
[----:B------:R-:W-:Y:S02]  /*5fa0*/  MOV R6, R39 ;  /* 0x0000002700067202 */ /* 0x000fe40000000f00 */
[----:B------:R-:W-:Y:S05]  /*5fb0*/  @!P0 FSEL R6, R39, -INF , !P2 ;  /* 0xff80000027068808 */ /* 0x000fea0005000000 */
[----:B------:R-:W-:Y:S01]  /*5fc0*/  MUFU.EX2 R44, R7 ;  /* 0x00000007002c7308 */ /* 0x000fe20000000800 */
[CC--:B------:R-:W-:Y:S01]  /*5fd0*/  @!P0 ISETP.GE.AND P2, PT, R13.reuse, R11.reuse, PT ;  /* 0x0000000b0d00820c */ /* 0x0c0fe20003f46270 */
[----:B------:R-:W-:Y:S08]  /*5fe0*/  FFMA.FTZ R6, R6, c[0x0][0x23c], -R2 ;  /* 0x00008f0006067a23 */ /* 0x000ff00000010802 */
[----:B------:R1:W-:Y:S02]  /*5ff0*/  MUFU.EX2 R43, R6 ;  /* 0x00000006002b7308 */ /* 0x0003e40000000800 */
[----:B-1----:R-:W-:Y:S02]  /*6000*/  MOV R6, R190 ;  /* 0x000000be00067202 */ /* 0x002fe40000000f00 */
[----:B------:R-:W-:Y:S02]  /*6010*/  @!P0 FSEL R6, R190, -INF , !P2 ;  /* 0xff800000be068808 */ /* 0x000fe40005000000 */
[----:B------:R-:W-:Y:S03]  /*6020*/  @!P0 ISETP.GE.AND P2, PT, R12, R11, PT ;  /* 0x0000000b0c00820c */ /* 0x000fe60003f46270 */
[--C-:B------:R-:W-:Y:S01]  /*6030*/  FFMA.FTZ R7, R6, c[0x0][0x23c], -R9.reuse ;  /* 0x00008f0006077a23 */ /* 0x100fe20000010809 */
[----:B------:R-:W-:Y:S02]  /*6040*/  MOV R6, R186 ;  /* 0x000000ba00067202 */ /* 0x000fe40000000f00 */
[----:B------:R-:W-:Y:S01]  /*6050*/  @!P0 FSEL R6, R186, -INF , !P2 ;  /* 0xff800000ba068808 */ /* 0x000fe20005000000 */
[----:B------:R1:W-:Y:S01]  /*6060*/  MUFU.EX2 R237, R7 ;  /* 0x0000000700ed7308 */ /* 0x0003e20000000800 */
[-C--:B------:R-:W-:Y:S03]  /*6070*/  @!P0 ISETP.GE.AND P2, PT, R13, R10.reuse, PT ;  /* 0x0000000a0d00820c */ /* 0x080fe60003f46270 */
[--C-:B-1----:R-:W-:Y:S01]  /*6080*/  FFMA.FTZ R7, R6, c[0x0][0x23c], -R9.reuse ;  /* 0x00008f0006077a23 */ /* 0x102fe20000010809 */
[----:B------:R-:W-:Y:S02]  /*6090*/  MOV R6, R197 ;  /* 0x000000c500067202 */ /* 0x000fe40000000f00 */
[----:B------:R-:W-:Y:S03]  /*60a0*/  @!P0 FSEL R6, R197, -INF , !P2 ;  /* 0xff800000c5068808 */ /* 0x000fe60005000000 */
[----:B------:R1:W-:Y:S01]  /*60b0*/  MUFU.EX2 R236, R7 ;  /* 0x0000000700ec7308 */ /* 0x0003e20000000800 */
[----:B------:R-:W-:Y:S01]  /*60c0*/  @!P0 ISETP.GE.AND P2, PT, R12, R10, PT ;  /* 0x0000000a0c00820c */ /* 0x000fe20003f46270 */
[--C-:B------:R-:W-:Y:S01]  /*60d0*/  FFMA.FTZ R12, R6, c[0x0][0x23c], -R8.reuse ;  /* 0x00008f00060c7a23 */ /* 0x100fe20000010808 */
[----:B------:R-:W-:Y:S02]  /*60e0*/  MOV R6, R196 ;  /* 0x000000c400067202 */ /* 0x000fe40000000f00 */
[----:B------:R-:W-:Y:S05]  /*60f0*/  @!P0 FSEL R6, R196, -INF , !P2 ;  /* 0xff800000c4068808 */ /* 0x000fea0005000000 */
[----:B------:R2:W-:Y:S01]  /*6100*/  MUFU.EX2 R252, R12 ;  /* 0x0000000c00fc7308 */ /* 0x0005e20000000800 */
[--C-:B------:R-:W-:Y:S01]  /*6110*/  FFMA.FTZ R13, R6, c[0x0][0x23c], -R8.reuse ;  /* 0x00008f00060d7a23 */ /* 0x100fe20000010808 */
[C---:B------:R-:W-:Y:S08]  /*6120*/  @!P0 IADD3 R6, R0.reuse, 0x11, RZ ;  /* 0x0000001100068810 */ /* 0x040ff00007ffe0ff */
[----:B------:R3:W3:Y:S01]  /*6130*/  MUFU.EX2 R251, R13 ;  /* 0x0000000d00fb7308 */ /* 0x0006e20000000800 */
[----:B-1----:R-:W-:Y:S04]  /*6140*/  @!P0 IADD3 R7, R0, 0x10, RZ ;  /* 0x0000001000078810 */ /* 0x002fe80007ffe0ff */
[----:B------:R-:W-:Y:S02]  /*6150*/  @!P0 ISETP.GE.AND P2, PT, R7, R11, PT ;  /* 0x0000000b0700820c */ /* 0x000fe40003f46270 */
[----:B--2---:R-:W-:Y:S02]  /*6160*/  MOV R12, R189 ;  /* 0x000000bd000c7202 */ /* 0x004fe40000000f00 */
[----:B------:R-:W-:Y:S02]  /*6170*/  @!P0 FSEL R12, R189, -INF , !P2 ;  /* 0xff800000bd0c8808 */ /* 0x000fe40005000000 */
[----:B------:R-:W-:Y:S03]  /*6180*/  @!P0 ISETP.GE.AND P2, PT, R6, R11, PT ;  /* 0x0000000b0600820c */ /* 0x000fe60003f46270 */
[--C-:B---3--:R-:W-:Y:S01]  /*6190*/  FFMA.FTZ R13, R12, c[0x0][0x23c], -R9.reuse ;  /* 0x00008f000c0d7a23 */ /* 0x108fe20000010809 */
[----:B------:R-:W-:Y:S02]  /*61a0*/  MOV R12, R187 ;  /* 0x000000bb000c7202 */ /* 0x000fe40000000f00 */
[----:B------:R-:W-:Y:S01]  /*61b0*/  @!P0 FSEL R12, R187, -INF , !P2 ;  /* 0xff800000bb0c8808 */ /* 0x000fe20005000000 */
[----:B------:R1:W-:Y:S01]  /*61c0*/  MUFU.EX2 R234, R13 ;  /* 0x0000000d00ea7308 */ /* 0x0003e20000000800 */
[C---:B------:R-:W-:Y:S03]  /*61d0*/  @!P0 ISETP.GE.AND P2, PT, R7.reuse, R10, PT ;  /* 0x0000000a0700820c */ /* 0x040fe60003f46270 */
[----:B-1----:R-:W-:Y:S01]  /*61e0*/  FFMA.FTZ R13, R12, c[0x0][0x23c], -R9 ;  /* 0x00008f000c0d7a23 */ /* 0x002fe20000010809 */
[----:B------:R-:W-:Y:S02]  /*61f0*/  MOV R12, R200 ;  /* 0x000000c8000c7202 */ /* 0x000fe40000000f00 */
[----:B------:R-:W-:Y:S03]  /*6200*/  @!P0 FSEL R12, R200, -INF , !P2 ;  /* 0xff800000c80c8808 */ /* 0x000fe60005000000 */
[----:B------:R1:W-:Y:S01]  /*6210*/  MUFU.EX2 R232, R13 ;  /* 0x0000000d00e87308 */ /* 0x0003e20000000800 */
[----:B------:R-:W-:Y:S01]  /*6220*/  @!P0 ISETP.GE.AND P2, PT, R6, R10, PT ;  /* 0x0000000a0600820c */ /* 0x000fe20003f46270 */
[--C-:B-1----:R-:W-:Y:S01]  /*6230*/  FFMA.FTZ R13, R12, c[0x0][0x23c], -R8.reuse ;  /* 0x00008f000c0d7a23 */ /* 0x102fe20000010808 */
[----:B------:R-:W-:Y:S02]  /*6240*/  MOV R12, R198 ;  /* 0x000000c6000c7202 */ /* 0x000fe40000000f00 */
[----:B------:R-:W-:Y:S05]  /*6250*/  @!P0 FSEL R12, R198, -INF , !P2 ;  /* 0xff800000c60c8808 */ /* 0x000fea0005000000 */
[----:B------:R1:W-:Y:S01]  /*6260*/  MUFU.EX2 R250, R13 ;  /* 0x0000000d00fa7308 */ /* 0x0003e20000000800 */
[-C--:B------:R-:W-:Y:S01]  /*6270*/  @!P0 ISETP.GE.AND P2, PT, R7, R5.reuse, PT ;  /* 0x000000050700820c */ /* 0x080fe20003f46270 */
[----:B-1----:R-:W-:Y:S01]  /*6280*/  FFMA.FTZ R13, R12, c[0x0][0x23c], -R8 ;  /* 0x00008f000c0d7a23 */ /* 0x002fe20000010808 */
[----:B------:R-:W-:Y:S02]  /*6290*/  MOV R12, R202 ;  /* 0x000000ca000c7202 */ /* 0x000fe40000000f00 */
[----:B------:R-:W-:Y:S05]  /*62a0*/  @!P0 FSEL R12, R202, -INF , !P2 ;  /* 0xff800000ca0c8808 */ /* 0x000fea0005000000 */
[----:B------:R1:W-:Y:S01]  /*62b0*/  MUFU.EX2 R249, R13 ;  /* 0x0000000d00f97308 */ /* 0x0003e20000000800 */
[----:B------:R-:W-:Y:S01]  /*62c0*/  @!P0 ISETP.GE.AND P2, PT, R6, R5, PT ;  /* 0x000000050600820c */ /* 0x000fe20003f46270 */
[--C-:B-1----:R-:W-:Y:S01]  /*62d0*/  FFMA.FTZ R13, R12, c[0x0][0x23c], -R3.reuse ;  /* 0x00008f000c0d7a23 */ /* 0x102fe20000010803 */
[----:B------:R-:W-:Y:S02]  /*62e0*/  MOV R12, R201 ;  /* 0x000000c9000c7202 */ /* 0x000fe40000000f00 */
[----:B------:R-:W-:Y:S05]  /*62f0*/  @!P0 FSEL R12, R201, -INF , !P2 ;  /* 0xff800000c90c8808 */ /* 0x000fea0005000000 */
[----:B------:R-:W-:Y:S01]  /*6300*/  MUFU.EX2 R50, R13 ;  /* 0x0000000d00327308 */ /* 0x000fe20000000800 */
[-C--:B------:R-:W-:Y:S02]  /*6310*/  @!P0 ISETP.GE.AND P2, PT, R7, R4.reuse, PT ;  /* 0x000000040700820c */ /* 0x080fe40003f46270 */
[----:B------:R-:W-:Y:S01]  /*6320*/  MOV R7, R243 ;  /* 0x000000f300077202 */ /* 0x000fe20000000f00 */
[--C-:B------:R-:W-:Y:S01]  /*6330*/  FFMA.FTZ R12, R12, c[0x0][0x23c], -R3.reuse ;  /* 0x00008f000c0c7a23 */ /* 0x100fe20000010803 */
[----:B------:R-:W-:Y:S02]  /*6340*/  @!P0 FSEL R7, R243, -INF , !P2 ;  /* 0xff800000f3078808 */ /* 0x000fe40005000000 */
[----:B------:R-:W-:Y:S02]  /*6350*/  @!P0 ISETP.GE.AND P2, PT, R6, R4, PT ;  /* 0x000000040600820c */ /* 0x000fe40003f46270 */
[C---:B------:R-:W-:Y:S01]  /*6360*/  @!P0 IADD3 R6, R0.reuse, 0x18, RZ ;  /* 0x0000001800068810 */ /* 0x040fe20007ffe0ff */
[----:B------:R1:W-:Y:S01]  /*6370*/  MUFU.EX2 R49, R12 ;  /* 0x0000000c00317308 */ /* 0x0003e20000000800 */
[----:B------:R-:W-:Y:S02]  /*6380*/  @!P0 IADD3 R0, R0, 0x19, RZ ;  /* 0x0000001900008810 */ /* 0x000fe40007ffe0ff */
[-C--:B------:R-:W-:Y:S01]  /*6390*/  @!P0 ISETP.GE.AND P3, PT, R6, R5.reuse, PT ;  /* 0x000000050600820c */ /* 0x080fe20003f66270 */
[--C-:B-1----:R-:W-:Y:S01]  /*63a0*/  FFMA.FTZ R12, R7, c[0x0][0x23c], -R2.reuse ;  /* 0x00008f00070c7a23 */ /* 0x102fe20000010802 */
[----:B------:R-:W-:Y:S02]  /*63b0*/  MOV R7, R242 ;  /* 0x000000f200077202 */ /* 0x000fe40000000f00 */
[----:B------:R-:W-:Y:S03]  /*63c0*/  @!P0 FSEL R7, R242, -INF , !P2 ;  /* 0xff800000f2078808 */ /* 0x000fe60005000000 */
[----:B------:R1:W-:Y:S01]  /*63d0*/  MUFU.EX2 R38, R12 ;  /* 0x0000000c00267308 */ /* 0x0003e20000000800 */
[----:B------:R-:W-:Y:S02]  /*63e0*/  @!P0 ISETP.GE.AND P2, PT, R0, R5, PT ;  /* 0x000000050000820c */ /* 0x000fe40003f46270 */
[----:B------:R-:W-:Y:S02]  /*63f0*/  MOV R5, R193 ;  /* 0x000000c100057202 */ /* 0x000fe40000000f00 */
[----:B------:R-:W-:Y:S02]  /*6400*/  @!P0 FSEL R5, R193, -INF , !P2 ;  /* 0xff800000c1058808 */ /* 0x000fe40005000000 */
[----:B------:R-:W-:Y:S01]  /*6410*/  @!P0 ISETP.GE.AND P2, PT, R6, R4, PT ;  /* 0x000000040600820c */ /* 0x000fe20003f46270 */
[--C-:B-1----:R-:W-:Y:S01]  /*6420*/  FFMA.FTZ R12, R7, c[0x0][0x23c], -R2.reuse ;  /* 0x00008f00070c7a23 */ /* 0x102fe20000010802 */
[----:B------:R-:W-:Y:S02]  /*6430*/  MOV R7, R194 ;  /* 0x000000c200077202 */ /* 0x000fe40000000f00 */
[----:B------:R-:W-:Y:S01]  /*6440*/  @!P0 FSEL R7, R194, -INF , !P3 ;  /* 0xff800000c2078808 */ /* 0x000fe20005800000 */
[----:B------:R-:W-:Y:S04]  /*6450*/  MUFU.EX2 R37, R12 ;  /* 0x0000000c00257308 */ /* 0x000fe80000000800 */
[--C-:B------:R-:W-:Y:S02]  /*6460*/  FFMA.FTZ R7, R7, c[0x0][0x23c], -R3.reuse ;  /* 0x00008f0007077a23 */ /* 0x100fe40000010803 */
[----:B------:R-:W-:Y:S01]  /*6470*/  FFMA.FTZ R3, R5, c[0x0][0x23c], -R3 ;  /* 0x00008f0005037a23 */ /* 0x000fe20000010803 */
[----:B------:R-:W-:Y:S02]  /*6480*/  MOV R5, R235 ;  /* 0x000000eb00057202 */ /* 0x000fe40000000f00 */
[----:B------:R-:W-:Y:S01]  /*6490*/  @!P0 FSEL R5, R235, -INF , !P2 ;  /* 0xff800000eb058808 */ /* 0x000fe20005000000 */
[----:B------:R1:W-:Y:S01]  /*64a0*/  MUFU.EX2 R47, R3 ;  /* 0x00000003002f7308 */ /* 0x0003e20000000800 */
[-C--:B------:R-:W-:Y:S03]  /*64b0*/  @!P0 ISETP.GE.AND P2, PT, R6, R11.reuse, PT ;  /* 0x0000000b0600820c */ /* 0x080fe60003f46270 */
[----:B------:R-:W-:Y:S06]  /*64c0*/  FFMA.FTZ R5, R5, c[0x0][0x23c], -R2 ;  /* 0x00008f0005057a23 */ /* 0x000fec0000010802 */
[----:B------:R2:W-:Y:S10]  /*64d0*/  MUFU.EX2 R36, R5 ;  /* 0x0000000500247308 */ /* 0x0005f40000000800 */
[----:B------:R-:W-:Y:S01]  /*64e0*/  MUFU.EX2 R48, R7 ;  /* 0x0000000700307308 */ /* 0x000fe20000000800 */
[----:B-1----:R-:W-:Y:S02]  /*64f0*/  MOV R3, R182 ;  /* 0x000000b600037202 */ /* 0x002fe40000000f00 */
[----:B------:R-:W-:Y:S02]  /*6500*/  @!P0 FSEL R3, R182, -INF , !P2 ;  /* 0xff800000b6038808 */ /* 0x000fe40005000000 */
[----:B------:R-:W-:Y:S03]  /*6510*/  @!P0 ISETP.GE.AND P2, PT, R0, R11, PT ;  /* 0x0000000b0000820c */ /* 0x000fe60003f46270 */
[--C-:B--2---:R-:W-:Y:S01]  /*6520*/  FFMA.FTZ R5, R3, c[0x0][0x23c], -R9.reuse ;  /* 0x00008f0003057a23 */ /* 0x104fe20000010809 */
[----:B------:R-:W-:Y:S02]  /*6530*/  MOV R3, R181 ;  /* 0x000000b500037202 */ /* 0x000fe40000000f00 */
[----:B------:R-:W-:Y:S01]  /*6540*/  @!P0 FSEL R3, R181, -INF , !P2 ;  /* 0xff800000b5038808 */ /* 0x000fe20005000000 */
[----:B------:R1:W-:Y:S01]  /*6550*/  MUFU.EX2 R199, R5 ;  /* 0x0000000500c77308 */ /* 0x0003e20000000800 */
[-C--:B------:R-:W-:Y:S03]  /*6560*/  @!P0 ISETP.GE.AND P2, PT, R6, R10.reuse, PT ;  /* 0x0000000a0600820c */ /* 0x080fe60003f46270 */
[----:B------:R-:W-:Y:S01]  /*6570*/  FFMA.FTZ R9, R3, c[0x0][0x23c], -R9 ;  /* 0x00008f0003097a23 */ /* 0x000fe20000010809 */
[----:B------:R-:W-:Y:S02]  /*6580*/  MOV R3, R185 ;  /* 0x000000b900037202 */ /* 0x000fe40000000f00 */
[----:B------:R-:W-:Y:S02]  /*6590*/  @!P0 FSEL R3, R185, -INF , !P2 ;  /* 0xff800000b9038808 */ /* 0x000fe40005000000 */
[C---:B------:R-:W-:Y:S01]  /*65a0*/  @!P0 ISETP.GE.AND P2, PT, R0.reuse, R10, PT ;  /* 0x0000000a0000820c */ /* 0x040fe20003f46270 */
[----:B------:R-:W2:Y:S02]  /*65b0*/  MUFU.EX2 R195, R9 ;  /* 0x0000000900c37308 */ /* 0x000ea40000000800 */
[--C-:B-1----:R-:W-:Y:S01]  /*65c0*/  FFMA.FTZ R5, R3, c[0x0][0x23c], -R8.reuse ;  /* 0x00008f0003057a23 */ /* 0x102fe20000010808 */
[----:B------:R-:W-:Y:S02]  /*65d0*/  MOV R3, R183 ;  /* 0x000000b700037202 */ /* 0x000fe40000000f00 */
[----:B------:R-:W-:Y:S05]  /*65e0*/  @!P0 FSEL R3, R183, -INF , !P2 ;  /* 0xff800000b7038808 */ /* 0x000fea0005000000 */
[----:B------:R1:W-:Y:S01]  /*65f0*/  MUFU.EX2 R239, R5 ;  /* 0x0000000500ef7308 */ /* 0x0003e20000000800 */
[----:B------:R-:W-:Y:S02]  /*6600*/  @!P0 ISETP.GE.AND P2, PT, R0, R4, PT ;  /* 0x000000040000820c */ /* 0x000fe40003f46270 */
[----:B------:R-:W-:Y:S01]  /*6610*/  F2FP.BF16.PACK_AB R0, R246, R248 ;  /* 0x000000f8f600723e */ /* 0x000fe200000010ff */
[----:B------:R-:W-:Y:S01]  /*6620*/  FFMA.FTZ R8, R3, c[0x0][0x23c], -R8 ;  /* 0x00008f0003087a23 */ /* 0x000fe20000010808 */
[----:B------:R-:W-:Y:S02]  /*6630*/  MOV R3, R233 ;  /* 0x000000e900037202 */ /* 0x000fe40000000f00 */
[----:B------:R-:W-:Y:S01]  /*6640*/  @!P0 FSEL R3, R233, -INF , !P2 ;  /* 0xff800000e9038808 */ /* 0x000fe20005000000 */
[----:B------:R3:W-:Y:S01]  /*6650*/  STS [R218+0x20000], R0 ;  /* 0x02000000da007388 */ /* 0x0007e20000000800 */
[----:B----4-:R-:W-:Y:S01]  /*6660*/  F2FP.BF16.PACK_AB R4, R53, R54 ;  /* 0x000000363504723e */ /* 0x010fe200000010ff */
[----:B------:R-:W4:Y:S01]  /*6670*/  MUFU.EX2 R238, R8 ;  /* 0x0000000800ee7308 */ /* 0x000f220000000800 */
[----:B------:R-:W-:Y:S01]  /*6680*/  PLOP3.LUT P2, PT, PT, PT, UP3, 0x80, 0x0 ;  /* 0x000000000000781c */ /* 0x000fe20003f4f038 */
[----:B------:R-:W-:Y:S01]  /*6690*/  FFMA.FTZ R2, R3, c[0x0][0x23c], -R2 ;  /* 0x00008f0003027a23 */ /* 0x000fe20000010802 */
[----:B------:R-:W-:Y:S07]  /*66a0*/  F2FP.BF16.PACK_AB R3, R45, R46 ;  /* 0x0000002e2d03723e */ /* 0x000fee00000010ff */
[----:B------:R2:W2:Y:S01]  /*66b0*/  MUFU.EX2 R245, R2 ;  /* 0x0000000200f57308 */ /* 0x0004a20000000800 */
[----:B-1----:R-:W-:Y:S05]  /*66c0*/  F2FP.BF16.PACK_AB R5, R55, R180 ;  /* 0x000000b43705723e */ /* 0x002fea00000010ff */
[----:B------:R1:W-:Y:S01]  /*66d0*/  STS [R218+0x20400], R5 ;  /* 0x02040005da007388 */ /* 0x0003e20000000800 */
[----:B---3--:R-:W-:Y:S05]  /*66e0*/  F2FP.BF16.PACK_AB R0, R251, R252 ;  /* 0x000000fcfb00723e */ /* 0x008fea00000010ff */
[----:B------:R3:W-:Y:S01]  /*66f0*/  STS [R221+0x20400], R0 ;  /* 0x02040000dd007388 */ /* 0x0007e20000000800 */
[----:B--2---:R-:W-:Y:S05]  /*6700*/  F2FP.BF16.PACK_AB R2, R236, R237 ;  /* 0x000000edec02723e */ /* 0x004fea00000010ff */
[----:B------:R2:W-:Y:S04]  /*6710*/  STS [R221+0x20000], R2 ;  /* 0x02000002dd007388 */ /* 0x0005e80000000800 */
[----:B------:R4:W-:Y:S01]  /*6720*/  STS [R218+0x21000], R4 ;  /* 0x02100004da007388 */ /* 0x0009e20000000800 */
[----:B-1----:R-:W-:Y:S03]  /*6730*/  F2FP.BF16.PACK_AB R5, R51, R52 ;  /* 0x000000343305723e */ /* 0x002fe600000010ff */
[----:B------:R1:W-:Y:S04]  /*6740*/  STS [R218+0x21400], R3 ;  /* 0x02140003da007388 */ /* 0x0003e80000000800 */
[----:B------:R1:W-:Y:S01]  /*6750*/  STS [R221+0x21000], R5 ;  /* 0x02100005dd007388 */ /* 0x0003e20000000800 */
[----:B---3--:R-:W-:Y:S02]  /*6760*/  F2FP.BF16.PACK_AB R0, R195, R199 ;  /* 0x000000c7c300723e */ /* 0x008fe400000010ff */
[----:B--2---:R-:W-:Y:S02]  /*6770*/  F2FP.BF16.PACK_AB R2, R249, R250 ;  /* 0x000000faf902723e */ /* 0x004fe400000010ff */
[----:B----4-:R-:W-:Y:S02]  /*6780*/  F2FP.BF16.PACK_AB R4, R43, R44 ;  /* 0x0000002c2b04723e */ /* 0x010fe400000010ff */
[----:B-1----:R-:W-:Y:S03]  /*6790*/  F2FP.BF16.PACK_AB R3, R232, R234 ;  /* 0x000000eae803723e */ /* 0x002fe600000010ff */
[----:B------:R1:W-:Y:S01]  /*67a0*/  STS [R221+0x21400], R4 ;  /* 0x02140004dd007388 */ /* 0x0003e20000000800 */
[----:B------:R-:W-:Y:S03]  /*67b0*/  F2FP.BF16.PACK_AB R5, R49, R50 ;  /* 0x000000323105723e */ /* 0x000fe600000010ff */
[----:B------:R2:W-:Y:S04]  /*67c0*/  STS [R219+0x20000], R3 ;  /* 0x02000003db007388 */ /* 0x0005e80000000800 */
[----:B------:R3:W-:Y:S04]  /*67d0*/  STS [R219+0x20400], R2 ;  /* 0x02040002db007388 */ /* 0x0007e80000000800 */
[----:B------:R4:W-:Y:S01]  /*67e0*/  STS [R220+0x20000], R0 ;  /* 0x02000000dc007388 */ /* 0x0009e20000000800 */
[----:B-1----:R-:W-:Y:S02]  /*67f0*/  F2FP.BF16.PACK_AB R4, R37, R38 ;  /* 0x000000262504723e */ /* 0x002fe400000010ff */
[----:B--2---:R-:W-:Y:S02]  /*6800*/  F2FP.BF16.PACK_AB R3, R238, R239 ;  /* 0x000000efee03723e */ /* 0x004fe400000010ff */
[----:B---3--:R-:W-:Y:S03]  /*6810*/  F2FP.BF16.PACK_AB R2, R47, R48 ;  /* 0x000000302f02723e */ /* 0x008fe600000010ff */
[----:B------:R1:W-:Y:S01]  /*6820*/  STS [R220+0x20400], R3 ;  /* 0x02040003dc007388 */ /* 0x0003e20000000800 */
[----:B----4-:R-:W-:Y:S03]  /*6830*/  F2FP.BF16.PACK_AB R0, R245, R36 ;  /* 0x00000024f500723e */ /* 0x010fe600000010ff */
[----:B------:R-:W-:Y:S04]  /*6840*/  STS [R219+0x21000], R5 ;  /* 0x02100005db007388 */ /* 0x000fe80000000800 */
[----:B------:R-:W-:Y:S04]  /*6850*/  STS [R219+0x21400], R4 ;  /* 0x02140004db007388 */ /* 0x000fe80000000800 */
[----:B------:R2:W-:Y:S04]  /*6860*/  STS [R220+0x21000], R2 ;  /* 0x02100002dc007388 */ /* 0x0005e80000000800 */
[----:B------:R3:W-:Y:S04]  /*6870*/  STS [R220+0x21400], R0 ;  /* 0x02140000dc007388 */ /* 0x0007e80000000800 */
[----:B------:R-:W-:Y:S01]  /*6880*/  LDSM.16.M88.4 R32, [R207+0x8000] ;  /* 0x00800000cf20783b */ /* 0x000fe20000000200 */
[----:B-1----:R-:W-:Y:S07]  /*6890*/  IADD3 R3, R192, R208, RZ ;  /* 0x000000d0c0037210 */ /* 0x002fee0007ffe0ff */
        /* <DEDUP_REMOVED lines=46> */
[----:B---3--:R-:W-:Y:S01]  /*6b80*/  IADD3.X R179, R0, UR11, RZ, P0, !PT ;  /* 0x0000000b00b37c10 */ /* 0x008fe200087fe4ff */
[----:B------:R-:W-:Y:S04]  /*6b90*/  FFMA.FTZ R0, -R188, R188, 1 ;  /* 0x3f800000bc007423 */ /* 0x000fe800000101bc */
[----:B------:R-:W-:Y:S01]  /*6ba0*/  FMUL.FTZ R0, R0, c[0x0][0x2ec] ;  /* 0x0000bb0000007a20 */ /* 0x000fe20000410000 */
[----:B------:R-:W2:Y:S01]  /*6bb0*/  LDG.E R176, [R178.64] ;  /* 0x00000004b2b07981 */ /* 0x000ea2000c1e1900 */
[-C--:B-1----:R-:W-:Y:S08]  /*6bc0*/  HMMA.16816.F32.BF16 R20, R164, R168.reuse, R20 ;  /* 0x000000a8a414723c */ /* 0x082ff00000041814 */
[C---:B------:R-:W-:Y:S08]  /*6bd0*/  HMMA.16816.F32.BF16 R24, R172.reuse, R168, R24 ;  /* 0x000000a8ac18723c */ /* 0x040ff00000041818 */
[-C--:B------:R-:W-:Y:S01]  /*6be0*/  HMMA.16816.F32.BF16 R28, R172, R170.reuse, R28 ;  /* 0x000000aaac1c723c */ /* 0x080fe2000004181c */
[----:B------:R-:W-:Y:S07]  /*6bf0*/  LDSM.16.M88.4 R172, [R207+0xa000] ;  /* 0x00a00000cfac783b */ /* 0x000fee0000000200 */
[----:B------:R-:W-:Y:S01]  /*6c00*/  HMMA.16816.F32.BF16 R32, R164, R170, R32 ;  /* 0x000000aaa420723c */ /* 0x000fe20000041820 */
[----:B------:R-:W1:Y:S08]  /*6c10*/  LDSM.16.M88.4 R164, [R210+0x18000] ;  /* 0x01800000d2a4783b */ /* 0x000e700000000200 */
[----:B------:R-:W3:Y:S01]  /*6c20*/  LDSM.16.M88.4 R168, [R207+0xb000] ;  /* 0x00b00000cfa8783b */ /* 0x000ee20000000200 */
[-C--:B-1----:R-:W-:Y:S08]  /*6c30*/  HMMA.16816.F32.BF16 R4, R172, R164.reuse, R4 ;  /* 0x000000a4ac04723c */ /* 0x082ff00000041804 */
[C---:B---3--:R-:W-:Y:S08]  /*6c40*/  HMMA.16816.F32.BF16 R8, R168.reuse, R164, R8 ;  /* 0x000000a4a808723c */ /* 0x048ff00000041808 */
        /* <DEDUP_REMOVED lines=37> */
[----:B--2---:R-:W-:Y:S01]  /*6ea0*/  FADD.FTZ R2, -R176, R4 ;  /* 0x00000004b0027221 */ /* 0x004fe20000010100 */
[C---:B------:R-:W-:Y:S01]  /*6eb0*/  HMMA.16816.F32.BF16 R16, R168.reuse, R166, R16 ;  /* 0x000000a6a810723c */ /* 0x040fe20000041810 */
[----:B------:R-:W2:Y:S03]  /*6ec0*/  LDG.E R4, [R178.64+0x20] ;  /* 0x00002004b2047981 */ /* 0x000ea6000c1e1900 */
[----:B------:R-:W-:Y:S01]  /*6ed0*/  FMUL.FTZ R2, R248, R2 ;  /* 0x00000002f8027220 */ /* 0x000fe20000410000 */
[----:B------:R-:W-:Y:S01]  /*6ee0*/  MOV R248, R180 ;  /* 0x000000b400f87202 */ /* 0x000fe20000000f00 */
[----:B------:R-:W-:Y:S01]  /*6ef0*/  FADD.FTZ R5, -R176, R5 ;  /* 0x00000005b0057221 */ /* 0x000fe20000010100 */
[----:B------:R-:W1:Y:S01]  /*6f00*/  LDSM.16.M88.4 R164, [R212+0x18800] ;  /* 0x01880000d4a4783b */ /* 0x000e620000000200 */
[----:B------:R-:W-:Y:S04]  /*6f10*/  FMUL.FTZ R180, R2, R0 ;  /* 0x0000000002b47220 */ /* 0x000fe80000410000 */
[----:B------:R-:W-:Y:S02]  /*6f20*/  FMUL.FTZ R177, R246, R5 ;  /* 0x00000005f6b17220 */ /* 0x000fe40000410000 */
[----:B------:R-:W-:Y:S01]  /*6f30*/  FFMA.FTZ R5, -R191, R191, 1 ;  /* 0x3f800000bf057423 */ /* 0x000fe200000101bf */
[----:B------:R-:W3:Y:S03]  /*6f40*/  LDG.E R2, [R178.64+0x80] ;  /* 0x00008004b2027981 */ /* 0x000ee6000c1e1900 */
[----:B------:R-:W-:Y:S01]  /*6f50*/  FMUL.FTZ R5, R5, c[0x0][0x2ec] ;  /* 0x0000bb0005057a20 */ /* 0x000fe20000410000 */
[----:B------:R-:W4:Y:S03]  /*6f60*/  LDG.E R0, [R178.64+0xa0] ;  /* 0x0000a004b2007981 */ /* 0x000f26000c1e1900 */
[----:B------:R-:W-:Y:S02]  /*6f70*/  FMUL.FTZ R177, R177, R5 ;  /* 0x00000005b1b17220 */ /* 0x000fe40000410000 */
[C---:B------:R-:W-:Y:S02]  /*6f80*/  FADD.FTZ R16, -R176.reuse, R16 ;  /* 0x00000010b0107221 */ /* 0x040fe40000010100 */
[----:B------:R-:W-:Y:S02]  /*6f90*/  FADD.FTZ R17, -R176, R17 ;  /* 0x00000011b0117221 */ /* 0x000fe40000010100 */
[----:B------:R-:W-:Y:S01]  /*6fa0*/  FFMA.FTZ R5, -R186, R186, 1 ;  /* 0x3f800000ba057423 */ /* 0x000fe200000101ba */
[----:B------:R-:W-:Y:S01]  /*6fb0*/  MOV R186, R223 ;  /* 0x000000df00ba7202 */ /* 0x000fe20000000f00 */
[----:B------:R-:W-:Y:S02]  /*6fc0*/  FMUL.FTZ R17, R236, R17 ;  /* 0x00000011ec117220 */ /* 0x000fe40000410000 */
[----:B------:R-:W-:Y:S01]  /*6fd0*/  FMUL.FTZ R5, R5, c[0x0][0x2ec] ;  /* 0x0000bb0005057a20 */ /* 0x000fe20000410000 */
[-C--:B-1----:R-:W-:Y:S08]  /*6fe0*/  HMMA.16816.F32.BF16 R20, R168, R164.reuse, R20 ;  /* 0x000000a4a814723c */ /* 0x082ff00000041814 */
[C---:B------:R-:W-:Y:S07]  /*6ff0*/  HMMA.16816.F32.BF16 R24, R172.reuse, R164, R24 ;  /* 0x000000a4ac18723c */ /* 0x040fee0000041818 */
[----:B------:R-:W-:Y:S01]  /*7000*/  FMUL.FTZ R164, R237, R16 ;  /* 0x00000010eda47220 */ /* 0x000fe20000410000 */
[-C--:B------:R-:W-:Y:S04]  /*7010*/  HMMA.16816.F32.BF16 R28, R172, R166.reuse, R28 ;  /* 0x000000a6ac1c723c */ /* 0x080fe8000004181c */
[----:B------:R-:W-:Y:S03]  /*7020*/  FFMA.FTZ R16, -R190, R190, 1 ;  /* 0x3f800000be107423 */ /* 0x000fe600000101be */
[----:B------:R-:W-:Y:S01]  /*7030*/  FMUL.FTZ R173, R17, R5 ;  /* 0x0000000511ad7220 */ /* 0x000fe20000410000 */
[----:B------:R-:W-:Y:S04]  /*7040*/  HMMA.16816.F32.BF16 R32, R168, R166, R32 ;  /* 0x000000a6a820723c */ /* 0x000fe80000041820 */
[----:B------:R-:W-:Y:S02]  /*7050*/  FADD.FTZ R21, -R176, R21 ;  /* 0x00000015b0157221 */ /* 0x000fe40000010100 */
[----:B------:R-:W-:Y:S02]  /*7060*/  FMUL.FTZ R16, R16, c[0x0][0x2ec] ;  /* 0x0000bb0010107a20 */ /* 0x000fe40000410000 */
[----:B------:R-:W-:Y:S04]  /*7070*/  FMUL.FTZ R165, R232, R21 ;  /* 0x00000015e8a57220 */ /* 0x000fe80000410000 */
[----:B------:R-:W-:Y:S02]  /*7080*/  FFMA.FTZ R5, -R181, R181, 1 ;  /* 0x3f800000b5057423 */ /* 0x000fe400000101b5 */
[----:B------:R-:W-:Y:S02]  /*7090*/  FMUL.FTZ R174, R164, R16 ;  /* 0x00000010a4ae7220 */ /* 0x000fe40000410000 */
[----:B------:R-:W-:Y:S02]  /*70a0*/  FFMA.FTZ R16, -R182, R182, 1 ;  /* 0x3f800000b6107423 */ /* 0x000fe400000101b6 */
[----:B------:R-:W-:Y:S02]  /*70b0*/  FMUL.FTZ R5, R5, c[0x0][0x2ec] ;  /* 0x0000bb0005057a20 */ /* 0x000fe40000410000 */
[----:B------:R-:W-:Y:S02]  /*70c0*/  FMUL.FTZ R16, R16, c[0x0][0x2ec] ;  /* 0x0000bb0010107a20 */ /* 0x000fe40000410000 */
[C---:B------:R-:W-:Y:S02]  /*70d0*/  FADD.FTZ R20, -R176.reuse, R20 ;  /* 0x00000014b0147221 */ /* 0x040fe40000010100 */
[C---:B------:R-:W-:Y:S02]  /*70e0*/  FADD.FTZ R21, -R176.reuse, R33 ;  /* 0x00000021b0157221 */ /* 0x040fe40000010100 */
[----:B------:R-:W-:Y:S02]  /*70f0*/  FADD.FTZ R32, -R176, R32 ;  /* 0x00000020b0207221 */ /* 0x000fe40000010100 */
[----:B------:R-:W-:Y:S02]  /*7100*/  FMUL.FTZ R21, R195, R21 ;  /* 0x00000015c3157220 */ /* 0x000fe40000410000 */
[----:B------:R-:W-:Y:S02]  /*7110*/  FMUL.FTZ R32, R199, R32 ;  /* 0x00000020c7207220 */ /* 0x000fe40000410000 */
[----:B------:R-:W-:Y:S02]  /*7120*/  FMUL.FTZ R169, R21, R5 ;  /* 0x0000000515a97220 */ /* 0x000fe40000410000 */
[----:B------:R-:W-:Y:S02]  /*7130*/  FFMA.FTZ R5, -R203, R203, 1 ;  /* 0x3f800000cb057423 */ /* 0x000fe400000101cb */
[----:B------:R-:W-:Y:S02]  /*7140*/  FMUL.FTZ R170, R32, R16 ;  /* 0x0000001020aa7220 */ /* 0x000fe40000410000 */
[----:B------:R-:W-:Y:S02]  /*7150*/  FMUL.FTZ R5, R5, c[0x0][0x2ec] ;  /* 0x0000bb0005057a20 */ /* 0x000fe40000410000 */
[----:B------:R-:W-:Y:S02]  /*7160*/  FMUL.FTZ R166, R234, R20 ;  /* 0x00000014eaa67220 */ /* 0x000fe40000410000 */
[----:B------:R-:W-:Y:S02]  /*7170*/  FFMA.FTZ R20, -R189, R189, 1 ;  /* 0x3f800000bd147423 */ /* 0x000fe400000101bd */
[----:B------:R-:W-:Y:S01]  /*7180*/  FFMA.FTZ R17, -R187, R187, 1 ;  /* 0x3f800000bb117423 */ /* 0x000fe200000101bb */
[----:B------:R-:W-:Y:S01]  /*7190*/  MOV R187, R222 ;  /* 0x000000de00bb7202 */ /* 0x000fe20000000f00 */
[----:B------:R-:W-:Y:S02]  /*71a0*/  FMUL.FTZ R20, R20, c[0x0][0x2ec] ;  /* 0x0000bb0014147a20 */ /* 0x000fe40000410000 */
[----:B------:R-:W-:Y:S02]  /*71b0*/  FMUL.FTZ R17, R17, c[0x0][0x2ec] ;  /* 0x0000bb0011117a20 */ /* 0x000fe40000410000 */
[----:B------:R-:W-:Y:S02]  /*71c0*/  FMUL.FTZ R172, R166, R20 ;  /* 0x00000014a6ac7220 */ /* 0x000fe40000410000 */
[----:B------:R-:W-:Y:S02]  /*71d0*/  FMUL.FTZ R171, R165, R17 ;  /* 0x00000011a5ab7220 */ /* 0x000fe40000410000 */
[----:B------:R-:W-:Y:S02]  /*71e0*/  FFMA.FTZ R17, -R244, R244, 1 ;  /* 0x3f800000f4117423 */ /* 0x000fe400000101f4 */
[----:B------:R-:W-:Y:S02]  /*71f0*/  FFMA.FTZ R32, -R241, R241, 1 ;  /* 0x3f800000f1207423 */ /* 0x000fe400000101f1 */
[----:B------:R-:W-:Y:S02]  /*7200*/  FMUL.FTZ R17, R17, c[0x0][0x2ec] ;  /* 0x0000bb0011117a20 */ /* 0x000fe40000410000 */
[----:B------:R-:W-:Y:S02]  /*7210*/  FMUL.FTZ R32, R32, c[0x0][0x2ec] ;  /* 0x0000bb0020207a20 */ /* 0x000fe40000410000 */
[----:B------:R-:W-:Y:S02]  /*7220*/  FFMA.FTZ R21, -R235, R235, 1 ;  /* 0x3f800000eb157423 */ /* 0x000fe400000101eb */
[----:B------:R-:W-:Y:S02]  /*7230*/  FFMA.FTZ R20, -R233, R233, 1 ;  /* 0x3f800000e9147423 */ /* 0x000fe400000101e9 */
[----:B------:R-:W-:Y:S02]  /*7240*/  FMUL.FTZ R21, R21, c[0x0][0x2ec] ;  /* 0x0000bb0015157a20 */ /* 0x000fe40000410000 */
[----:B------:R-:W-:Y:S02]  /*7250*/  FMUL.FTZ R20, R20, c[0x0][0x2ec] ;  /* 0x0000bb0014147a20 */ /* 0x000fe40000410000 */
[C---:B--2---:R-:W-:Y:S02]  /*7260*/  FADD.FTZ R7, -R4.reuse, R7 ;  /* 0x0000000704077221 */ /* 0x044fe40000010100 */
[----:B------:R-:W-:Y:S02]  /*7270*/  FADD.FTZ R16, -R4, R6 ;  /* 0x0000000604107221 */ /* 0x000fe40000010100 */
[----:B------:R-:W-:Y:S02]  /*7280*/  FFMA.FTZ R6, -R225, R225, 1 ;  /* 0x3f800000e1067423 */ /* 0x000fe400000101e1 */
[----:B------:R-:W-:Y:S02]  /*7290*/  FMUL.FTZ R7, R55, R7 ;  /* 0x0000000737077220 */ /* 0x000fe40000410000 */
[----:B------:R-:W-:Y:S01]  /*72a0*/  FMUL.FTZ R16, R248, R16 ;  /* 0x00000010f8107220 */ /* 0x000fe20000410000 */
[----:B------:R1:W5:Y:S01]  /*72b0*/  LDL.LU R55, [R1+0xb0] ;  /* 0x0000b00001377983 */ /* 0x0003620000300800 */
[----:B------:R-:W-:Y:S02]  /*72c0*/  FMUL.FTZ R6, R6, c[0x0][0x2ec] ;  /* 0x0000bb0006067a20 */ /* 0x000fe40000410000 */
[----:B------:R-:W-:Y:S02]  /*72d0*/  FADD.FTZ R19, -R4, R19 ;  /* 0x0000001304137221 */ /* 0x000fe40000010100 */
[----:B------:R-:W-:Y:S02]  /*72e0*/  FMUL.FTZ R167, R7, R5 ;  /* 0x0000000507a77220 */ /* 0x000fe40000410000 */
[----:B------:R-:W-:Y:S02]  /*72f0*/  FFMA.FTZ R5, -R196, R196, 1 ;  /* 0x3f800000c4057423 */ /* 0x000fe400000101c4 */
[----:B------:R-:W-:Y:S02]  /*7300*/  FADD.FTZ R18, -R4, R18 ;  /* 0x0000001204127221 */ /* 0x000fe40000010100 */
[----:B------:R-:W-:Y:S02]  /*7310*/  FMUL.FTZ R168, R16, R6 ;  /* 0x0000000610a87220 */ /* 0x000fe40000410000 */
[----:B------:R-:W-:Y:S02]  /*7320*/  FMUL.FTZ R33, R251, R19 ;  /* 0x00000013fb217220 */ /* 0x000fe40000410000 */
[C---:B------:R-:W-:Y:S02]  /*7330*/  FADD.FTZ R22, -R4.reuse, R22 ;  /* 0x0000001604167221 */ /* 0x040fe40000010100 */
[C---:B------:R-:W-:Y:S02]  /*7340*/  FADD.FTZ R16, -R4.reuse, R23 ;  /* 0x0000001704107221 */ /* 0x040fe40000010100 */
[----:B------:R-:W-:Y:S02]  /*7350*/  FFMA.FTZ R6, -R197, R197, 1 ;  /* 0x3f800000c5067423 */ /* 0x000fe400000101c5 */
[----:B------:R-:W-:Y:S02]  /*7360*/  FMUL.FTZ R5, R5, c[0x0][0x2ec] ;  /* 0x0000bb0005057a20 */ /* 0x000fe40000410000 */
[C---:B------:R-:W-:Y:S02]  /*7370*/  FADD.FTZ R164, -R4.reuse, R34 ;  /* 0x0000002204a47221 */ /* 0x040fe40000010100 */
[----:B------:R-:W-:Y:S02]  /*7380*/  FADD.FTZ R34, -R4, R35 ;  /* 0x0000002304227221 */ /* 0x000fe40000010100 */
[----:B------:R-:W-:Y:S02]  /*7390*/  FFMA.FTZ R4, -R183, R183, 1 ;  /* 0x3f800000b7047423 */ /* 0x000fe400000101b7 */
[----:B------:R-:W-:Y:S02]  /*73a0*/  FMUL.FTZ R166, R252, R18 ;  /* 0x00000012fca67220 */ /* 0x000fe40000410000 */
[----:B------:R-:W-:Y:S02]  /*73b0*/  FMUL.FTZ R6, R6, c[0x0][0x2ec] ;  /* 0x0000bb0006067a20 */ /* 0x000fe40000410000 */
[----:B------:R-:W-:Y:S02]  /*73c0*/  FMUL.FTZ R33, R33, R5 ;  /* 0x0000000521217220 */ /* 0x000fe40000410000 */
[----:B------:R-:W-:Y:S02]  /*73d0*/  FMUL.FTZ R34, R238, R34 ;  /* 0x00000022ee227220 */ /* 0x000fe40000410000 */
[----:B------:R-:W-:Y:S02]  /*73e0*/  FFMA.FTZ R5, -R185, R185, 1 ;  /* 0x3f800000b9057423 */ /* 0x000fe400000101b9 */
[----:B------:R-:W-:Y:S02]  /*73f0*/  FMUL.FTZ R4, R4, c[0x0][0x2ec] ;  /* 0x0000bb0004047a20 */ /* 0x000fe40000410000 */
[----:B------:R-:W-:Y:S02]  /*7400*/  FMUL.FTZ R166, R166, R6 ;  /* 0x00000006a6a67220 */ /* 0x000fe40000410000 */
[----:B------:R-:W-:Y:S02]  /*7410*/  FMUL.FTZ R164, R239, R164 ;  /* 0x000000a4efa47220 */ /* 0x000fe40000410000 */
[----:B------:R-:W-:Y:S02]  /*7420*/  FFMA.FTZ R6, -R198, R198, 1 ;  /* 0x3f800000c6067423 */ /* 0x000fe400000101c6 */
[----:B------:R-:W-:Y:S02]  /*7430*/  FMUL.FTZ R5, R5, c[0x0][0x2ec] ;  /* 0x0000bb0005057a20 */ /* 0x000fe40000410000 */
[----:B------:R-:W-:Y:S02]  /*7440*/  FMUL.FTZ R34, R34, R4 ;  /* 0x0000000422227220 */ /* 0x000fe40000410000 */
[----:B---3--:R-:W-:Y:S02]  /*7450*/  FADD.FTZ R4, -R2, R8 ;  /* 0x0000000802047221 */ /* 0x008fe40000010100 */
[----:B------:R-:W-:Y:S02]  /*7460*/  FMUL.FTZ R16, R249, R16 ;  /* 0x00000010f9107220 */ /* 0x000fe40000410000 */
[----:B------:R-:W-:Y:S02]  /*7470*/  FFMA.FTZ R7, -R200, R200, 1 ;  /* 0x3f800000c8077423 */ /* 0x000fe400000101c8 */
[----:B------:R-:W-:Y:S02]  /*7480*/  FMUL.FTZ R6, R6, c[0x0][0x2ec] ;  /* 0x0000bb0006067a20 */ /* 0x000fe40000410000 */
[----:B------:R-:W-:Y:S02]  /*7490*/  FMUL.FTZ R164, R164, R5 ;  /* 0x00000005a4a47220 */ /* 0x000fe40000410000 */
[----:B------:R-:W-:Y:S02]  /*74a0*/  FADD.FTZ R5, -R2, R9 ;  /* 0x0000000902057221 */ /* 0x000fe40000010100 */
[----:B------:R-:W-:Y:S02]  /*74b0*/  FMUL.FTZ R4, R54, R4 ;  /* 0x0000000436047220 */ /* 0x000fe40000410000 */
[----:B------:R-:W-:Y:S01]  /*74c0*/  FMUL.FTZ R165, R250, R22 ;  /* 0x00000016faa57220 */ /* 0x000fe20000410000 */
[----:B------:R1:W5:Y:S01]  /*74d0*/  LDL.LU R54, [R1+0xac] ;  /* 0x0000ac0001367983 */ /* 0x0003620000300800 */
[----:B------:R-:W-:Y:S02]  /*74e0*/  FMUL.FTZ R7, R7, c[0x0][0x2ec] ;  /* 0x0000bb0007077a20 */ /* 0x000fe40000410000 */
[----:B------:R-:W-:Y:S02]  /*74f0*/  FMUL.FTZ R35, R16, R6 ;  /* 0x0000000610237220 */ /* 0x000fe40000410000 */
[C---:B------:R-:W-:Y:S02]  /*7500*/  FADD.FTZ R6, -R2.reuse, R12 ;  /* 0x0000000c02067221 */ /* 0x040fe40000010100 */
[----:B------:R-:W-:Y:S02]  /*7510*/  FMUL.FTZ R5, R53, R5 ;  /* 0x0000000535057220 */ /* 0x000fe40000410000 */
[----:B------:R-:W-:Y:S01]  /*7520*/  FMUL.FTZ R165, R165, R7 ;  /* 0x00000007a5a57220 */ /* 0x000fe20000410000 */
[----:B------:R1:W5:Y:S01]  /*7530*/  LDL.LU R53, [R1+0xa8] ;  /* 0x0000a80001357983 */ /* 0x0003620000300800 */
[----:B------:R-:W-:Y:S02]  /*7540*/  FADD.FTZ R7, -R2, R13 ;  /* 0x0000000d02077221 */ /* 0x000fe40000010100 */
[----:B------:R-:W-:Y:S02]  /*7550*/  FMUL.FTZ R6, R52, R6 ;  /* 0x0000000634067220 */ /* 0x000fe40000410000 */
[----:B------:R-:W-:Y:S01]  /*7560*/  FFMA.FTZ R22, -R247, R247, 1 ;  /* 0x3f800000f7167423 */ /* 0x000fe200000101f7 */
[----:B------:R1:W5:Y:S01]  /*7570*/  LDL.LU R52, [R1+0xa4] ;  /* 0x0000a40001347983 */ /* 0x0003620000300800 */
[----:B------:R-:W-:Y:S02]  /*7580*/  FMUL.FTZ R7, R51, R7 ;  /* 0x0000000733077220 */ /* 0x000fe40000410000 */
[----:B------:R-:W-:Y:S01]  /*7590*/  FMUL.FTZ R22, R22, c[0x0][0x2ec] ;  /* 0x0000bb0016167a20 */ /* 0x000fe20000410000 */
[----:B------:R1:W5:Y:S01]  /*75a0*/  LDL.LU R51, [R1+0xa0] ;  /* 0x0000a00001337983 */ /* 0x0003620000300800 */
        /* <DEDUP_REMOVED lines=8> */
[----:B------:R-:W-:Y:S01]  /*7630*/  FMUL.FTZ R4, R49, R4 ;  /* 0x0000000431047220 */ /* 0x000fe20000410000 */
[----:B------:R1:W5:Y:S01]  /*7640*/  LDL.LU R50, [R1+0x9c] ;  /* 0x00009c0001327983 */ /* 0x0003620000300800 */
[----:B------:R-:W-:Y:S02]  /*7650*/  FFMA.FTZ R25, -R202, R202, 1 ;  /* 0x3f800000ca197423 */ /* 0x000fe400000101ca */
[----:B------:R-:W-:Y:S01]  /*7660*/  FMUL.FTZ R5, R48, R5 ;  /* 0x0000000530057220 */ /* 0x000fe20000410000 */
[----:B------:R1:W5:Y:S01]  /*7670*/  LDL.LU R49, [R1+0x98] ;  /* 0x0000980001317983 */ /* 0x0003620000300800 */
[----:B------:R-:W-:Y:S02]  /*7680*/  FFMA.FTZ R24, -R201, R201, 1 ;  /* 0x3f800000c9187423 */ /* 0x000fe400000101c9 */
[----:B------:R-:W-:Y:S01]  /*7690*/  FMUL.FTZ R25, R25, c[0x0][0x2ec] ;  /* 0x0000bb0019197a20 */ /* 0x000fe20000410000 */
[----:B------:R1:W5:Y:S01]  /*76a0*/  LDL.LU R48, [R1+0x94] ;  /* 0x0000940001307983 */ /* 0x0003620000300800 */
[----:B------:R-:W-:Y:S02]  /*76b0*/  FMUL.FTZ R6, R47, R6 ;  /* 0x000000062f067220 */ /* 0x000fe40000410000 */
[----:B------:R-:W-:Y:S01]  /*76c0*/  FFMA.FTZ R29, -R194, R194, 1 ;  /* 0x3f800000c21d7423 */ /* 0x000fe200000101c2 */
[----:B------:R1:W5:Y:S01]  /*76d0*/  LDL.LU R47, [R1+0x90] ;  /* 0x00009000012f7983 */ /* 0x0003620000300800 */
[----:B------:R-:W-:Y:S02]  /*76e0*/  FMUL.FTZ R24, R24, c[0x0][0x2ec] ;  /* 0x0000bb0018187a20 */ /* 0x000fe40000410000 */
[----:B------:R-:W-:Y:S02]  /*76f0*/  FMUL.FTZ R25, R2, R25 ;  /* 0x0000001902197220 */ /* 0x000fe40000410000 */
[----:B----4-:R-:W-:Y:S02]  /*7700*/  FADD.FTZ R2, -R0, R10 ;  /* 0x0000000a00027221 */ /* 0x010fe40000010100 */
[----:B------:R-:W-:Y:S02]  /*7710*/  FFMA.FTZ R28, -R193, R193, 1 ;  /* 0x3f800000c11c7423 */ /* 0x000fe400000101c1 */
[----:B------:R-:W-:Y:S02]  /*7720*/  FMUL.FTZ R29, R29, c[0x0][0x2ec] ;  /* 0x0000bb001d1d7a20 */ /* 0x000fe40000410000 */
[----:B------:R-:W-:Y:S02]  /*7730*/  FMUL.FTZ R24, R4, R24 ;  /* 0x0000001804187220 */ /* 0x000fe40000410000 */
[----:B------:R-:W-:Y:S02]  /*7740*/  FADD.FTZ R4, -R0, R11 ;  /* 0x0000000b00047221 */ /* 0x000fe40000010100 */
[----:B------:R-:W-:Y:S02]  /*7750*/  FMUL.FTZ R2, R46, R2 ;  /* 0x000000022e027220 */ /* 0x000fe40000410000 */
[----:B------:R-:W-:Y:S01]  /*7760*/  FMUL.FTZ R28, R28, c[0x0][0x2ec] ;  /* 0x0000bb001c1c7a20 */ /* 0x000fe20000410000 */
[----:B------:R1:W5:Y:S01]  /*7770*/  LDL.LU R46, [R1+0x8c] ;  /* 0x00008c00012e7983 */ /* 0x0003620000300800 */
[----:B------:R-:W-:Y:S02]  /*7780*/  FMUL.FTZ R29, R5, R29 ;  /* 0x0000001d051d7220 */ /* 0x000fe40000410000 */
[----:B------:R-:W-:Y:S02]  /*7790*/  FADD.FTZ R5, -R0, R14 ;  /* 0x0000000e00057221 */ /* 0x000fe40000010100 */
[----:B------:R-:W-:Y:S02]  /*77a0*/  FMUL.FTZ R4, R45, R4 ;  /* 0x000000042d047220 */ /* 0x000fe40000410000 */
[----:B------:R-:W-:Y:S01]  /*77b0*/  FMUL.FTZ R28, R6, R28 ;  /* 0x0000001c061c7220 */ /* 0x000fe20000410000 */
[----:B------:R1:W5:Y:S01]  /*77c0*/  LDL.LU R45, [R1+0x88] ;  /* 0x00008800012d7983 */ /* 0x0003620000300800 */
[----:B------:R-:W-:Y:S02]  /*77d0*/  FADD.FTZ R6, -R0, R15 ;  /* 0x0000000f00067221 */ /* 0x000fe40000010100 */
[----:B------:R-:W-:Y:S02]  /*77e0*/  FMUL.FTZ R5, R44, R5 ;  /* 0x000000052c057220 */ /* 0x000fe40000410000 */
[----:B------:R-:W-:Y:S01]  /*77f0*/  FMUL.FTZ R6, R43, R6 ;  /* 0x000000062b067220 */ /* 0x000fe20000410000 */
[----:B------:R1:W5:Y:S01]  /*7800*/  LDL.LU R44, [R1+0x84] ;  /* 0x00008400012c7983 */ /* 0x0003620000300800 */
[----:B------:R-:W-:Y:S02]  /*7810*/  FFMA.FTZ R14, -R42, R42, 1 ;  /* 0x3f8000002a0e7423 */ /* 0x000fe4000001012a */
[----:B------:R-:W-:Y:S01]  /*7820*/  FFMA.FTZ R13, -R41, R41, 1 ;  /* 0x3f800000290d7423 */ /* 0x000fe20000010129 */
[----:B------:R1:W5:Y:S01]  /*7830*/  LDL.LU R43, [R1+0x80] ;  /* 0x00008000012b7983 */ /* 0x0003620000300800 */
[----:B------:R-:W-:Y:S02]  /*7840*/  FFMA.FTZ R16, -R40, R40, 1 ;  /* 0x3f80000028107423 */ /* 0x000fe40000010128 */
[----:B------:R-:W-:Y:S01]  /*7850*/  FFMA.FTZ R15, -R39, R39, 1 ;  /* 0x3f800000270f7423 */ /* 0x000fe20000010127 */
[----:B------:R1:W5:Y:S01]  /*7860*/  LDL.LU R42, [R1+0x7c] ;  /* 0x00007c00012a7983 */ /* 0x0003620000300800 */
[----:B------:R-:W-:Y:S02]  /*7870*/  FMUL.FTZ R14, R14, c[0x0][0x2ec] ;  /* 0x0000bb000e0e7a20 */ /* 0x000fe40000410000 */
[----:B------:R-:W-:Y:S01]  /*7880*/  FMUL.FTZ R13, R13, c[0x0][0x2ec] ;  /* 0x0000bb000d0d7a20 */ /* 0x000fe20000410000 */
[----:B------:R1:W5:Y:S01]  /*7890*/  LDL.LU R41, [R1+0x78] ;  /* 0x0000780001297983 */ /* 0x0003620000300800 */
[----:B------:R-:W-:Y:S02]  /*78a0*/  FMUL.FTZ R16, R16, c[0x0][0x2ec] ;  /* 0x0000bb0010107a20 */ /* 0x000fe40000410000 */
[----:B------:R-:W-:Y:S01]  /*78b0*/  FADD.FTZ R26, -R0, R26 ;  /* 0x0000001a001a7221 */ /* 0x000fe20000010100 */
[----:B------:R1:W5:Y:S01]  /*78c0*/  LDL.LU R40, [R1+0x74] ;  /* 0x0000740001287983 */ /* 0x0003620000300800 */
[----:B------:R-:W-:Y:S02]  /*78d0*/  FMUL.FTZ R14, R2, R14 ;  /* 0x0000000e020e7220 */ /* 0x000fe40000410000 */
[----:B------:R-:W-:Y:S01]  /*78e0*/  FMUL.FTZ R13, R4, R13 ;  /* 0x0000000d040d7220 */ /* 0x000fe20000410000 */
[----:B------:R1:W5:Y:S01]  /*78f0*/  LDL.LU R39, [R1+0x70] ;  /* 0x0000700001277983 */ /* 0x0003620000300800 */
[----:B------:R-:W-:Y:S02]  /*7900*/  FMUL.FTZ R16, R5, R16 ;  /* 0x0000001005107220 */ /* 0x000fe40000410000 */
[C---:B------:R-:W-:Y:S02]  /*7910*/  FADD.FTZ R2, -R0.reuse, R27 ;  /* 0x0000001b00027221 */ /* 0x040fe40000010100 */
[C---:B------:R-:W-:Y:S02]  /*7920*/  FADD.FTZ R4, -R0.reuse, R30 ;  /* 0x0000001e00047221 */ /* 0x040fe40000010100 */
[----:B------:R-:W-:Y:S02]  /*7930*/  FADD.FTZ R5, -R0, R31 ;  /* 0x0000001f00057221 */ /* 0x000fe40000010100 */
[----:B------:R-:W-:Y:S02]  /*7940*/  FMUL.FTZ R0, R38, R26 ;  /* 0x0000001a26007220 */ /* 0x000fe40000410000 */
[----:B------:R-:W-:Y:S01]  /*7950*/  FMUL.FTZ R2, R37, R2 ;  /* 0x0000000225027220 */ /* 0x000fe20000410000 */
[----:B------:R1:W5:Y:S01]  /*7960*/  LDL.LU R38, [R1+0x6c] ;  /* 0x00006c0001267983 */ /* 0x0003620000300800 */
[----:B------:R-:W-:Y:S02]  /*7970*/  FMUL.FTZ R4, R36, R4 ;  /* 0x0000000424047220 */ /* 0x000fe40000410000 */
[----:B------:R-:W-:Y:S01]  /*7980*/  FMUL.FTZ R5, R245, R5 ;  /* 0x00000005f5057220 */ /* 0x000fe20000410000 */
[----:B------:R1:W5:Y:S01]  /*7990*/  LDL.LU R37, [R1+0x68] ;  /* 0x0000680001257983 */ /* 0x0003620000300800 */
[----:B------:R-:W-:Y:S01]  /*79a0*/  FFMA.FTZ R23, -R240, R240, 1 ;  /* 0x3f800000f0177423 */ /* 0x000fe200000101f0 */
[----:B------:R-:W-:Y:S01]  /*79b0*/  MOV R245, c[0x0][0x22c] ;  /* 0x00008b0000f57a02 */ /* 0x000fe20000000f00 */
[----:B------:R-:W-:Y:S01]  /*79c0*/  FFMA.FTZ R19, -R243, R243, 1 ;  /* 0x3f800000f3137423 */ /* 0x000fe200000101f3 */
[----:B------:R1:W5:Y:S01]  /*79d0*/  LDL.LU R36, [R1+0x64] ;  /* 0x0000640001247983 */ /* 0x0003620000300800 */
[----:B------:R-:W-:Y:S02]  /*79e0*/  FFMA.FTZ R18, -R242, R242, 1 ;  /* 0x3f800000f2127423 */ /* 0x000fe400000101f2 */
[----:B------:R-:W-:Y:S01]  /*79f0*/  IMAD R245, R245, c[0x0][0x1c0], RZ ;  /* 0x00007000f5f57a24 */ /* 0x000fe200078e02ff */
[----:B------:R1:W5:Y:S01]  /*7a00*/  LDL R185, [R1] ;  /* 0x0000000001b97983 */ /* 0x0003620000100800 */
[----:B------:R-:W-:Y:S02]  /*7a10*/  FMUL.FTZ R23, R23, c[0x0][0x2ec] ;  /* 0x0000bb0017177a20 */ /* 0x000fe40000410000 */
[----:B------:R-:W-:Y:S01]  /*7a20*/  FMUL.FTZ R15, R15, c[0x0][0x2ec] ;  /* 0x0000bb000f0f7a20 */ /* 0x000fe20000410000 */
[----:B------:R-:W-:Y:S01]  /*7a30*/  SHF.L.U32 R245, R245, 0x3, RZ ;  /* 0x00000003f5f57819 */ /* 0x000fe200000006ff */
        /* <DEDUP_REMOVED lines=11> */
[----:B-----5:R-:W-:Y:S01]  /*7af0*/  ISETP.GE.AND P3, PT, R185, c[0x0][0x220], PT ;  /* 0x00008800b9007a0c */ /* 0x020fe20003f66270 */
        /* <DEDUP_REMOVED lines=52> */
.L_x_762:
[----:B------:R-:W-:Y:S01]  /*7e40*/  F2FP.BF16.PACK_AB R12, R177, R180 ;  /* 0x000000b4b10c723e */ /* 0x000fe200000010ff */
[----:B------:R3:W5:Y:S01]  /*7e50*/  LDL R188, [R1+0x2c] ;  /* 0x00002c0001bc7983 */ /* 0x0007620000100800 */
[----:B------:R-:W-:Y:S02]  /*7e60*/  F2FP.BF16.PACK_AB R11, R167, R168 ;  /* 0x000000a8a70b723e */ /* 0x000fe400000010ff */
[----:B--2---:R-:W-:Y:S02]  /*7e70*/  F2FP.BF16.PACK_AB R8, R173, R174 ;  /* 0x000000aead08723e */ /* 0x004fe400000010ff */
        /* <DEDUP_REMOVED lines=29> */
[----:B--2---:R-:W-:Y:S04]  /*8050*/  IMAD.SHL.U32 R0, R214, 0x2, RZ ;  /* 0x00000002d6007824 */ /* 0x004fe800078e00ff */
[----:B------:R-:W-:Y:S01]  /*8060*/  BAR.SYNC.DEFER_BLOCKING 0x0 ;  /* 0x0000000000007b1d */ /* 0x000fe20000010000 */
[C---:B------:R-:W-:Y:S02]  /*8070*/  IADD3 R2, R0.reuse, 0x8040, RZ ;  /* 0x0000804000027810 */ /* 0x040fe40007ffe0ff */
[----:B----4-:R-:W-:Y:S04]  /*8080*/  IADD3 R16, R0, 0x8000, RZ ;  /* 0x0000800000107810 */ /* 0x010fe80007ffe0ff */
[----:B------:R-:W-:Y:S01]  /*8090*/  @P1 IADD3 R2, R16, -0x40, RZ ;  /* 0xffffffc010021810 */ /* 0x000fe20007ffe0ff */
[----:B------:R-:W-:Y:S05]  /*80a0*/  LDSM.16.MT88.4 R4, [R205+0x20000] ;  /* 0x02000000cd04783b */ /* 0x000fea0000004200 */
[----:B------:R-:W2:Y:S05]  /*80b0*/  LDSM.16.MT88.4 R8, [R0+0x8000] ;  /* 0x008000000008783b */ /* 0x000eaa0000004200 */
[----:B------:R-:W4:Y:S05]  /*80c0*/  LDSM.16.MT88.4 R12, [R205+0x22000] ;  /* 0x02200000cd0c783b */ /* 0x000f2a0000004200 */
[----:B------:R-:W1:Y:S05]  /*80d0*/  LDSM.16.MT88.4 R16, [R2] ;  /* 0x000000000210783b */ /* 0x000e6a0000004200 */
[----:B------:R-:W1:Y:S05]  /*80e0*/  LDSM.16.MT88.4 R20, [R0+0xa000] ;  /* 0x00a000000014783b */ /* 0x000e6a0000004200 */
[----:B------:R-:W1:Y:S05]  /*80f0*/  LDSM.16.MT88.4 R24, [R2+0x2000] ;  /* 0x002000000218783b */ /* 0x000e6a0000004200 */
[----:B------:R-:W-:Y:S05]  /*8100*/  LDSM.16.MT88.4 R28, [R0+0x8800] ;  /* 0x00880000001c783b */ /* 0x000fea0000004200 */
[----:B------:R-:W-:Y:S05]  /*8110*/  LDSM.16.MT88.4 R32, [R205+0x22800] ;  /* 0x02280000cd20783b */ /* 0x000fea0000004200 */
[----:B------:R-:W-:Y:S01]  /*8120*/  LDSM.16.MT88.4 R164, [R2+0x800] ;  /* 0x0008000002a4783b */ /* 0x000fe20000004200 */
[-C--:B--2--5:R-:W-:Y:S04]  /*8130*/  HMMA.16816.F32.BF16 R36, R4, R8.reuse, R36 ;  /* 0x000000080424723c */ /* 0x0a4fe80000041824 */
[----:B------:R-:W-:Y:S05]  /*8140*/  LDSM.16.MT88.4 R168, [R0+0xa800] ;  /* 0x00a8000000a8783b */ /* 0x000fea0000004200 */
[----:B------:R-:W-:Y:S01]  /*8150*/  LDSM.16.MT88.4 R172, [R2+0x2800] ;  /* 0x0028000002ac783b */ /* 0x000fe20000004200 */
[C---:B----4-:R-:W-:Y:S08]  /*8160*/  HMMA.16816.F32.BF16 R40, R12.reuse, R8, R40 ;  /* 0x000000080c28723c */ /* 0x050ff00000041828 */
[-C--:B------:R-:W-:Y:S08]  /*8170*/  HMMA.16816.F32.BF16 R44, R12, R10.reuse, R44 ;  /* 0x0000000a0c2c723c */ /* 0x080ff0000004182c */
[C---:B------:R-:W-:Y:S01]  /*8180*/  HMMA.16816.F32.BF16 R48, R4.reuse, R10, R48 ;  /* 0x0000000a0430723c */ /* 0x040fe20000041830 */
[----:B------:R-:W2:Y:S07]  /*8190*/  LDSM.16.MT88.4 R8, [R205+0x20800] ;  /* 0x02080000cd08783b */ /* 0x000eae0000004200 */
[-C--:B-1----:R-:W-:Y:S08]  /*81a0*/  HMMA.16816.F32.BF16 R52, R4, R16.reuse, R52 ;  /* 0x000000100434723c */ /* 0x082ff00000041834 */
        /* <DEDUP_REMOVED lines=14> */
[----:B------:R-:W1:Y:S05]  /*8290*/  LDSM.16.MT88.4 R4, [R205+0x21000] ;  /* 0x02100000cd04783b */ /* 0x000e6a0000004200 */
[----:B------:R-:W4:Y:S02]  /*82a0*/  LDSM.16.MT88.4 R24, [R0+0xb000] ;  /* 0x00b000000018783b */ /* 0x000f240000004200 */
[-C--:B--2---:R-:W-:Y:S08]  /*82b0*/  HMMA.16816.F32.BF16 R36, R8, R28.reuse, R36 ;  /* 0x0000001c0824723c */ /* 0x084ff00000041824 */
[C---:B------:R-:W-:Y:S08]  /*82c0*/  HMMA.16816.F32.BF16 R40, R32.reuse, R28, R40 ;  /* 0x0000001c2028723c */ /* 0x040ff00000041828 */
[-C--:B------:R-:W-:Y:S08]  /*82d0*/  HMMA.16816.F32.BF16 R44, R32, R30.reuse, R44 ;  /* 0x0000001e202c723c */ /* 0x080ff0000004182c */
[C---:B------:R-:W-:Y:S01]  /*82e0*/  HMMA.16816.F32.BF16 R48, R8.reuse, R30, R48 ;  /* 0x0000001e0830723c */ /* 0x040fe20000041830 */
[----:B------:R-:W2:Y:S07]  /*82f0*/  LDSM.16.MT88.4 R28, [R2+0x3000] ;  /* 0x00300000021c783b */ /* 0x000eae0000004200 */
        /* <DEDUP_REMOVED lines=16> */
[----:B------:R-:W2:Y:S02]  /*8400*/  LDSM.16.MT88.4 R172, [R0+0xb800] ;  /* 0x00b8000000ac783b */ /* 0x000ea40000004200 */
[-C--:B-1----:R-:W-:Y:S08]  /*8410*/  HMMA.16816.F32.BF16 R36, R4, R12.reuse, R36 ;  /* 0x0000000c0424723c */ /* 0x082ff00000041824 */
[C---:B------:R-:W-:Y:S08]  /*8420*/  HMMA.16816.F32.BF16 R40, R16.reuse, R12, R40 ;  /* 0x0000000c1028723c */ /* 0x040ff00000041828 */
[-C--:B------:R-:W-:Y:S08]  /*8430*/  HMMA.16816.F32.BF16 R44, R16, R14.reuse, R44 ;  /* 0x0000000e102c723c */ /* 0x080ff0000004182c */
[C---:B------:R-:W-:Y:S01]  /*8440*/  HMMA.16816.F32.BF16 R48, R4.reuse, R14, R48 ;  /* 0x0000000e0430723c */ /* 0x040fe20000041830 */
[----:B------:R-:W1:Y:S05]  /*8450*/  LDSM.16.MT88.4 R12, [R2+0x3800] ;  /* 0x00380000020c783b */ /* 0x000e6a0000004200 */
[----:B------:R-:W-:Y:S02]  /*8460*/  BAR.SYNC.DEFER_BLOCKING 0x0 ;  /* 0x0000000000007b1d */ /* 0x000fe40000010000 */
[-C--:B------:R-:W-:Y:S08]  /*8470*/  HMMA.16816.F32.BF16 R52, R4, R20.reuse, R52 ;  /* 0x000000140434723c */ /* 0x080ff00000041834 */
[C---:B------:R-:W-:Y:S08]  /*8480*/  HMMA.16816.F32.BF16 R56, R16.reuse, R20, R56 ;  /* 0x000000141038723c */ /* 0x040ff00000041838 */
[-C--:B------:R-:W-:Y:S08]  /*8490*/  HMMA.16816.F32.BF16 R60, R16, R22.reuse, R60 ;  /* 0x00000016103c723c */ /* 0x080ff0000004183c */
[C---:B------:R-:W-:Y:S08]  /*84a0*/  HMMA.16816.F32.BF16 R64, R4.reuse, R22, R64 ;  /* 0x000000160440723c */ /* 0x040ff00000041840 */
[-C--:B----4-:R-:W-:Y:S08]  /*84b0*/  HMMA.16816.F32.BF16 R68, R4, R24.reuse, R68 ;  /* 0x000000180444723c */ /* 0x090ff00000041844 */
[C---:B------:R-:W-:Y:S08]  /*84c0*/  HMMA.16816.F32.BF16 R72, R16.reuse, R24, R72 ;  /* 0x000000181048723c */ /* 0x040ff00000041848 */
[-C--:B------:R-:W-:Y:S08]  /*84d0*/  HMMA.16816.F32.BF16 R76, R16, R26.reuse, R76 ;  /* 0x0000001a104c723c */ /* 0x080ff0000004184c */
[C---:B------:R-:W-:Y:S08]  /*84e0*/  HMMA.16816.F32.BF16 R80, R4.reuse, R26, R80 ;  /* 0x0000001a0450723c */ /* 0x040ff00000041850 */
[-C--:B--2---:R-:W-:Y:S08]  /*84f0*/  HMMA.16816.F32.BF16 R84, R4, R28.reuse, R84 ;  /* 0x0000001c0454723c */ /* 0x084ff00000041854 */
[C---:B------:R-:W-:Y:S08]  /*8500*/  HMMA.16816.F32.BF16 R88, R16.reuse, R28, R88 ;  /* 0x0000001c1058723c */ /* 0x040ff00000041858 */
[-C--:B------:R-:W-:Y:S08]  /*8510*/  HMMA.16816.F32.BF16 R92, R16, R30.reuse, R92 ;  /* 0x0000001e105c723c */ /* 0x080ff0000004185c */
[----:B------:R-:W-:Y:S08]  /*8520*/  HMMA.16816.F32.BF16 R96, R4, R30, R96 ;  /* 0x0000001e0460723c */ /* 0x000ff00000041860 */
        /* <DEDUP_REMOVED lines=12> */
[-C--:B-1----:R-:W-:Y:S08]  /*85f0*/  HMMA.16816.F32.BF16 R84, R8, R12.reuse, R84 ;  /* 0x0000000c0854723c */ /* 0x082ff00000041854 */
[C---:B------:R-:W-:Y:S08]  /*8600*/  HMMA.16816.F32.BF16 R88, R164.reuse, R12, R88 ;  /* 0x0000000ca458723c */ /* 0x040ff00000041858 */
[-C--:B------:R-:W-:Y:S08]  /*8610*/  HMMA.16816.F32.BF16 R92, R164, R14.reuse, R92 ;  /* 0x0000000ea45c723c */ /* 0x080ff0000004185c */
[----:B------:R-:W-:Y:S01]  /*8620*/  HMMA.16816.F32.BF16 R96, R8, R14, R96 ;  /* 0x0000000e0860723c */ /* 0x000fe20000041860 */
[----:B------:R-:W-:-:S07]  /*8630*/  @!P2 BRA `(.L_x_763) ;  /* 0x000002700000a947 */ /* 0x000fce0003800000 */
[----:B---3--:R-:W-:Y:S01]  /*8640*/  ISETP.GE.AND P3, PT, R185, c[0x0][0x220], PT ;  /* 0x00008800b9007a0c */ /* 0x008fe20003f66270 */
        /* <DEDUP_REMOVED lines=8> */
[----:B------:R-:W-:Y:S01]  /*86d0*/  @!P3 LEA R0, P5, R10, R2, 0x5 ;  /* 0x000000020a00b211 */ /* 0x000fe200078a28ff */
        /* <DEDUP_REMOVED lines=29> */
.L_x_763:
[----:B---3--:R-:W-:Y:S01]  /*88b0*/  LDSM.16.M88.4 R32, [R207+0x1c000] ;  /* 0x01c00000cf20783b */ /* 0x008fe20000000200 */
[----:B-1----:R-:W-:Y:S01]  /*88c0*/  IMAD.MOV.U32 R2, RZ, RZ, c[0x0][0x22c] ;  /* 0x00008b00ff027624 */ /* 0x002fe200078e00ff */
[----:B------:R-:W-:Y:S02]  /*88d0*/  ULOP3.LUT UR7, UR6, 0x1, URZ, 0xc0, !UPT ;  /* 0x0000000106077892 */ /* 0x000fe4000f8ec03f */
[----:B------:R-:W-:Y:S01]  /*88e0*/  UISETP.GT.AND UP2, UPT, UR6, UR13, UPT ;  /* 0x0000000d0600728c */ /* 0x000fe2000bf44270 */
[----:B------:R-:W1:Y:S01]  /*88f0*/  LDSM.16.MT88.4 R16, [R204] ;  /* 0x00000000cc10783b */ /* 0x000e620000004200 */
[----:B------:R-:W-:Y:S01]  /*8900*/  IMAD R2, R2, c[0x0][0x1c0], RZ ;  /* 0x0000700002027a24 */ /* 0x000fe200078e02ff */
[----:B------:R-:W-:Y:S02]  /*8910*/  UISETP.NE.U32.AND UP0, UPT, UR7, 0x1, UPT ;  /* 0x000000010700788c */ /* 0x000fe4000bf05070 */
[----:B------:R-:W-:Y:S01]  /*8920*/  UIADD3 UR6, UR6, -0x1, URZ ;  /* 0xffffffff06067890 */ /* 0x000fe2000fffe03f */
[----:B------:R-:W2:Y:S01]  /*8930*/  LDSM.16.M88.4 R28, [R207+0x1d000] ;  /* 0x01d00000cf1c783b */ /* 0x000ea20000000200 */
[----:B------:R-:W-:Y:S04]  /*8940*/  IMAD.U32 R2, R2, -0x40, RZ ;  /* 0xffffffc002027824 */ /* 0x000fe800078e00ff */
[----:B------:R-:W3:Y:S01]  /*8950*/  LDSM.16.MT88.4 R164, [R204+0x4000] ;  /* 0x00400000cca4783b */ /* 0x000ee20000004200 */
[C---:B------:R-:W-:Y:S04]  /*8960*/  LEA R223, P0, R2.reuse, R186, 0x2 ;  /* 0x000000ba02df7211 */ /* 0x040fe800078010ff */
[----:B------:R-:W4:Y:S01]  /*8970*/  LDL R194, [R1+0x44] ;  /* 0x0000440001c27983 */ /* 0x000f220000100800 */
[----:B------:R-:W-:Y:S01]  /*8980*/  LEA.HI.X.SX32 R222, R2, R187, 0x2, P0 ;  /* 0x000000bb02de7211 */ /* 0x000fe200000f16ff */
[----:B------:R-:W-:Y:S03]  /*8990*/  IMAD.MOV.U32 R2, RZ, RZ, R223 ;  /* 0x000000ffff027224 */ /* 0x000fe600078e00df */
[----:B------:R-:W-:Y:S05]  /*89a0*/  LDSM.16.M88.4 R168, [R208+0x1c000] ;  /* 0x01c00000d0a8783b */ /* 0x000fea0000000200 */
[----:B------:R-:W5:Y:S05]  /*89b0*/  LDL R193, [R1+0x48] ;  /* 0x0000480001c17983 */ /* 0x000f6a0000100800 */
[----:B------:R-:W3:Y:S05]  /*89c0*/  LDSM.16.MT88.4 R172, [R204+0x800] ;  /* 0x00080000ccac783b */ /* 0x000eea0000004200 */
[----:B------:R3:W4:Y:S01]  /*89d0*/  LDL R189, [R1+0x10] ;  /* 0x0000100001bd7983 */ /* 0x0007220000100800 */
[-C--:B-1----:R-:W-:Y:S04]  /*89e0*/  HMMA.16816.F32.BF16 R4, R32, R16.reuse, RZ ;  /* 0x000000102004723c */ /* 0x082fe800000418ff */
[----:B------:R-:W1:Y:S05]  /*89f0*/  LDSM.16.M88.4 R176, [R208+0x1d000] ;  /* 0x01d00000d0b0783b */ /* 0x000e6a0000000200 */
[----:B------:R1:W4:Y:S01]  /*8a00*/  LDL R0, [R1+0x8] ;  /* 0x0000080001007983 */ /* 0x0003220000100800 */
[C---:B--2---:R-:W-:Y:S04]  /*8a10*/  HMMA.16816.F32.BF16 R8, R28.reuse, R16, RZ ;  /* 0x000000101c08723c */ /* 0x044fe800000418ff */
[----:B------:R-:W2:Y:S04]  /*8a20*/  LDSM.16.MT88.4 R180, [R204+0x4800] ;  /* 0x00480000ccb4783b */ /* 0x000ea80000004200 */
[-C--:B------:R-:W-:Y:S01]  /*8a30*/  HMMA.16816.F32.BF16 R12, R28, R18.reuse, RZ ;  /* 0x000000121c0c723c */ /* 0x080fe200000418ff */
[----:B------:R1:W4:Y:S05]  /*8a40*/  LDL R190, [R1+0x4] ;  /* 0x0000040001be7983 */ /* 0x00032a0000100800 */
[----:B------:R1:W4:Y:S02]  /*8a50*/  LDL R191, [R1+0xc] ;  /* 0x00000c0001bf7983 */ /* 0x0003240000100800 */
[C---:B------:R-:W-:Y:S08]  /*8a60*/  HMMA.16816.F32.BF16 R16, R32.reuse, R18, RZ ;  /* 0x000000122010723c */ /* 0x040ff000000418ff */
[-C--:B---3--:R-:W-:Y:S08]  /*8a70*/  HMMA.16816.F32.BF16 R20, R32, R164.reuse, RZ ;  /* 0x000000a42014723c */ /* 0x088ff000000418ff */
[C---:B------:R-:W-:Y:S08]  /*8a80*/  HMMA.16816.F32.BF16 R24, R28.reuse, R164, RZ ;  /* 0x000000a41c18723c */ /* 0x040ff000000418ff */
[-C--:B------:R-:W-:Y:S08]  /*8a90*/  HMMA.16816.F32.BF16 R28, R28, R166.reuse, RZ ;  /* 0x000000a61c1c723c */ /* 0x080ff000000418ff */
[----:B------:R-:W-:Y:S01]  /*8aa0*/  HMMA.16816.F32.BF16 R32, R32, R166, RZ ;  /* 0x000000a62020723c */ /* 0x000fe200000418ff */
[----:B------:R-:W-:Y:S07]  /*8ab0*/  LDSM.16.M88.4 R164, [R184+0x1c000] ;  /* 0x01c00000b8a4783b */ /* 0x000fee0000000200 */
[-C--:B------:R-:W-:Y:S08]  /*8ac0*/  HMMA.16816.F32.BF16 R4, R168, R172.reuse, R4 ;  /* 0x000000aca804723c */ /* 0x080ff00000041804 */
[C---:B-1----:R-:W-:Y:S08]  /*8ad0*/  HMMA.16816.F32.BF16 R8, R176.reuse, R172, R8 ;  /* 0x000000acb008723c */ /* 0x042ff00000041808 */
        /* <DEDUP_REMOVED lines=56> */
[----:B------:R-:W4:Y:S05]  /*8e60*/  LDSM.16.MT88.4 R164, [R204+0x7000] ;  /* 0x00700000cca4783b */ /* 0x000f2a0000004200 */
[----:B------:R-:W-:Y:S02]  /*8e70*/  LDSM.16.M88.4 R172, [R3+0x1e000] ;  /* 0x01e0000003ac783b */ /* 0x000fe40000000200 */
[-C--:B-1----:R-:W-:Y:S01]  /*8e80*/  HMMA.16816.F32.BF16 R4, R168, R176.reuse, R4 ;  /* 0x000000b0a804723c */ /* 0x082fe20000041804 */
[----:B--2---:R-:W-:Y:S04]  /*8e90*/  IMAD.MOV.U32 R184, RZ, RZ, c[0x0][0x22c] ;  /* 0x00008b00ffb87624 */ /* 0x004fe800078e00ff */
[----:B------:R-:W-:Y:S04]  /*8ea0*/  IMAD R184, R184, c[0x0][0x1c0], RZ ;  /* 0x00007000b8b87a24 */ /* 0x000fe800078e02ff */
[----:B------:R-:W-:Y:S01]  /*8eb0*/  IMAD R184, R184, 0x30, RZ ;  /* 0x00000030b8b87824 */ /* 0x000fe200078e02ff */
[C---:B---3--:R-:W-:Y:S08]  /*8ec0*/  HMMA.16816.F32.BF16 R8, R180.reuse, R176, R8 ;  /* 0x000000b0b408723c */ /* 0x048ff00000041808 */
[-C--:B------:R-:W-:Y:S08]  /*8ed0*/  HMMA.16816.F32.BF16 R12, R180, R178.reuse, R12 ;  /* 0x000000b2b40c723c */ /* 0x080ff0000004180c */
[C---:B------:R-:W-:Y:S01]  /*8ee0*/  HMMA.16816.F32.BF16 R16, R168.reuse, R178, R16 ;  /* 0x000000b2a810723c */ /* 0x040fe20000041810 */
[----:B------:R-:W1:Y:S07]  /*8ef0*/  LDSM.16.MT88.4 R176, [R204+0x3800] ;  /* 0x00380000ccb0783b */ /* 0x000e6e0000004200 */
[-C--:B----4-:R-:W-:Y:S08]  /*8f00*/  HMMA.16816.F32.BF16 R20, R168, R164.reuse, R20 ;  /* 0x000000a4a814723c */ /* 0x090ff00000041814 */
[C---:B------:R-:W-:Y:S08]  /*8f10*/  HMMA.16816.F32.BF16 R24, R180.reuse, R164, R24 ;  /* 0x000000a4b418723c */ /* 0x040ff00000041818 */
[-C--:B------:R-:W-:Y:S01]  /*8f20*/  HMMA.16816.F32.BF16 R28, R180, R166.reuse, R28 ;  /* 0x000000a6b41c723c */ /* 0x080fe2000004181c */
[----:B------:R2:W3:Y:S07]  /*8f30*/  LDSM.16.M88.4 R180, [R3+0x1f000] ;  /* 0x01f0000003b4783b */ /* 0x0004ee0000000200 */
[----:B------:R-:W-:Y:S01]  /*8f40*/  HMMA.16816.F32.BF16 R32, R168, R166, R32 ;  /* 0x000000a6a820723c */ /* 0x000fe20000041820 */
[----:B------:R-:W4:Y:S06]  /*8f50*/  LDSM.16.MT88.4 R164, [R204+0x7800] ;  /* 0x00780000cca4783b */ /* 0x000f2c0000004200 */
[----:B------:R-:W-:Y:S01]  /*8f60*/  @P2 IADD3 R168, P3, R194, UR10, RZ ;  /* 0x0000000ac2a82c10 */ /* 0x000fe2000ff7e0ff */
[----:B------:R-:W-:Y:S01]  /*8f70*/  @UP3 UIADD3 UR10, UP1, UR10, -0x100, URZ ;  /* 0xffffff000a0a3890 */ /* 0x000fe2000ff3e03f */
[-C--:B-1----:R-:W-:Y:S05]  /*8f80*/  HMMA.16816.F32.BF16 R4, R172, R176.reuse, R4 ;  /* 0x000000b0ac04723c */ /* 0x082fea0000041804 */
[----:B-----5:R-:W-:Y:S01]  /*8f90*/  @P2 IADD3.X R169, R193, UR9, RZ, P3, !PT ;  /* 0x00000009c1a92c10 */ /* 0x020fe20009ffe4ff */
[----:B------:R-:W-:Y:S01]  /*8fa0*/  IMAD.MOV.U32 R193, RZ, RZ, c[0x0][0x22c] ;  /* 0x00008b00ffc17624 */ /* 0x000fe200078e00ff */
[----:B------:R-:W-:Y:S01]  /*8fb0*/  @UP3 UIADD3.X UR9, UR9, -0x1, URZ, UP1, !UPT ;  /* 0xffffffff09093890 */ /* 0x000fe20008ffe43f */
[----:B--2---:R-:W-:Y:S02]  /*8fc0*/  IMAD.MOV.U32 R3, RZ, RZ, R222 ;  /* 0x000000ffff037224 */ /* 0x004fe400078e00de */
[----:B------:R-:W2:Y:S02]  /*8fd0*/  @P2 LDG.E R189, [R168.64+0x20] ;  /* 0x00002004a8bd2981 */ /* 0x000ea4000c1e1900 */
[----:B------:R-:W-:Y:S03]  /*8fe0*/  IMAD R193, R193, c[0x0][0x1c0], RZ ;  /* 0x00007000c1c17a24 */ /* 0x000fe600078e02ff */
[----:B------:R-:W5:Y:S01]  /*8ff0*/  @P2 LDG.E R0, [R168.64+0xa0] ;  /* 0x0000a004a8002981 */ /* 0x000f62000c1e1900 */
[----:B------:R-:W-:Y:S04]  /*9000*/  IMAD R193, R193, 0x18, RZ ;  /* 0x00000018c1c17824 */ /* 0x000fe800078e02ff */
[----:B------:R-:W5:Y:S01]  /*9010*/  @P2 LDG.E R190, [R168.64+0x80] ;  /* 0x00008004a8be2981 */ /* 0x000f62000c1e1900 */
[C---:B---3--:R-:W-:Y:S04]  /*9020*/  HMMA.16816.F32.BF16 R8, R180.reuse, R176, R8 ;  /* 0x000000b0b408723c */ /* 0x048fe80000041808 */
[----:B------:R-:W3:Y:S05]  /*9030*/  @P2 LDG.E R191, [R168.64] ;  /* 0x00000004a8bf2981 */ /* 0x000eea000c1e1900 */
[----:B------:R-:W-:Y:S01]  /*9040*/  RED.E.ADD.F32.FTZ.RN.STRONG.GPU [R2.64], R4 ;  /* 0x000000040200798e */ /* 0x000fe2000c10e784 */
[-C--:B------:R-:W-:Y:S08]  /*9050*/  HMMA.16816.F32.BF16 R12, R180, R178.reuse, R12 ;  /* 0x000000b2b40c723c */ /* 0x080ff0000004180c */
[C---:B------:R-:W-:Y:S07]  /*9060*/  HMMA.16816.F32.BF16 R16, R172.reuse, R178, R16 ;  /* 0x000000b2ac10723c */ /* 0x040fee0000041810 */
[----:B------:R-:W-:Y:S01]  /*9070*/  IMAD.MOV.U32 R179, RZ, RZ, c[0x0][0x22c] ;  /* 0x00008b00ffb37624 */ /* 0x000fe200078e00ff */
[-C--:B----4-:R-:W-:Y:S04]  /*9080*/  HMMA.16816.F32.BF16 R20, R172, R164.reuse, R20 ;  /* 0x000000a4ac14723c */ /* 0x090fe80000041814 */
[----:B------:R-:W-:Y:S04]  /*9090*/  IMAD R179, R179, c[0x0][0x1c0], RZ ;  /* 0x00007000b3b37a24 */ /* 0x000fe800078e02ff */
[C---:B------:R-:W-:Y:S04]  /*90a0*/  HMMA.16816.F32.BF16 R24, R180.reuse, R164, R24 ;  /* 0x000000a4b418723c */ /* 0x040fe80000041818 */
[----:B------:R-:W-:Y:S03]  /*90b0*/  IMAD R179, R179, 0x38, RZ ;  /* 0x00000038b3b37824 */ /* 0x000fe600078e02ff */
[CC--:B------:R-:W-:Y:S01]  /*90c0*/  LEA R164, P3, R245.reuse, R2.reuse, 0x2 ;  /* 0x00000002f5a47211 */ /* 0x0c0fe200078610ff */
[-C--:B------:R-:W-:Y:S04]  /*90d0*/  HMMA.16816.F32.BF16 R28, R180, R166.reuse, R28 ;  /* 0x000000a6b41c723c */ /* 0x080fe8000004181c */
[-C--:B------:R-:W-:Y:S04]  /*90e0*/  LEA.HI.X.SX32 R165, R245, R3.reuse, 0x2, P3 ;  /* 0x00000003f5a57211 */ /* 0x080fe800018f16ff */
[----:B------:R-:W-:Y:S01]  /*90f0*/  HMMA.16816.F32.BF16 R32, R172, R166, R32 ;  /* 0x000000a6ac20723c */ /* 0x000fe20000041820 */
[----:B------:R-:W-:Y:S05]  /*9100*/  RED.E.ADD.F32.FTZ.RN.STRONG.GPU [R164.64], R5 ;  /* 0x00000005a400798e */ /* 0x000fea000c10e784 */
[----:B--2---:R1:W-:Y:S05]  /*9110*/  @P2 STL [R1+0x10], R189 ;  /* 0x000010bd01002387 */ /* 0x0043ea0000100800 */
[----:B-----5:R2:W-:Y:S05]  /*9120*/  @P2 STL [R1+0x8], R0 ;  /* 0x0000080001002387 */ /* 0x0205ea0000100800 */
[----:B------:R-:W4:Y:S01]  /*9130*/  LDL R178, [R1+0x28] ;  /* 0x0000280001b27983 */ /* 0x000f220000100800 */
[----:B-1----:R-:W-:Y:S04]  /*9140*/  IMAD.MOV.U32 R189, RZ, RZ, c[0x0][0x22c] ;  /* 0x00008b00ffbd7624 */ /* 0x002fe800078e00ff */
[----:B------:R-:W-:Y:S01]  /*9150*/  IMAD R189, R189, c[0x0][0x1c0], RZ ;  /* 0x00007000bdbd7a24 */ /* 0x000fe200078e02ff */
[----:B--2---:R-:W2:Y:S03]  /*9160*/  LDL R0, [R1+0x1c] ;  /* 0x00001c0001007983 */ /* 0x004ea60000100800 */
[----:B------:R-:W-:Y:S02]  /*9170*/  IMAD.SHL.U32 R189, R189, 0x10, RZ ;  /* 0x00000010bdbd7824 */ /* 0x000fe400078e00ff */
[----:B------:R1:W-:Y:S03]  /*9180*/  @P2 STL [R1+0x4], R190 ;  /* 0x000004be01002387 */ /* 0x0003e60000100800 */
[-C--:B------:R-:W-:Y:S02]  /*9190*/  LEA R176, P0, R189, R2.reuse, 0x2 ;  /* 0x00000002bdb07211 */ /* 0x080fe400078010ff */
[----:B---3--:R3:W-:Y:S01]  /*91a0*/  @P2 STL [R1+0xc], R191 ;  /* 0x00000cbf01002387 */ /* 0x0087e20000100800 */
[-C--:B------:R-:W-:Y:S02]  /*91b0*/  LEA R170, P2, R193, R2.reuse, 0x2 ;  /* 0x00000002c1aa7211 */ /* 0x080fe400078410ff */
[-C--:B------:R-:W-:Y:S02]  /*91c0*/  LEA.HI.X.SX32 R177, R189, R3.reuse, 0x2, P0 ;  /* 0x00000003bdb17211 */ /* 0x080fe400000f16ff */
[-C--:B------:R-:W-:Y:S02]  /*91d0*/  LEA.HI.X.SX32 R171, R193, R3.reuse, 0x2, P2 ;  /* 0x00000003c1ab7211 */ /* 0x080fe400010f16ff */
[CC--:B------:R-:W-:Y:S01]  /*91e0*/  LEA R4, P2, R184.reuse, R2.reuse, 0x2 ;  /* 0x00000002b8047211 */ /* 0x0c0fe200078410ff */
[----:B------:R5:W-:Y:S03]  /*91f0*/  RED.E.ADD.F32.FTZ.RN.STRONG.GPU [R176.64], R6 ;  /* 0x00000006b000798e */ /* 0x000be6000c10e784 */
[-C--:B------:R-:W-:Y:S02]  /*9200*/  LEA.HI.X.SX32 R5, R184, R3.reuse, 0x2, P2 ;  /* 0x00000003b8057211 */ /* 0x080fe400010f16ff */
[----:B------:R5:W-:Y:S01]  /*9210*/  RED.E.ADD.F32.FTZ.RN.STRONG.GPU [R170.64], R7 ;  /* 0x00000007aa00798e */ /* 0x000be2000c10e784 */
[----:B-1----:R-:W-:Y:S04]  /*9220*/  IMAD.MOV.U32 R190, RZ, RZ, c[0x0][0x22c] ;  /* 0x00008b00ffbe7624 */ /* 0x002fe800078e00ff */
[----:B------:R-:W-:Y:S02]  /*9230*/  IMAD R190, R190, c[0x0][0x1c0], RZ ;  /* 0x00007000bebe7a24 */ /* 0x000fe400078e02ff */
[----:B---3--:R-:W-:Y:S02]  /*9240*/  IMAD.MOV.U32 R191, RZ, RZ, c[0x0][0x22c] ;  /* 0x00008b00ffbf7624 */ /* 0x008fe400078e00ff */
[----:B------:R-:W-:Y:S02]  /*9250*/  IMAD R190, R190, 0x28, RZ ;  /* 0x00000028bebe7824 */ /* 0x000fe400078e02ff */
[----:B------:R-:W-:Y:S03]  /*9260*/  IMAD R191, R191, c[0x0][0x1c0], RZ ;  /* 0x00007000bfbf7a24 */ /* 0x000fe600078e02ff */
[CC--:B------:R-:W-:Y:S01]  /*9270*/  LEA R166, P3, R190.reuse, R2.reuse, 0x2 ;  /* 0x00000002bea67211 */ /* 0x0c0fe200078610ff */
[----:B------:R-:W-:Y:S03]  /*9280*/  IMAD.SHL.U32 R191, R191, 0x20, RZ ;  /* 0x00000020bfbf7824 */ /* 0x000fe600078e00ff */
[-C--:B------:R-:W-:Y:S01]  /*9290*/  LEA.HI.X.SX32 R167, R190, R3.reuse, 0x2, P3 ;  /* 0x00000003bea77211 */ /* 0x080fe200018f16ff */
[----:B------:R-:W-:Y:S01]  /*92a0*/  IMAD.MOV.U32 R190, RZ, RZ, c[0x0][0x22c] ;  /* 0x00008b00ffbe7624 */ /* 0x000fe200078e00ff */
[CC--:B------:R-:W-:Y:S03]  /*92b0*/  LEA R168, P0, R191.reuse, R2.reuse, 0x2 ;  /* 0x00000002bfa87211 */ /* 0x0c0fe600078010ff */
[----:B------:R-:W-:Y:S01]  /*92c0*/  IMAD R190, R190, c[0x0][0x1c0], RZ ;  /* 0x00007000bebe7a24 */ /* 0x000fe200078e02ff */
[-C--:B------:R-:W-:Y:S01]  /*92d0*/  LEA.HI.X.SX32 R169, R191, R3.reuse, 0x2, P0 ;  /* 0x00000003bfa97211 */ /* 0x080fe200000f16ff */
[----:B------:R-:W-:Y:S01]  /*92e0*/  IMAD.MOV.U32 R191, RZ, RZ, c[0x0][0x22c] ;  /* 0x00008b00ffbf7624 */ /* 0x000fe200078e00ff */
[-C--:B-----5:R-:W-:Y:S01]  /*92f0*/  LEA R6, P0, R179, R2.reuse, 0x2 ;  /* 0x00000002b3067211 */ /* 0x0a0fe200078010ff */
[----:B------:R-:W-:Y:S02]  /*9300*/  IMAD.SHL.U32 R190, R190, 0x10, RZ ;  /* 0x00000010bebe7824 */ /* 0x000fe400078e00ff */
[----:B------:R1:W-:Y:S01]  /*9310*/  RED.E.ADD.F32.FTZ.RN.STRONG.GPU [R168.64], R8 ;  /* 0x00000008a800798e */ /* 0x0003e2000c10e784 */
[----:B------:R-:W-:Y:S01]  /*9320*/  IMAD R191, R191, c[0x0][0x1c0], RZ ;  /* 0x00007000bfbf7a24 */ /* 0x000fe200078e02ff */
[-C--:B------:R-:W-:Y:S02]  /*9330*/  LEA.HI.X.SX32 R7, R179, R3.reuse, 0x2, P0 ;  /* 0x00000003b3077211 */ /* 0x080fe400000f16ff */
[C---:B------:R-:W-:Y:S01]  /*9340*/  IADD3 R181, R190.reuse, 0x20, RZ ;  /* 0x00000020beb57810 */ /* 0x040fe20007ffe0ff */
[----:B------:R3:W-:Y:S01]  /*9350*/  RED.E.ADD.F32.FTZ.RN.STRONG.GPU [R166.64], R9 ;  /* 0x00000009a600798e */ /* 0x0007e2000c10e784 */
[----:B------:R-:W-:Y:S01]  /*9360*/  IMAD.SHL.U32 R191, R191, 0x10, RZ ;  /* 0x00000010bfbf7824 */ /* 0x000fe200078e00ff */
[C---:B------:R-:W-:Y:S02]  /*9370*/  IADD3 R180, R190.reuse, 0x20, RZ ;  /* 0x00000020beb47810 */ /* 0x040fe40007ffe0ff */
[----:B------:R-:W-:Y:S01]  /*9380*/  IMAD.IADD R181, R245, 0x1, R181 ;  /* 0x00000001f5b57824 */ /* 0x000fe200078e02b5 */
[----:B------:R5:W-:Y:S01]  /*9390*/  RED.E.ADD.F32.FTZ.RN.STRONG.GPU [R4.64], R10 ;  /* 0x0000000a0400798e */ /* 0x000be2000c10e784 */
[----:B------:R-:W-:Y:S01]  /*93a0*/  IADD3 R179, R191, 0x20, RZ ;  /* 0x00000020bfb37810 */ /* 0x000fe20007ffe0ff */
[C---:B------:R-:W-:Y:S02]  /*93b0*/  IMAD.IADD R180, R245.reuse, 0x1, R180 ;  /* 0x00000001f5b47824 */ /* 0x040fe400078e02b4 */
[----:B------:R-:W-:Y:S01]  /*93c0*/  IMAD.MOV.U32 R191, RZ, RZ, c[0x0][0x22c] ;  /* 0x00008b00ffbf7624 */ /* 0x000fe200078e00ff */
[----:B------:R5:W-:Y:S01]  /*93d0*/  RED.E.ADD.F32.FTZ.RN.STRONG.GPU [R6.64], R11 ;  /* 0x0000000b0600798e */ /* 0x000be2000c10e784 */
[----:B------:R-:W-:Y:S02]  /*93e0*/  IMAD.IADD R180, R245, 0x1, R180 ;  /* 0x00000001f5b47824 */ /* 0x000fe400078e02b4 */
[----:B------:R-:W-:Y:S02]  /*93f0*/  IMAD R191, R191, c[0x0][0x1c0], RZ ;  /* 0x00007000bfbf7a24 */ /* 0x000fe400078e02ff */
[----:B------:R5:W-:Y:S02]  /*9400*/  RED.E.ADD.F32.FTZ.RN.STRONG.GPU [R2.64+0x80], R16 ;  /* 0x000080100200798e */ /* 0x000be4000c10e784 */
[----:B------:R-:W-:Y:S03]  /*9410*/  IMAD.SHL.U32 R191, R191, 0x10, RZ ;  /* 0x00000010bfbf7824 */ /* 0x000fe600078e00ff */
[----:B------:R5:W-:Y:S02]  /*9420*/  RED.E.ADD.F32.FTZ.RN.STRONG.GPU [R164.64+0x80], R17 ;  /* 0x00008011a400798e */ /* 0x000be4000c10e784 */
[----:B-1----:R-:W-:Y:S03]  /*9430*/  IADD3 R168, R191, 0x40, RZ ;  /* 0x00000040bfa87810 */ /* 0x002fe60007ffe0ff */
[----:B---3--:R-:W3:Y:S01]  /*9440*/  LDL R166, [R1+0x18] ;  /* 0x0000180001a67983 */ /* 0x008ee20000100800 */
[CC--:B-----5:R-:W-:Y:S04]  /*9450*/  LEA R4, P0, R179.reuse, R2.reuse, 0x2 ;  /* 0x00000002b3047211 */ /* 0x0e0fe800078010ff */
[----:B------:R-:W5:Y:S01]  /*9460*/  LDL R167, [R1+0x24] ;  /* 0x0000240001a77983 */ /* 0x000f620000100800 */
[-C--:B------:R-:W-:Y:S02]  /*9470*/  LEA.HI.X.SX32 R5, R179, R3.reuse, 0x2, P0 ;  /* 0x00000003b3057211 */ /* 0x080fe400000f16ff */
[CC--:B------:R-:W-:Y:S02]  /*9480*/  LEA R6, P2, R181.reuse, R2.reuse, 0x2 ;  /* 0x00000002b5067211 */ /* 0x0c0fe400078410ff */
[----:B------:R-:W-:Y:S01]  /*9490*/  IADD3 R179, R190, 0x20, RZ ;  /* 0x00000020beb37810 */ /* 0x000fe20007ffe0ff */
[----:B------:R1:W-:Y:S01]  /*94a0*/  RED.E.ADD.F32.FTZ.RN.STRONG.GPU [R4.64], R18 ;  /* 0x000000120400798e */ /* 0x0003e2000c10e784 */
[-C--:B------:R-:W-:Y:S01]  /*94b0*/  LEA.HI.X.SX32 R7, R181, R3.reuse, 0x2, P2 ;  /* 0x00000003b5077211 */ /* 0x080fe200010f16ff */
[----:B------:R-:W-:Y:S01]  /*94c0*/  IMAD.MOV.U32 R190, RZ, RZ, c[0x0][0x22c] ;  /* 0x00008b00ffbe7624 */ /* 0x000fe200078e00ff */
[-C--:B------:R-:W-:Y:S01]  /*94d0*/  LEA R10, P0, R180, R2.reuse, 0x2 ;  /* 0x00000002b40a7211 */ /* 0x080fe200078010ff */
[C---:B------:R-:W-:Y:S01]  /*94e0*/  IMAD.IADD R179, R245.reuse, 0x1, R179 ;  /* 0x00000001f5b37824 */ /* 0x040fe200078e02b3 */
[----:B------:R-:W5:Y:S01]  /*94f0*/  LDL R16, [R1+0x14] ;  /* 0x0000140001107983 */ /* 0x000f620000100800 */
[----:B------:R-:W-:Y:S01]  /*9500*/  IMAD R190, R190, c[0x0][0x1c0], RZ ;  /* 0x00007000bebe7a24 */ /* 0x000fe200078e02ff */
[-C--:B------:R-:W-:Y:S01]  /*9510*/  LEA.HI.X.SX32 R11, R180, R3.reuse, 0x2, P0 ;  /* 0x00000003b40b7211 */ /* 0x080fe200000f16ff */
[----:B------:R-:W-:Y:S01]  /*9520*/  IMAD.IADD R179, R245, 0x1, R179 ;  /* 0x00000001f5b37824 */ /* 0x000fe200078e02b3 */
[----:B------:R-:W-:Y:S01]  /*9530*/  IADD3 R17, R189, 0x60, RZ ;  /* 0x00000060bd117810 */ /* 0x000fe20007ffe0ff */
[----:B------:R1:W-:Y:S01]  /*9540*/  RED.E.ADD.F32.FTZ.RN.STRONG.GPU [R6.64], R19 ;  /* 0x000000130600798e */ /* 0x0003e2000c10e784 */
[----:B------:R-:W-:Y:S02]  /*9550*/  IMAD.SHL.U32 R190, R190, 0x10, RZ ;  /* 0x00000010bebe7824 */ /* 0x000fe400078e00ff */
[C---:B------:R-:W-:Y:S02]  /*9560*/  IMAD.IADD R179, R245.reuse, 0x1, R179 ;  /* 0x00000001f5b37824 */ /* 0x040fe400078e02b3 */
[----:B------:R2:W-:Y:S01]  /*9570*/  RED.E.ADD.F32.FTZ.RN.STRONG.GPU [R10.64], R12 ;  /* 0x0000000c0a00798e */ /* 0x0005e2000c10e784 */
[C---:B------:R-:W-:Y:S01]  /*9580*/  IADD3 R170, R190.reuse, 0x40, RZ ;  /* 0x00000040beaa7810 */ /* 0x040fe20007ffe0ff */
[----:B------:R-:W-:Y:S01]  /*9590*/  IMAD.IADD R17, R245, 0x1, R17 ;  /* 0x00000001f5117824 */ /* 0x000fe200078e0211 */
[-C--:B------:R-:W-:Y:S02]  /*95a0*/  LEA R8, P3, R179, R2.reuse, 0x2 ;  /* 0x00000002b3087211 */ /* 0x080fe400078610ff */
[----:B------:R-:W-:Y:S01]  /*95b0*/  IADD3 R169, R190, 0x40, RZ ;  /* 0x00000040bea97810 */ /* 0x000fe20007ffe0ff */
[----:B------:R-:W-:Y:S01]  /*95c0*/  IMAD.IADD R170, R245, 0x1, R170 ;  /* 0x00000001f5aa7824 */ /* 0x000fe200078e02aa */
[-C--:B------:R-:W-:Y:S01]  /*95d0*/  LEA.HI.X.SX32 R9, R179, R3.reuse, 0x2, P3 ;  /* 0x00000003b3097211 */ /* 0x080fe200018f16ff */
[C---:B------:R-:W-:Y:S02]  /*95e0*/  IMAD.IADD R17, R245.reuse, 0x1, R17 ;  /* 0x00000001f5117824 */ /* 0x040fe400078e0211 */
[----:B------:R-:W-:Y:S02]  /*95f0*/  IMAD.IADD R169, R245, 0x1, R169 ;  /* 0x00000001f5a97824 */ /* 0x000fe400078e02a9 */
[----:B------:R2:W-:Y:S01]  /*9600*/  RED.E.ADD.F32.FTZ.RN.STRONG.GPU [R8.64], R13 ;  /* 0x0000000d0800798e */ /* 0x0005e2000c10e784 */
[----:B-1----:R-:W-:Y:S01]  /*9610*/  IADD3 R18, R189, 0x60, RZ ;  /* 0x00000060bd127810 */ /* 0x002fe20007ffe0ff */
[C---:B------:R-:W-:Y:S02]  /*9620*/  IMAD.IADD R169, R245.reuse, 0x1, R169 ;  /* 0x00000001f5a97824 */ /* 0x040fe400078e02a9 */
[C---:B------:R-:W-:Y:S02]  /*9630*/  IMAD.IADD R17, R245.reuse, 0x1, R17 ;  /* 0x00000001f5117824 */ /* 0x040fe400078e0211 */
[----:B------:R-:W-:Y:S01]  /*9640*/  IMAD.IADD R18, R245, 0x1, R18 ;  /* 0x00000001f5127824 */ /* 0x000fe200078e0212 */
[----:B------:R-:W-:Y:S03]  /*9650*/  IADD3 R19, R189, 0x60, RZ ;  /* 0x00000060bd137810 */ /* 0x000fe60007ffe0ff */
[C---:B------:R-:W-:Y:S02]  /*9660*/  IMAD.IADD R18, R245.reuse, 0x1, R18 ;  /* 0x00000001f5127824 */ /* 0x040fe400078e0212 */
[----:B------:R-:W-:Y:S01]  /*9670*/  IMAD.IADD R19, R245, 0x1, R19 ;  /* 0x00000001f5137824 */ /* 0x000fe200078e0213 */
[CC--:B----4-:R-:W-:Y:S04]  /*9680*/  LEA R6, P0, R178.reuse, R2.reuse, 0x2 ;  /* 0x00000002b2067211 */ /* 0x0d0fe800078010ff */
[-C--:B------:R-:W-:Y:S02]  /*9690*/  LEA.HI.X.SX32 R7, R178, R3.reuse, 0x2, P0 ;  /* 0x00000003b2077211 */ /* 0x080fe400000f16ff */
[CC--:B--2---:R-:W-:Y:S04]  /*96a0*/  LEA R4, P2, R0.reuse, R2.reuse, 0x2 ;  /* 0x0000000200047211 */ /* 0x0c4fe800078410ff */
[-C--:B------:R-:W-:Y:S02]  /*96b0*/  LEA.HI.X.SX32 R5, R0, R3.reuse, 0x2, P2 ;  /* 0x0000000300057211 */ /* 0x080fe400010f16ff */
[----:B------:R-:W2:Y:S01]  /*96c0*/  LDL R0, [R1+0x20] ;  /* 0x0000200001007983 */ /* 0x000ea20000100800 */
[CC--:B------:R-:W-:Y:S04]  /*96d0*/  LEA R12, P2, R170.reuse, R2.reuse, 0x2 ;  /* 0x00000002aa0c7211 */ /* 0x0c0fe800078410ff */
[----:B------:R1:W-:Y:S01]  /*96e0*/  RED.E.ADD.F32.FTZ.RN.STRONG.GPU [R4.64], R14 ;  /* 0x0000000e0400798e */ /* 0x0003e2000c10e784 */
[-C--:B------:R-:W-:Y:S04]  /*96f0*/  LEA.HI.X.SX32 R13, R170, R3.reuse, 0x2, P2 ;  /* 0x00000003aa0d7211 */ /* 0x080fe800010f16ff */
[----:B------:R-:W-:Y:S05]  /*9700*/  RED.E.ADD.F32.FTZ.RN.STRONG.GPU [R6.64], R15 ;  /* 0x0000000f0600798e */ /* 0x000fea000c10e784 */
[----:B------:R-:W-:Y:S05]  /*9710*/  RED.E.ADD.F32.FTZ.RN.STRONG.GPU [R2.64+0x100], R20 ;  /* 0x000100140200798e */ /* 0x000fea000c10e784 */
[----:B------:R-:W-:Y:S01]  /*9720*/  RED.E.ADD.F32.FTZ.RN.STRONG.GPU [R164.64+0x100], R21 ;  /* 0x00010015a400798e */ /* 0x000fe2000c10e784 */
[CC--:B-1----:R-:W-:Y:S04]  /*9730*/  LEA R4, P0, R168.reuse, R2.reuse, 0x2 ;  /* 0x00000002a8047211 */ /* 0x0c2fe800078010ff */
[-C--:B------:R-:W-:Y:S02]  /*9740*/  LEA.HI.X.SX32 R5, R168, R3.reuse, 0x2, P0 ;  /* 0x00000003a8057211 */ /* 0x080fe400000f16ff */
[----:B------:R-:W-:Y:S02]  /*9750*/  IADD3 R168, R190, 0x40, RZ ;  /* 0x00000040bea87810 */ /* 0x000fe40007ffe0ff */
[-C--:B------:R-:W-:Y:S01]  /*9760*/  LEA R10, P0, R169, R2.reuse, 0x2 ;  /* 0x00000002a90a7211 */ /* 0x080fe200078010ff */
[----:B------:R-:W-:Y:S02]  /*9770*/  RED.E.ADD.F32.FTZ.RN.STRONG.GPU [R4.64], R22 ;  /* 0x000000160400798e */ /* 0x000fe4000c10e784 */
[----:B------:R-:W-:Y:S01]  /*9780*/  IMAD.IADD R168, R245, 0x1, R168 ;  /* 0x00000001f5a87824 */ /* 0x000fe200078e02a8 */
[-C--:B------:R-:W-:Y:S02]  /*9790*/  LEA.HI.X.SX32 R11, R169, R3.reuse, 0x2, P0 ;  /* 0x00000003a90b7211 */ /* 0x080fe400000f16ff */
[----:B------:R1:W-:Y:S01]  /*97a0*/  RED.E.ADD.F32.FTZ.RN.STRONG.GPU [R12.64], R23 ;  /* 0x000000170c00798e */ /* 0x0003e2000c10e784 */
[C---:B------:R-:W-:Y:S04]  /*97b0*/  IMAD.IADD R168, R245.reuse, 0x1, R168 ;  /* 0x00000001f5a87824 */ /* 0x040fe800078e02a8 */
[----:B------:R-:W-:Y:S01]  /*97c0*/  IMAD.IADD R168, R245, 0x1, R168 ;  /* 0x00000001f5a87824 */ /* 0x000fe200078e02a8 */
[----:B------:R4:W-:Y:S04]  /*97d0*/  RED.E.ADD.F32.FTZ.RN.STRONG.GPU [R10.64], R24 ;  /* 0x000000180a00798e */ /* 0x0009e8000c10e784 */
[CC--:B------:R-:W-:Y:S01]  /*97e0*/  LEA R8, P3, R168.reuse, R2.reuse, 0x2 ;  /* 0x00000002a8087211 */ /* 0x0c0fe200078610ff */
[----:B------:R-:W-:Y:S03]  /*97f0*/  LDSM.16.MT88.4 R20, [R206+0x2000] ;  /* 0x00200000ce14783b */ /* 0x000fe60000004200 */
[-C--:B------:R-:W-:Y:S02]  /*9800*/  LEA.HI.X.SX32 R9, R168, R3.reuse, 0x2, P3 ;  /* 0x00000003a8097211 */ /* 0x080fe400018f16ff */
[----:B------:R-:W-:Y:S05]  /*9810*/  LDSM.16.MT88.4 R168, [R206+0x2800] ;  /* 0x00280000cea8783b */ /* 0x000fea0000004200 */
[----:B------:R5:W-:Y:S01]  /*9820*/  RED.E.ADD.F32.FTZ.RN.STRONG.GPU [R8.64], R25 ;  /* 0x000000190800798e */ /* 0x000be2000c10e784 */
[CC--:B-1----:R-:W-:Y:S04]  /*9830*/  LEA R12, P5, R19.reuse, R2.reuse, 0x2 ;  /* 0x00000002130c7211 */ /* 0x0c2fe800078a10ff */
[-C--:B------:R-:W-:Y:S02]  /*9840*/  LEA.HI.X.SX32 R13, R19, R3.reuse, 0x2, P5 ;  /* 0x00000003130d7211 */ /* 0x080fe400028f16ff */
[CC--:B----4-:R-:W-:Y:S04]  /*9850*/  LEA R10, P4, R18.reuse, R2.reuse, 0x2 ;  /* 0x00000002120a7211 */ /* 0x0d0fe800078810ff */
[-C--:B------:R-:W-:Y:S02]  /*9860*/  LEA.HI.X.SX32 R11, R18, R3.reuse, 0x2, P4 ;  /* 0x00000003120b7211 */ /* 0x080fe400020f16ff */
[CC--:B---3--:R-:W-:Y:S04]  /*9870*/  LEA R6, P2, R166.reuse, R2.reuse, 0x2 ;  /* 0x00000002a6067211 */ /* 0x0c8fe800078410ff */
[-C--:B------:R-:W-:Y:S02]  /*9880*/  LEA.HI.X.SX32 R7, R166, R3.reuse, 0x2, P2 ;  /* 0x00000003a6077211 */ /* 0x080fe400010f16ff */
[-C--:B-----5:R-:W-:Y:S02]  /*9890*/  LEA R4, P0, R167, R2.reuse, 0x2 ;  /* 0x00000002a7047211 */ /* 0x0a0fe400078010ff */
[----:B------:R-:W-:Y:S01]  /*98a0*/  IADD3 R166, R189, 0x60, RZ ;  /* 0x00000060bda67810 */ /* 0x000fe20007ffe0ff */
[----:B------:R1:W-:Y:S01]  /*98b0*/  RED.E.ADD.F32.FTZ.RN.STRONG.GPU [R6.64], R26 ;  /* 0x0000001a0600798e */ /* 0x0003e2000c10e784 */
[-C--:B------:R-:W-:Y:S02]  /*98c0*/  LEA.HI.X.SX32 R5, R167, R3.reuse, 0x2, P0 ;  /* 0x00000003a7057211 */ /* 0x080fe400000f16ff */
[CC--:B------:R-:W-:Y:S02]  /*98d0*/  LEA R14, P6, R166.reuse, R2.reuse, 0x2 ;  /* 0x00000002a60e7211 */ /* 0x0c0fe400078c10ff */
[CC--:B------:R-:W-:Y:S01]  /*98e0*/  LEA R8, P3, R17.reuse, R2.reuse, 0x2 ;  /* 0x0000000211087211 */ /* 0x0c0fe200078610ff */
[----:B------:R2:W-:Y:S01]  /*98f0*/  RED.E.ADD.F32.FTZ.RN.STRONG.GPU [R4.64], R27 ;  /* 0x0000001b0400798e */ /* 0x0005e2000c10e784 */
[-C--:B------:R-:W-:Y:S02]  /*9900*/  LEA.HI.X.SX32 R15, R166, R3.reuse, 0x2, P6 ;  /* 0x00000003a60f7211 */ /* 0x080fe400030f16ff */
[-C--:B------:R-:W-:Y:S02]  /*9910*/  LEA.HI.X.SX32 R9, R17, R3.reuse, 0x2, P3 ;  /* 0x0000000311097211 */ /* 0x080fe400018f16ff */
[----:B------:R-:W-:Y:S05]  /*9920*/  RED.E.ADD.F32.FTZ.RN.STRONG.GPU [R2.64+0x180], R32 ;  /* 0x000180200200798e */ /* 0x000fea000c10e784 */
[----:B------:R-:W-:Y:S05]  /*9930*/  RED.E.ADD.F32.FTZ.RN.STRONG.GPU [R164.64+0x180], R33 ;  /* 0x00018021a400798e */ /* 0x000fea000c10e784 */
[----:B------:R-:W-:Y:S05]  /*9940*/  RED.E.ADD.F32.FTZ.RN.STRONG.GPU [R14.64], R34 ;  /* 0x000000220e00798e */ /* 0x000fea000c10e784 */
[----:B------:R-:W-:Y:S01]  /*9950*/  RED.E.ADD.F32.FTZ.RN.STRONG.GPU [R12.64], R35 ;  /* 0x000000230c00798e */ /* 0x000fe2000c10e784 */
[CC--:B-1----:R-:W-:Y:S04]  /*9960*/  LEA R6, P2, R16.reuse, R2.reuse, 0x2 ;  /* 0x0000000210067211 */ /* 0x0c2fe800078410ff */
[----:B------:R-:W-:Y:S01]  /*9970*/  RED.E.ADD.F32.FTZ.RN.STRONG.GPU [R10.64], R28 ;  /* 0x0000001c0a00798e */ /* 0x000fe2000c10e784 */
[-C--:B------:R-:W-:Y:S02]  /*9980*/  LEA.HI.X.SX32 R7, R16, R3.reuse, 0x2, P2 ;  /* 0x0000000310077211 */ /* 0x080fe400010f16ff */
[----:B------:R-:W-:Y:S01]  /*9990*/  PLOP3.LUT P2, PT, PT, PT, UP0, 0x80, 0x0 ;  /* 0x000000000000781c */ /* 0x000fe20003f4f008 */
[----:B------:R-:W-:Y:S01]  /*99a0*/  @UP3 UIADD3 UR12, UP0, UR12, -0x100, URZ ;  /* 0xffffff000c0c3890 */ /* 0x000fe2000ff1e03f */
[----:B------:R-:W-:Y:S03]  /*99b0*/  RED.E.ADD.F32.FTZ.RN.STRONG.GPU [R8.64], R29 ;  /* 0x0000001d0800798e */ /* 0x000fe6000c10e784 */
[----:B------:R-:W-:Y:S02]  /*99c0*/  @UP3 UIADD3.X UR11, UR11, -0x1, URZ, UP0, !UPT ;  /* 0xffffffff0b0b3890 */ /* 0x000fe400087fe43f */
[----:B------:R-:W-:Y:S05]  /*99d0*/  RED.E.ADD.F32.FTZ.RN.STRONG.GPU [R6.64], R30 ;  /* 0x0000001e0600798e */ /* 0x000fea000c10e784 */
[----:B------:R-:W-:Y:S05]  /*99e0*/  LDSM.16.MT88.4 R8, [R206] ;  /* 0x00000000ce08783b */ /* 0x000fea0000004200 */
[----:B------:R-:W-:Y:S05]  /*99f0*/  LDSM.16.MT88.4 R12, [R205+0x1e000] ;  /* 0x01e00000cd0c783b */ /* 0x000fea0000004200 */
[----:B------:R-:W-:Y:S01]  /*9a00*/  LDSM.16.MT88.4 R32, [R205+0x1e800] ;  /* 0x01e80000cd20783b */ /* 0x000fe20000004200 */
[C---:B--2---:R-:W-:Y:S04]  /*9a10*/  LEA R4, P0, R0.reuse, R2, 0x2 ;  /* 0x0000000200047211 */ /* 0x044fe800078010ff */
[----:B------:R-:W-:Y:S01]  /*9a20*/  LEA.HI.X.SX32 R5, R0, R3, 0x2, P0 ;  /* 0x0000000300057211 */ /* 0x000fe200000f16ff */
[----:B------:R-:W-:Y:S01]  /*9a30*/  IMAD.IADD R0, R192, 0x1, R206 ;  /* 0x00000001c0007824 */ /* 0x000fe200078e02ce */
[----:B------:R-:W-:Y:S03]  /*9a40*/  PLOP3.LUT P0, PT, PT, PT, UP2, 0x80, 0x0 ;  /* 0x000000000000781c */ /* 0x000fe60003f0f028 */
[----:B------:R-:W-:Y:S05]  /*9a50*/  RED.E.ADD.F32.FTZ.RN.STRONG.GPU [R4.64], R31 ;  /* 0x0000001f0400798e */ /* 0x000fea000c10e784 */
[----:B------:R-:W1:Y:S05]  /*9a60*/  LDSM.16.MT88.4 R4, [R205+0x1c000] ;  /* 0x01c00000cd04783b */ /* 0x000e6a0000004200 */
[----:B------:R-:W2:Y:S05]  /*9a70*/  LDSM.16.MT88.4 R16, [R0] ;  /* 0x000000000010783b */ /* 0x000eaa0000004200 */
[----:B------:R-:W3:Y:S05]  /*9a80*/  LDSM.16.MT88.4 R24, [R0+0x2000] ;  /* 0x002000000018783b */ /* 0x000eea0000004200 */
[----:B------:R-:W-:Y:S05]  /*9a90*/  LDSM.16.MT88.4 R28, [R206+0x800] ;  /* 0x00080000ce1c783b */ /* 0x000fea0000004200 */
[----:B------:R-:W-:Y:S05]  /*9aa0*/  LDSM.16.MT88.4 R164, [R0+0x800] ;  /* 0x0008000000a4783b */ /* 0x000fea0000004200 */
[----:B------:R-:W-:Y:S01]  /*9ab0*/  LDSM.16.MT88.4 R172, [R0+0x2800] ;  /* 0x0028000000ac783b */ /* 0x000fe20000004200 */
[-C--:B-1----:R-:W-:Y:S08]  /*9ac0*/  HMMA.16816.F32.BF16 R100, R4, R8.reuse, R100 ;  /* 0x000000080464723c */ /* 0x082ff00000041864 */
[C---:B------:R-:W-:Y:S08]  /*9ad0*/  HMMA.16816.F32.BF16 R104, R12.reuse, R8, R104 ;  /* 0x000000080c68723c */ /* 0x040ff00000041868 */
[-C--:B------:R-:W-:Y:S08]  /*9ae0*/  HMMA.16816.F32.BF16 R108, R12, R10.reuse, R108 ;  /* 0x0000000a0c6c723c */ /* 0x080ff0000004186c */
[C---:B------:R-:W-:Y:S01]  /*9af0*/  HMMA.16816.F32.BF16 R112, R4.reuse, R10, R112 ;  /* 0x0000000a0470723c */ /* 0x040fe20000041870 */
[----:B------:R-:W1:Y:S07]  /*9b00*/  LDSM.16.MT88.4 R8, [R205+0x1c800] ;  /* 0x01c80000cd08783b */ /* 0x000e6e0000004200 */
[-C--:B--2---:R-:W-:Y:S08]  /*9b10*/  HMMA.16816.F32.BF16 R116, R4, R16.reuse, R116 ;  /* 0x000000100474723c */ /* 0x084ff00000041874 */
        /* <DEDUP_REMOVED lines=78> */
[----:B------:R-:W5:Y:S04]  /*a000*/  LDL R177, [R1+0x40] ;  /* 0x0000400001b17983 */ /* 0x000f680000100800 */
[----:B------:R-:W5:Y:S04]  /*a010*/  LDL R176, [R1+0x54] ;  /* 0x0000540001b07983 */ /* 0x000f680000100800 */
[----:B------:R-:W5:Y:S01]  /*a020*/  LDL R180, [R1+0x5c] ;  /* 0x00005c0001b47983 */ /* 0x000f620000100800 */
        /* <DEDUP_REMOVED lines=142> */
[----:B-----5:R1:W-:Y:S04]  /*a910*/  STS [R177], R24 ;  /* 0x00000018b1007388 */ /* 0x0203e80000000800 */
        /* <DEDUP_REMOVED lines=70> */
.L_x_765:
        /* <DEDUP_REMOVED lines=18> */
.L_x_766:
        /* <DEDUP_REMOVED lines=57> */
.L_x_768:
[----:B---34-:R-:W-:Y:S05]  /*b230*/  BSYNC B0 ;  /* 0x0000000000007941 */ /* 0x018fea0003800000 */
.L_x_767:
        /* <DEDUP_REMOVED lines=18> */
.L_x_770:
[----:B------:R-:W-:Y:S05]  /*b360*/  BSYNC B0 ;  /* 0x0000000000007941 */ /* 0x000fea0003800000 */
.L_x_769:
        /* <DEDUP_REMOVED lines=18> */
.L_x_772:
[----:B------:R-:W-:Y:S05]  /*b490*/  BSYNC B0 ;  /* 0x0000000000007941 */ /* 0x000fea0003800000 */
.L_x_771:
        /* <DEDUP_REMOVED lines=18> */
.L_x_774:
[----:B------:R-:W-:Y:S05]  /*b5c0*/  BSYNC B0 ;  /* 0x0000000000007941 */ /* 0x000fea0003800000 */
.L_x_773:
        /* <DEDUP_REMOVED lines=27> */
.L_x_776:
[----:B------:R-:W-:Y:S05]  /*b780*/  BSYNC B0 ;  /* 0x0000000000007941 */ /* 0x000fea0003800000 */
.L_x_775:
        /* <DEDUP_REMOVED lines=16> */
.L_x_778:
[----:B------:R-:W-:Y:S05]  /*b890*/  BSYNC B0 ;  /* 0x0000000000007941 */ /* 0x000fea0003800000 */
.L_x_777:
        /* <DEDUP_REMOVED lines=16> */
.L_x_780:
[----:B------:R-:W-:Y:S05]  /*b9a0*/  BSYNC B0 ;  /* 0x0000000000007941 */ /* 0x000fea0003800000 */
.L_x_779:
        /* <DEDUP_REMOVED lines=14> */
.L_x_735:
[----:B------:R-:W-:Y:S05]  /*ba90*/  BSYNC B1 ;  /* 0x0000000000017941 */ /* 0x000fea0003800000 */
.L_x_713:
        /* <DEDUP_REMOVED lines=11> */
.L_x_781:
[----:B------:R-:W-:Y:S05]  /*bb50*/  EXIT ;  /* 0x000000000000794d */ /* 0x000fea0003800000 */
.L_x_783:
        /* <DEDUP_REMOVED lines=10> */
.L_x_1083:


//--------------------- .text._ZN5flash44flash_bwd_dq_dk_dv_loop_seqk_parallel_kernelI23Flash_bwd_kernel_traitsILi128ELi64ELi128ELi8ELi2ELi4ELi2ELb0ELb0EN7cutlass10bfloat16_tE19Flash_kernel_traitsILi128ELi64ELi128ELi8ES3_EELb1ELb1ELb0ELb0ELb1ELb1ELb0EEEvNS_16Flash_bwd_paramsE --------------------------
	.section	.text._ZN5flash44flash_bwd_dq_dk_dv_loop_seqk_parallel_kernelI23Flash_bwd_kernel_traitsILi128ELi64ELi128ELi8ELi2ELi4ELi2ELb0ELb0EN7cutlass10bfloat16_tE19Flash_kernel_traitsILi128ELi64ELi128ELi8ES3_EELb1ELb1ELb0ELb0ELb1ELb1ELb0EEEvNS_16Flash_bwd_paramsE,"ax",@progbits
	.sectioninfo	@"SHI_REGISTERS=255"
	.align	128
        .global         _ZN5flash44flash_bwd_dq_dk_dv_loop_seqk_parallel_kernelI23Flash_bwd_kernel_traitsILi128ELi64ELi128ELi8ELi2ELi4ELi2ELb0ELb0EN7cutlass10bfloat16_tE19Flash_kernel_traitsILi128ELi64ELi128ELi8ES3_EELb1ELb1ELb0ELb0ELb1ELb1ELb0EEEvNS_16Flash_bwd_paramsE
        .type           _ZN5flash44flash_bwd_dq_dk_dv_loop_seqk_parallel_kernelI23Flash_bwd_kernel_traitsILi128ELi64ELi128ELi8ELi2ELi4ELi2ELb0ELb0EN7cutlass10bfloat16_tE19Flash_kernel_traitsILi128ELi64ELi128ELi8ES3_EELb1ELb1ELb0ELb0ELb1ELb1ELb0EEEvNS_16Flash_bwd_paramsE,@function
        .size           _ZN5flash44flash_bwd_dq_dk_dv_loop_seqk_parallel_kernelI23Flash_bwd_kernel_traitsILi128ELi64ELi128ELi8ELi2ELi4ELi2ELb0ELb0EN7cutlass10bfloat16_tE19Flash_kernel_traitsILi128ELi64ELi128ELi8ES3_EELb1ELb1ELb0ELb0ELb1ELb1ELb0EEEvNS_16Flash_bwd_paramsE,(.L_x_1084 - _ZN5flash44flash_bwd_dq_dk_dv_loop_seqk_parallel_kernelI23Flash_bwd_kernel_traitsILi128ELi64ELi128ELi8ELi2ELi4ELi2ELb0ELb0EN7cutlass10bfloat16_tE19Flash_kernel_traitsILi128ELi64ELi128ELi8ES3_EELb1ELb1ELb0ELb0ELb1ELb1ELb0EEEvNS_16Flash_bwd_paramsE)
        .other          _ZN5flash44flash_bwd_dq_dk_dv_loop_seqk_parallel_kernelI23Flash_bwd_kernel_traitsILi128ELi64ELi128ELi8ELi2ELi4ELi2ELb0ELb0EN7cutlass10bfloat16_tE19Flash_kernel_traitsILi128ELi64ELi128ELi8ES3_EELb1ELb1ELb0ELb0ELb1ELb1ELb0EEEvNS_16Flash_bwd_paramsE,@"STO_CUDA_ENTRY STV_DEFAULT"
_ZN5flash44flash_bwd_dq_dk_dv_loop_seqk_parallel_kernelI23Flash_bwd_kernel_traitsILi128ELi64ELi128ELi8ELi2ELi4ELi2ELb0ELb0EN7cutlass10bfloat16_tE19Flash_kernel_traitsILi128ELi64ELi128ELi8ES3_EELb1ELb1ELb0ELb0ELb1ELb1ELb0EEEvNS_16Flash_bwd_paramsE:
.text._ZN5flash44flash_bwd_dq_dk_dv_loop_seqk_parallel_kernelI23Flash_bwd_kernel_traitsILi128ELi64ELi128ELi8ELi2ELi4ELi2ELb0ELb0EN7cutlass10bfloat16_tE19Flash_kernel_traitsILi128ELi64ELi128ELi8ES3_EELb1ELb1ELb0ELb0ELb1ELb1ELb0EEEvNS_16Flash_bwd_paramsE:
        /* <DEDUP_REMOVED lines=31> */
[CC--:B------:R-:W-:Y:S01]  /*01f0*/  LEA.HI R204, R0.reuse, R11.reuse, RZ, 0x3 ;  /* 0x0000000b00cc7211 */ /* 0x0c0fe200078f18ff */
[----:B------:R-:W-:Y:S01]  /*0200*/  UMOV UR21, 0x4 ;  /* 0x0000000400157882 */ /* 0x000fe20000000000 */
[----:B------:R-:W-:Y:S01]  /*0210*/  LOP3.LUT R5, R3, 0xffffffe0, RZ, 0xc0, !PT ;  /* 0xffffffe003057812 */ /* 0x000fe200078ec0ff */
[----:B------:R-:W-:Y:S01]  /*0220*/  ULDC.64 UR34, c[0x0][0x200] ;  /* 0x0000800000227ab9 */ /* 0x000fe20000000a00 */
[CC--:B------:R-:W-:Y:S01]  /*0230*/  LEA.HI R14, R0.reuse, R11.reuse, RZ, 0x6 ;  /* 0x0000000b000e7211 */ /* 0x0c0fe200078f30ff */
[----:B------:R-:W-:Y:S01]  /*0240*/  ULDC.64 UR32, c[0x0][0x3c8] ;  /* 0x0000f20000207ab9 */ /* 0x000fe20000000a00 */
[CC--:B------:R-:W-:Y:S01]  /*0250*/  LEA.HI R6, R0.reuse, R11.reuse, RZ, 0x4 ;  /* 0x0000000b00067211 */ /* 0x0c0fe200078f20ff */
[C---:B------:R-:W-:Y:S01]  /*0260*/  IMAD.IADD R10, R11.reuse, 0x1, -R5 ;  /* 0x000000010b0a7824 */ /* 0x040fe200078e0a05 */
[----:B------:R-:W-:Y:S01]  /*0270*/  LEA.HI R16, R0, R11, RZ, 0x7 ;  /* 0x0000000b00107211 */ /* 0x000fe200078f38ff */
[----:B------:R-:W-:Y:S01]  /*0280*/  ULDC UR17, c[0x0][0x224] ;  /* 0x0000890000117ab9 */ /* 0x000fe20000000800 */
[--C-:B------:R-:W-:Y:S01]  /*0290*/  SHF.R.S32.HI R0, RZ, 0x5, R3.reuse ;  /* 0x00000005ff007819 */ /* 0x100fe20000011403 */
[----:B------:R-:W-:Y:S01]  /*02a0*/  ULDC UR16, c[0x0][0x22c] ;  /* 0x00008b0000107ab9 */ /* 0x000fe20000000800 */
[----:B------:R-:W-:Y:S01]  /*02b0*/  SHF.R.S32.HI R4, RZ, 0x1f, R3 ;  /* 0x0000001fff047819 */ /* 0x000fe20000011403 */
[----:B------:R-:W-:Y:S01]  /*02c0*/  ULDC UR15, c[0x0][0x214] ;  /* 0x00008500000f7ab9 */ /* 0x000fe20000000800 */
[----:B------:R-:W-:Y:S01]  /*02d0*/  LOP3.LUT R7, R2, 0x7ffffffc, RZ, 0xc0, !PT ;  /* 0x7ffffffc02077812 */ /* 0x000fe200078ec0ff */
[----:B------:R-:W-:Y:S01]  /*02e0*/  ULDC UR14, c[0x0][0x2e8] ;  /* 0x0000ba00000e7ab9 */ /* 0x000fe20000000800 */
[----:B------:R-:W-:Y:S01]  /*02f0*/  LOP3.LUT R8, R204, 0xfffffff8, RZ, 0xc0, !PT ;  /* 0xfffffff8cc087812 */ /* 0x000fe200078ec0ff */
[----:B------:R-:W-:Y:S01]  /*0300*/  UMOV UR23, 0x6 ;  /* 0x0000000600177882 */ /* 0x000fe20000000000 */
[----:B------:R-:W-:Y:S01]  /*0310*/  LOP3.LUT R9, R6, 0xfffffff0, RZ, 0xc0, !PT ;  /* 0xfffffff006097812 */ /* 0x000fe200078ec0ff */
[----:B------:R-:W-:Y:S01]  /*0320*/  IMAD.IADD R15, R11, 0x1, -R7 ;  /* 0x000000010b0f7824 */ /* 0x000fe200078e0a07 */
[-C--:B------:R-:W-:Y:S01]  /*0330*/  LEA.HI R5, R3, R0.reuse, RZ, 0x1 ;  /* 0x0000000003057211 */ /* 0x080fe200078f08ff */
[C---:B------:R-:W-:Y:S01]  /*0340*/  IMAD.IADD R7, R11.reuse, 0x1, -R8 ;  /* 0x000000010b077824 */ /* 0x040fe200078e0a08 */
[----:B------:R-:W-:Y:S01]  /*0350*/  LEA.HI R3, R4, R0, RZ, 0x2 ;  /* 0x0000000004037211 */ /* 0x000fe200078f10ff */
[----:B------:R-:W-:Y:S01]  /*0360*/  IMAD.IADD R11, R11, 0x1, -R9 ;  /* 0x000000010b0b7824 */ /* 0x000fe200078e0a09 */
[--C-:B------:R-:W-:Y:S01]  /*0370*/  SHF.R.S32.HI R8, RZ, 0x2, R2.reuse ;  /* 0x00000002ff087819 */ /* 0x100fe20000011402 */
[----:B------:R-:W-:Y:S01]  /*0380*/  IMAD.SHL.U32 R20, R7, 0x8, RZ ;  /* 0x0000000807147824 */ /* 0x000fe200078e00ff */
[----:B------:R-:W-:Y:S01]  /*0390*/  SHF.R.S32.HI R4, RZ, 0x1f, R2 ;  /* 0x0000001fff047819 */ /* 0x000fe20000011402 */
[----:B------:R-:W-:Y:S01]  /*03a0*/  ULDC UR13, c[0x0][0x1c0] ;  /* 0x00007000000d7ab9 */ /* 0x000fe20000000800 */
[----:B------:R-:W-:Y:S01]  /*03b0*/  LOP3.LUT R9, R5, 0xfffffffe, RZ, 0xc0, !PT ;  /* 0xfffffffe05097812 */ /* 0x000fe200078ec0ff */
[----:B------:R-:W-:Y:S01]  /*03c0*/  ULDC UR12, c[0x0][0x214] ;  /* 0x00008500000c7ab9 */ /* 0x000fe20000000800 */
[----:B------:R-:W-:Y:S01]  /*03d0*/  LOP3.LUT R2, R3, 0xfffffffc, RZ, 0xc0, !PT ;  /* 0xfffffffc03027812 */ /* 0x000fe200078ec0ff */
[----:B------:R-:W-:Y:S01]  /*03e0*/  UMOV UR22, 0xffffc000 ;  /* 0xffffc00000167882 */ /* 0x000fe20000000000 */
[----:B------:R-:W-:Y:S01]  /*03f0*/  SHF.R.S32.HI R5, RZ, 0x4, R6 ;  /* 0x00000004ff057819 */ /* 0x000fe20000011406 */
[----:B------:R-:W-:Y:S01]  /*0400*/  IMAD.IADD R18, R0, 0x1, -R9 ;  /* 0x0000000100127824 */ /* 0x000fe200078e0a09 */
[----:B------:R-:W-:Y:S01]  /*0410*/  LEA.HI R3, R4, R8, RZ, 0x3 ;  /* 0x0000000804037211 */ /* 0x000fe200078f18ff */
[----:B------:R-:W-:Y:S01]  /*0420*/  IMAD.IADD R12, R0, 0x1, -R2 ;  /* 0x00000001000c7824 */ /* 0x000fe200078e0a02 */
[----:B------:R-:W-:Y:S01]  /*0430*/  LEA.HI R0, R6, R5, RZ, 0x1 ;  /* 0x0000000506007211 */ /* 0x000fe200078f08ff */
[----:B------:R-:W-:Y:S01]  /*0440*/  UIMAD UR24, UR4, UR24, URZ ;  /* 0x00000018041872a4 */ /* 0x000fe2000f8e023f */
[----:B------:R-:W-:Y:S01]  /*0450*/  LOP3.LUT R2, R3, 0xfffffff8, RZ, 0xc0, !PT ;  /* 0xfffffff803027812 */ /* 0x000fe200078ec0ff */
[----:B------:R-:W-:Y:S01]  /*0460*/  STL [R1+0x18], R18 ;  /* 0x0000181201007387 */ /* 0x000fe20000100800 */
[----:B------:R-:W-:Y:S01]  /*0470*/  LOP3.LUT R0, R0, 0xfffffffe, RZ, 0xc0, !PT ;  /* 0xfffffffe00007812 */ /* 0x000fe200078ec0ff */
[----:B------:R-:W-:Y:S01]  /*0480*/  USHF.R.S32.HI UR25, URZ, 0x1f, UR26 ;  /* 0x0000001f3f197899 */ /* 0x000fe2000801141a */
[----:B------:R-:W-:Y:S01]  /*0490*/  SHF.R.S32.HI R4, RZ, 0x1f, R11 ;  /* 0x0000001fff047819 */ /* 0x000fe2000001140b */
[----:B------:R-:W-:Y:S01]  /*04a0*/  IMAD.IADD R8, R8, 0x1, -R2 ;  /* 0x0000000108087824 */ /* 0x000fe200078e0a02 */
[----:B------:R-:W-:Y:S01]  /*04b0*/  SHF.R.S32.HI R2, RZ, 0x1f, R10 ;  /* 0x0000001fff027819 */ /* 0x000fe2000001140a */
[----:B------:R-:W-:Y:S01]  /*04c0*/  IMAD.IADD R9, R5, 0x1, -R0 ;  /* 0x0000000105097824 */ /* 0x000fe200078e0a00 */
[----:B------:R-:W-:Y:S01]  /*04d0*/  SHF.R.S32.HI R0, RZ, 0x3, R204 ;  /* 0x00000003ff007819 */ /* 0x000fe200000114cc */
[----:B------:R-:W-:Y:S01]  /*04e0*/  STL [R1+0x28], R20 ;  /* 0x0000281401007387 */ /* 0x000fe20000100800 */
[----:B------:R-:W-:Y:S01]  /*04f0*/  LEA.HI R239, R2, R10, RZ, 0x2 ;  /* 0x0000000a02ef7211 */ /* 0x000fe200078f10ff */
[----:B------:R-:W-:Y:S01]  /*0500*/  IMAD.SHL.U32 R197, R9, 0x200, RZ ;  /* 0x0000020009c57824 */ /* 0x000fe200078e00ff */
[----:B------:R-:W-:Y:S01]  /*0510*/  LEA.HI R13, R4, R11, RZ, 0x3 ;  /* 0x0000000b040d7211 */ /* 0x000fe200078f18ff */
[----:B------:R-:W-:Y:S01]  /*0520*/  IMAD.SHL.U32 R0, R0, 0x40, RZ ;  /* 0x0000004000007824 */ /* 0x000fe200078e00ff */
[----:B------:R-:W-:Y:S01]  /*0530*/  SHF.R.S32.HI R14, RZ, 0x6, R14 ;  /* 0x00000006ff0e7819 */ /* 0x000fe2000001140e */
[----:B------:R-:W-:Y:S01]  /*0540*/  UMOV UR20, 0x6 ;  /* 0x0000000600147882 */ /* 0x000fe20000000000 */
[----:B------:R-:W-:-:S02]  /*0550*/  LOP3.LUT R4, R13, 0xfffffff8, RZ, 0xc0, !PT ;  /* 0xfffffff80d047812 */ /* 0x000fc400078ec0ff */
[----:B------:R-:W-:Y:S01]  /*0560*/  LOP3.LUT R0, R0, 0x1c0, RZ, 0xc0, !PT ;  /* 0x000001c000007812 */ /* 0x000fe200078ec0ff */
[----:B------:R-:W-:Y:S01]  /*0570*/  IMAD.SHL.U32 R5, R14, 0x8, RZ ;  /* 0x000000080e057824 */ /* 0x000fe200078e00ff */
[----:B------:R-:W-:Y:S01]  /*0580*/  LOP3.LUT P4, RZ, R7, 0x2, RZ, 0xc0, !PT ;  /* 0x0000000207ff7812 */ /* 0x000fe2000788c0ff */
[----:B------:R-:W-:Y:S01]  /*0590*/  IMAD.IADD R11, R11, 0x1, -R4 ;  /* 0x000000010b0b7824 */ /* 0x000fe200078e0a04 */
[----:B------:R-:W-:Y:S02]  /*05a0*/  SHF.R.U32.HI R3, RZ, 0x3, R0 ;  /* 0x00000003ff037819 */ /* 0x000fe40000011600 */
[----:B------:R-:W-:Y:S01]  /*05b0*/  LOP3.LUT R2, R0, 0x38, R20, 0xf8, !PT ;  /* 0x0000003800027812 */ /* 0x000fe200078ef814 */
[C---:B------:R-:W-:Y:S01]  /*05c0*/  IMAD.SHL.U32 R0, R7.reuse, 0x40, RZ ;  /* 0x0000004007007824 */ /* 0x040fe200078e00ff */
[----:B------:R-:W-:Y:S02]  /*05d0*/  LOP3.LUT P3, RZ, R7, 0x4, RZ, 0xc0, !PT ;  /* 0x0000000407ff7812 */ /* 0x000fe4000786c0ff */
[----:B------:R-:W-:Y:S01]  /*05e0*/  LOP3.LUT R17, R2, R3, RZ, 0x3c, !PT ;  /* 0x0000000302117212 */ /* 0x000fe200078e3cff */
[----:B------:R-:W-:Y:S01]  /*05f0*/  IMAD.SHL.U32 R2, R12, 0x10, RZ ;  /* 0x000000100c027824 */ /* 0x000fe200078e00ff */
[----:B------:R-:W-:-:S02]  /*0600*/  LOP3.LUT R0, R0, 0x1c0, RZ, 0xc0, !PT ;  /* 0x000001c000007812 */ /* 0x000fc400078ec0ff */
[----:B------:R-:W-:Y:S02]  /*0610*/  LOP3.LUT R3, R8, 0x1, RZ, 0xc0, !PT ;  /* 0x0000000108037812 */ /* 0x000fe400078ec0ff */
[----:B------:R-:W-:Y:S02]  /*0620*/  LOP3.LUT R2, R0, 0x30, R2, 0xf8, !PT ;  /* 0x0000003000027812 */ /* 0x000fe400078ef802 */
[----:B------:R-:W-:Y:S01]  /*0630*/  ISETP.NE.U32.AND P0, PT, R3, 0x1, PT ;  /* 0x000000010300780c */ /* 0x000fe20003f05070 */
[----:B------:R-:W-:Y:S01]  /*0640*/  IMAD R3, R14, 0x800, R197 ;  /* 0x000008000e037824 */ /* 0x000fe200078e02c5 */
[--C-:B------:R-:W-:Y:S01]  /*0650*/  LOP3.LUT R4, R2, 0x8, R204.reuse, 0xf8, !PT ;  /* 0x0000000802047812 */ /* 0x100fe200078ef8cc */
[----:B------:R-:W-:Y:S01]  /*0660*/  IMAD.SHL.U32 R2, R9, 0x20, RZ ;  /* 0x0000002009027824 */ /* 0x000fe200078e00ff */
[----:B------:R-:W-:Y:S02]  /*0670*/  LOP3.LUT R204, R0, 0x8, R204, 0xf8, !PT ;  /* 0x0000000800cc7812 */ /* 0x000fe400078ef8cc */
[----:B------:R-:W-:-:S02]  /*0680*/  SHF.R.U32.HI R0, RZ, 0x3, R0 ;  /* 0x00000003ff007819 */ /* 0x000fc40000011600 */
[----:B------:R-:W-:Y:S02]  /*0690*/  LOP3.LUT R2, R2, 0x20, RZ, 0xc0, !PT ;  /* 0x0000002002027812 */ /* 0x000fe400078ec0ff */
[----:B------:R-:W-:Y:S02]  /*06a0*/  LOP3.LUT R204, R204, R0, RZ, 0x3c, !PT ;  /* 0x00000000cccc7212 */ /* 0x000fe400078e3cff */
[----:B------:R-:W-:Y:S01]  /*06b0*/  LOP3.LUT R197, R197, R4, R0, 0xf6, !PT ;  /* 0x00000004c5c57212 */ /* 0x000fe200078ef600 */
[----:B------:R-:W-:Y:S01]  /*06c0*/  IMAD.SHL.U32 R4, R9, 0x10, RZ ;  /* 0x0000001009047824 */ /* 0x000fe200078e00ff */
[----:B------:R-:W-:Y:S01]  /*06d0*/  LOP3.LUT R196, R2, 0x18, R5, 0xf8, !PT ;  /* 0x0000001802c47812 */ /* 0x000fe200078ef805 */
[----:B------:R-:W-:Y:S01]  /*06e0*/  IMAD.IADD R204, R3, 0x1, R204 ;  /* 0x0000000103cc7824 */ /* 0x000fe200078e02cc */
[----:B------:R-:W-:Y:S01]  /*06f0*/  SHF.R.S32.HI R0, RZ, 0x7, R16 ;  /* 0x00000007ff007819 */ /* 0x000fe20000011410 */
[----:B------:R-:W-:Y:S01]  /*0700*/  IMAD.SHL.U32 R2, R15, 0x2, RZ ;  /* 0x000000020f027824 */ /* 0x000fe200078e00ff */
[C---:B------:R-:W-:Y:S01]  /*0710*/  R2P PR, R8.reuse, 0x6 ;  /* 0x0000000608007804 */ /* 0x040fe20000000000 */
[----:B------:R-:W-:Y:S01]  /*0720*/  IMAD.SHL.U32 R3, R8, 0x40, RZ ;  /* 0x0000004008037824 */ /* 0x000fe200078e00ff */
[----:B------:R-:W-:Y:S01]  /*0730*/  SEL R234, R234, 0x10, !P0 ;  /* 0x00000010eaea7807 */ /* 0x000fe20004000000 */
[--C-:B------:R-:W-:Y:S01]  /*0740*/  IMAD R10, R12, 0x400, R2.reuse ;  /* 0x000004000c0a7824 */ /* 0x100fe200078e0202 */
[----:B------:R-:W-:Y:S01]  /*0750*/  SHF.R.S32.HI R239, RZ, 0x2, R239 ;  /* 0x00000002ffef7819 */ /* 0x000fe200000114ef */
[----:B------:R-:W-:-:S02]  /*0760*/  IMAD R6, R0, 0x1000, R2 ;  /* 0x0000100000067824 */ /* 0x000fc400078e0202 */
[----:B------:R-:W-:Y:S01]  /*0770*/  IMAD.SHL.U32 R2, R0, 0x8, RZ ;  /* 0x0000000800027824 */ /* 0x000fe200078e00ff */
[----:B------:R-:W-:Y:S01]  /*0780*/  LOP3.LUT R0, R3, 0x1c0, RZ, 0xc0, !PT ;  /* 0x000001c003007812 */ /* 0x000fe200078ec0ff */
[----:B------:R-:W-:Y:S02]  /*0790*/  IMAD.SHL.U32 R5, R14, 0x20, RZ ;  /* 0x000000200e057824 */ /* 0x000fe400078e00ff */
[----:B------:R-:W-:Y:S01]  /*07a0*/  IMAD.SHL.U32 R205, R204, 0x2, RZ ;  /* 0x00000002cccd7824 */ /* 0x000fe200078e00ff */
[----:B------:R-:W-:Y:S01]  /*07b0*/  LOP3.LUT R2, R2, 0x8, RZ, 0xc0, !PT ;  /* 0x0000000802027812 */ /* 0x000fe200078ec0ff */
[----:B------:R-:W-:Y:S01]  /*07c0*/  IMAD R239, R18, 0x10, R239 ;  /* 0x0000001012ef7824 */ /* 0x000fe200078e02ef */
[----:B------:R-:W-:Y:S01]  /*07d0*/  SHF.R.U32.HI R3, RZ, 0x3, R0 ;  /* 0x00000003ff037819 */ /* 0x000fe20000011600 */
[----:B------:R-:W-:Y:S01]  /*07e0*/  IMAD.SHL.U32 R197, R197, 0x2, RZ ;  /* 0x00000002c5c57824 */ /* 0x000fe200078e00ff */
[----:B------:R-:W-:Y:S02]  /*07f0*/  LOP3.LUT R5, R0, 0x20, R5, 0xf8, !PT ;  /* 0x0000002000057812 */ /* 0x000fe400078ef805 */
[----:B------:R-:W-:Y:S01]  /*0800*/  LOP3.LUT R8, R2, 0x10, R4, 0xf8, !PT ;  /* 0x0000001002087812 */ /* 0x000fe200078ef804 */
[----:B------:R-:W-:Y:S01]  /*0810*/  IMAD.SHL.U32 R4, R13, 0x40, RZ ;  /* 0x000000400d047824 */ /* 0x000fe200078e00ff */
[----:B------:R-:W-:Y:S01]  /*0820*/  LOP3.LUT R7, R3, R0, R2, 0x1e, !PT ;  /* 0x0000000003077212 */ /* 0x000fe200078e1e02 */
[----:B------:R-:W-:Y:S01]  /*0830*/  IMAD R0, R18, 0x400, R6 ;  /* 0x0000040012007824 */ /* 0x000fe200078e0206 */
[----:B------:R-:W-:Y:S01]  /*0840*/  LOP3.LUT R2, R5, R3, RZ, 0x3c, !PT ;  /* 0x0000000305027212 */ /* 0x000fe200078e3cff */
[----:B------:R-:W-:-:S02]  /*0850*/  IMAD.SHL.U32 R3, R11, 0x40, RZ ;  /* 0x000000400b037824 */ /* 0x000fc400078e00ff */
[----:B------:R-:W-:Y:S02]  /*0860*/  IMAD.SHL.U32 R5, R9, 0x8, RZ ;  /* 0x0000000809057824 */ /* 0x000fe400078e00ff */
[----:B------:R-:W-:Y:S01]  /*0870*/  IMAD.IADD R235, R2, 0x1, R0 ;  /* 0x0000000102eb7824 */ /* 0x000fe200078e0200 */
[----:B------:R-:W-:Y:S01]  /*0880*/  LOP3.LUT R3, R3, 0x1c0, RZ, 0xc0, !PT ;  /* 0x000001c003037812 */ /* 0x000fe200078ec0ff */
[----:B------:R-:W-:Y:S01]  /*0890*/  IMAD.IADD R7, R10, 0x1, R7 ;  /* 0x000000010a077824 */ /* 0x000fe200078e0207 */
[----:B------:R-:W-:Y:S01]  /*08a0*/  LOP3.LUT R0, R4, 0xfffffe00, RZ, 0xc0, !PT ;  /* 0xfffffe0004007812 */ /* 0x000fe200078ec0ff */
[----:B------:R-:W-:Y:S01]  /*08b0*/  IMAD.SHL.U32 R235, R235, 0x2, RZ ;  /* 0x00000002ebeb7824 */ /* 0x000fe200078e00ff */
[----:B------:R-:W-:Y:S02]  /*08c0*/  LOP3.LUT R2, R3, 0x8, R5, 0xf8, !PT ;  /* 0x0000000803027812 */ /* 0x000fe400078ef805 */
[----:B------:R-:W-:Y:S01]  /*08d0*/  SHF.R.U32.HI R4, RZ, 0x3, R3 ;  /* 0x00000003ff047819 */ /* 0x000fe20000011603 */
[----:B------:R-:W-:Y:S01]  /*08e0*/  IMAD R5, R18, 0x400, R0 ;  /* 0x0000040012057824 */ /* 0x000fe200078e0200 */
[----:B------:R-:W-:Y:S01]  /*08f0*/  LEA R6, R7, 0xc000, 0x1 ;  /* 0x0000c00007067811 */ /* 0x000fe200078e08ff */
[----:B------:R-:W-:Y:S01]  /*0900*/  IMAD.IADD R236, R235, 0x1, R234 ;  /* 0x00000001ebec7824 */ /* 0x000fe200078e02ea */
[----:B------:R-:W-:-:S02]  /*0910*/  LOP3.LUT R209, R2, R4, RZ, 0x3c, !PT ;  /* 0x0000000402d17212 */ /* 0x000fc400078e3cff */
[C-C-:B------:R-:W-:Y:S02]  /*0920*/  LOP3.LUT R2, R4.reuse, R8, R3.reuse, 0x1e, !PT ;  /* 0x0000000804027212 */ /* 0x140fe400078e1e03 */
[----:B------:R-:W-:Y:S01]  /*0930*/  LOP3.LUT R196, R4, R196, R3, 0x1e, !PT ;  /* 0x000000c404c47212 */ /* 0x000fe200078e1e03 */
[----:B------:R-:W-:Y:S01]  /*0940*/  IMAD.MOV.U32 R3, RZ, RZ, 0x20 ;  /* 0x00000020ff037424 */ /* 0x000fe200078e00ff */
[-C--:B------:R-:W-:Y:S01]  /*0950*/  LOP3.LUT R207, R2, R0.reuse, RZ, 0xfc, !PT ;  /* 0x0000000002cf7212 */ /* 0x080fe200078efcff */
[----:B------:R-:W-:Y:S01]  /*0960*/  IMAD.MOV.U32 R2, RZ, RZ, 0x40 ;  /* 0x00000040ff027424 */ /* 0x000fe200078e00ff */
[----:B------:R-:W-:Y:S01]  /*0970*/  LOP3.LUT R196, R196, R0, RZ, 0xfc, !PT ;  /* 0x00000000c4c47212 */ /* 0x000fe200078efcff */
[----:B------:R-:W-:Y:S01]  /*0980*/  IMAD R4, R14, 0x200, R17 ;  /* 0x000002000e047824 */ /* 0x000fe200078e0211 */
[----:B------:R-:W-:Y:S01]  /*0990*/  SEL R0, R3, 0xffffffe0, !P4 ;  /* 0xffffffe003007807 */ /* 0x000fe20006000000 */
[----:B------:R-:W-:Y:S01]  /*09a0*/  IMAD.IADD R209, R5, 0x1, R209 ;  /* 0x0000000105d17824 */ /* 0x000fe200078e02d1 */
[----:B------:R-:W-:-:S02]  /*09b0*/  SEL R203, R2, 0xffffffc0, !P3 ;  /* 0xffffffc002cb7807 */ /* 0x000fc40005800000 */
[----:B------:R-:W-:Y:S01]  /*09c0*/  SEL R3, R3, 0xffffffe0, !P1 ;  /* 0xffffffe003037807 */ /* 0x000fe20004800000 */
[----:B------:R1:W-:Y:S01]  /*09d0*/  STL [R1+0x4], R4 ;  /* 0x0000040401007387 */ /* 0x0003e20000100800 */
[----:B------:R-:W-:Y:S01]  /*09e0*/  SEL R2, R2, 0xffffffc0, !P2 ;  /* 0xffffffc002027807 */ /* 0x000fe20005000000 */
[----:B------:R-:W-:Y:S01]  /*09f0*/  IMAD R202, R204, 0x2, R0 ;  /* 0x00000002ccca7824 */ /* 0x000fe200078e0200 */
[----:B------:R-:W-:Y:S01]  /*0a00*/  LEA R196, R196, 0xc000, 0x1 ;  /* 0x0000c000c4c47811 */ /* 0x000fe200078e08ff */
[----:B------:R-:W-:Y:S01]  /*0a10*/  IMAD.IADD R5, R3, 0x1, R6 ;  /* 0x0000000103057824 */ /* 0x000fe200078e0206 */
[----:B------:R-:W-:Y:S01]  /*0a20*/  STL [R1+0x10], R6 ;  /* 0x0000100601007387 */ /* 0x000fe20000100800 */
[--C-:B------:R-:W-:Y:S02]  /*0a30*/  IMAD.IADD R0, R6, 0x1, R2.reuse ;  /* 0x0000000106007824 */ /* 0x100fe400078e0202 */
[----:B------:R-:W-:Y:S01]  /*0a40*/  IMAD.IADD R229, R235, 0x1, R3 ;  /* 0x00000001ebe57824 */ /* 0x000fe200078e0203 */
[----:B------:R-:W-:Y:S01]  /*0a50*/  STL [R1+0x1c], R5 ;  /* 0x00001c0501007387 */ /* 0x000fe20000100800 */
[----:B------:R-:W-:-:S02]  /*0a60*/  IMAD.IADD R3, R5, 0x1, R2 ;  /* 0x0000000105037824 */ /* 0x000fc400078e0202 */
[----:B------:R-:W-:Y:S01]  /*0a70*/  IMAD R204, R204, 0x2, R203 ;  /* 0x00000002cccc7824 */ /* 0x000fe200078e02cb */
[----:B------:R2:W-:Y:S01]  /*0a80*/  STL [R1+0x14], R0 ;  /* 0x0000140001007387 */ /* 0x0005e20000100800 */
[----:B------:R-:W-:Y:S02]  /*0a90*/  IMAD.IADD R203, R203, 0x1, R202 ;  /* 0x00000001cbcb7824 */ /* 0x000fe400078e02ca */
[----:B------:R-:W-:Y:S01]  /*0aa0*/  IMAD.IADD R234, R234, 0x1, R229 ;  /* 0x00000001eaea7824 */ /* 0x000fe200078e02e5 */
[C---:B-1----:R-:W-:Y:S02]  /*0ab0*/  IADD3 R4, R6.reuse, 0x420, RZ ;  /* 0x0000042006047810 */ /* 0x042fe40007ffe0ff */
[----:B------:R-:W-:-:S05]  /*0ac0*/  @P1 IADD3 R4, R6, 0x3e0, RZ ;  /* 0x000003e006041810 */ /* 0x000fca0007ffe0ff */
[----:B------:R1:W-:Y:S04]  /*0ad0*/  STL [R1+0x34], R4 ;  /* 0x0000340401007387 */ /* 0x0003e80000100800 */
[----:B------:R1:W-:Y:S01]  /*0ae0*/  STL [R1+0x20], R3 ;  /* 0x0000200301007387 */ /* 0x0003e20000100800 */
[----:B--2---:R-:W-:-:S05]  /*0af0*/  IMAD.IADD R0, R2, 0x1, R4 ;  /* 0x0000000102007824 */ /* 0x004fca00078e0204 */
[----:B------:R1:W-:Y:S02]  /*0b00*/  STL [R1+0x30], R0 ;  /* 0x0000300001007387 */ /* 0x0003e40000100800 */
.L_x_792:
        /* <DEDUP_REMOVED lines=8> */
[----:B-1----:R-:W2:Y:S01]  /*0b90*/  @P1 S2R R5, SR_CTAID.Y ;  /* 0x0000000000051919 */ /* 0x002ea20000002600 */
[----:B-1----:R-:W-:-:S06]  /*0ba0*/  @P1 IMAD.MOV.U32 R4, RZ, RZ, 0x4 ;  /* 0x00000004ff041424 */ /* 0x002fcc00078e00ff */
[----:B------:R-:W1:Y:S01]  /*0bb0*/  @P0 S2R R0, SR_CTAID.Y ;  /* 0x0000000000000919 */ /* 0x000e620000002600 */
[----:B--2---:R-:W-:-:S06]  /*0bc0*/  @P1 IMAD.WIDE R4, R5, R4, c[0x0][0x250] ;  /* 0x0000940005041625 */ /* 0x004fcc00078e0204 */
[----:B------:R-:W2:Y:S01]  /*0bd0*/  @P1 LDG.E R4, [R4.64] ;  /* 0x0000002604041981 */ /* 0x000ea2000c1e1900 */
[----:B-1----:R-:W1:Y:S02]  /*0be0*/  @P0 R2UR UR5, R0 ;  /* 0x00000000000503c2 */ /* 0x002e6400000e0000 */
[----:B-1----:R-:W-:-:S06]  /*0bf0*/  @UP1 UIMAD.WIDE UR4, UR5, UR4, UR6 ;  /* 0x00000004050412a5 */ /* 0x002fcc000f8e0206 */
[----:B------:R-:W-:Y:S02]  /*0c00*/  IMAD.U32 R2, RZ, RZ, UR4 ;  /* 0x00000004ff027e24 */ /* 0x000fe4000f8e00ff */
[----:B------:R-:W-:Y:S01]  /*0c10*/  IMAD.U32 R3, RZ, RZ, UR5 ;  /* 0x00000005ff037e24 */ /* 0x000fe2000f8e00ff */
[----:B------:R-:W-:Y:S02]  /*0c20*/  UMOV UR43, URZ ;  /* 0x0000003f002b7c82 */ /* 0x000fe40008000000 */
[----:B------:R-:W-:Y:S02]  /*0c30*/  ULDC.64 UR4, c[0x0][0x268] ;  /* 0x00009a0000047ab9 */ /* 0x000fe40000000a00 */
[----:B------:R-:W3:Y:S01]  /*0c40*/  @P0 LDG.E R0, [R2.64] ;  /* 0x0000002602000981 */ /* 0x000ee2000c1e1900 */
[----:B------:R-:W-:-:S04]  /*0c50*/  @!UP1 UISETP.NE.U32.AND UP0, UPT, URZ, UR4, UPT ;  /* 0x000000043f00928c */ /* 0x000fc8000bf05070 */
[----:B------:R-:W-:-:S03]  /*0c60*/  @!UP1 UISETP.NE.AND.EX UP0, UPT, URZ, UR5, UPT, UP0 ;  /* 0x000000053f00928c */ /* 0x000fc6000bf05300 */
[----:B------:R-:W-:Y:S02]  /*0c70*/  ULDC.64 UR4, c[0x0][0x218] ;  /* 0x0000860000047ab9 */ /* 0x000fe40000000a00 */
[----:B------:R-:W-:Y:S02]  /*0c80*/  @!UP1 USEL UR5, URZ, UR5, !UP0 ;  /* 0x000000053f059287 */ /* 0x000fe4000c000000 */
[----:B------:R-:W-:Y:S01]  /*0c90*/  USHF.L.U32 UR31, UR30, 0x7, URZ ;  /* 0x000000071e1f7899 */ /* 0x000fe2000800063f */
[----:B--2---:R-:W1:Y:S08]  /*0ca0*/  @P1 R2UR UR43, R4 ;  /* 0x00000000042b13c2 */ /* 0x004e7000000e0000 */
[----:B---3--:R-:W1:Y:S02]  /*0cb0*/  @P0 R2UR UR40, R0 ;  /* 0x00000000002803c2 */ /* 0x008e6400000e0000 */
        /* <DEDUP_REMOVED lines=78> */
.L_x_785:
[----:B------:R-:W-:-:S04]  /*11a0*/  UIMAD UR46, UR41, UR19, UR44 ;  /* 0x00000013292e72a4 */ /* 0x000fc8000f8e022c */
[----:B------:R-:W-:Y:S02]  /*11b0*/  UIMAD UR46, UR46, UR18, URZ ;  /* 0x000000122e2e72a4 */ /* 0x000fe4000f8e023f */
.L_x_786:
[----:B------:R-:W2:Y:S04]  /*11c0*/  LDL.64 R2, [R1+0x28] ;  /* 0x0000280001027983 */ /* 0x000ea80000100a00 */
[----:B------:R1:W2:Y:S01]  /*11d0*/  LDL.64 R14, [R1+0x28] ;  /* 0x00002800010e7983 */ /* 0x0002a20000100a00 */
[----:B------:R-:W-:Y:S01]  /*11e0*/  IMAD.U32 R16, RZ, RZ, UR8 ;  /* 0x00000008ff107e24 */ /* 0x000fe2000f8e00ff */
[----:B------:R-:W-:Y:S01]  /*11f0*/  ULDC.64 UR4, c[0x0][0x368] ;  /* 0x0000da0000047ab9 */ /* 0x000fe20000000a00 */
[----:B------:R-:W-:Y:S01]  /*1200*/  IMAD.U32 R17, RZ, RZ, UR53 ;  /* 0x00000035ff117e24 */ /* 0x000fe2000f8e00ff */
[----:B------:R-:W3:Y:S01]  /*1210*/  S2R R23, SR_TID.X ;  /* 0x0000000000177919 */ /* 0x000ee20000002100 */
[----:B------:R-:W-:Y:S02]  /*1220*/  UIMAD UR4, UR50, UR4, URZ ;  /* 0x00000004320472a4 */ /* 0x000fe4000f8e023f */
[----:B------:R-:W-:Y:S01]  /*1230*/  UIADD3 UR43, UP0, UR31, UR43, URZ ;  /* 0x0000002b1f2b7290 */ /* 0x000fe2000ff1e03f */
[----:B------:R-:W4:Y:S01]  /*1240*/  S2R R24, SR_CTAID.Y ;  /* 0x0000000000187919 */ /* 0x000f220000002600 */
[----:B------:R-:W-:-:S02]  /*1250*/  UIMAD UR5, UR41, UR5, UR4 ;  /* 0x00000005290572a4 */ /* 0x000fc4000f8e0204 */
[----:B------:R-:W-:Y:S02]  /*1260*/  UIADD3.X UR42, UR9, UR42, URZ, UP0, !UPT ;  /* 0x0000002a092a7290 */ /* 0x000fe400087fe43f */
[----:B------:R-:W-:Y:S01]  /*1270*/  ULDC.64 UR6, c[0x0][0x1a0] ;  /* 0x0000680000067ab9 */ /* 0x000fe20000000a00 */
[----:B------:R-:W-:Y:S01]  /*1280*/  IMAD.U32 R4, RZ, RZ, UR43 ;  /* 0x0000002bff047e24 */ /* 0x000fe2000f8e00ff */
[----:B------:R-:W-:Y:S02]  /*1290*/  UIMAD UR4, UR42, UR6, URZ ;  /* 0x000000062a0472a4 */ /* 0x000fe4000f8e023f */
[----:B------:R-:W-:Y:S02]  /*12a0*/  ULDC.64 UR10, c[0x0][0x198] ;  /* 0x00006600000a7ab9 */ /* 0x000fe40000000a00 */
[----:B------:R-:W-:Y:S02]  /*12b0*/  UIMAD UR4, UR43, UR7, UR4 ;  /* 0x000000072b0472a4 */ /* 0x000fe4000f8e0204 */
        /* <DEDUP_REMOVED lines=16> */
[----:B------:R-:W-:Y:S01]  /*13c0*/  IADD3 R16, P0, R16, R10, RZ ;  /* 0x0000000a10107210 */ /* 0x000fe20007f1e0ff */
[----:B------:R-:W-:-:S02]  /*13d0*/  UIMAD.WIDE UR56, UR41, UR17, UR54 ;  /* 0x00000011293872a5 */ /* 0x000fc4000f8e0236 */
[----:B------:R-:W-:Y:S01]  /*13e0*/  UIMAD UR52, UR52, UR16, UR24 ;  /* 0x00000010343472a4 */ /* 0x000fe2000f8e0218 */
[----:B------:R-:W-:Y:S01]  /*13f0*/  @P3 BAR.SYNC.DEFER_BLOCKING 0x0 ;  /* 0x0000000000003b1d */ /* 0x000fe20000010000 */
[----:B--2---:R-:W-:Y:S02]  /*1400*/  IMAD.MOV.U32 R14, RZ, RZ, R2 ;  /* 0x000000ffff0e7224 */ /* 0x004fe400078e0002 */
[----:B------:R-:W-:-:S03]  /*1410*/  IMAD.U32 R2, RZ, RZ, UR43 ;  /* 0x0000002bff027e24 */ /* 0x000fc6000f8e00ff */
[----:B------:R-:W-:-:S05]  /*1420*/  SHF.R.S32.HI R15, RZ, 0x1f, R14 ;  /* 0x0000001fff0f7819 */ /* 0x000fca000001140e */
[----:B------:R2:W-:Y:S01]  /*1430*/  STL [R1+0x2c], R15 ;  /* 0x00002c0f01007387 */ /* 0x0005e20000100800 */
[----:B----4-:R-:W-:-:S03]  /*1440*/  IMAD.WIDE.U32 R6, R24, c[0x0][0x368], R14 ;  /* 0x0000da0018067a25 */ /* 0x010fc600078e000e */
[----:B------:R-:W3:Y:S01]  /*1450*/  LDL R25, [R1+0x4] ;  /* 0x0000040001197983 */ /* 0x000ee20000100800 */
[----:B------:R-:W-:Y:S01]  /*1460*/  IMAD R13, R9, c[0x0][0x190], RZ ;  /* 0x00006400090d7a24 */ /* 0x000fe200078e02ff */
[----:B------:R-:W-:Y:S01]  /*1470*/  IADD3 R7, R7, UR5, RZ ;  /* 0x0000000507077c10 */ /* 0x000fe2000fffe0ff */
[----:B------:R-:W-:-:S04]  /*1480*/  IMAD.WIDE.U32 R4, R4, c[0x0][0x198], R14 ;  /* 0x0000660004047a25 */ /* 0x000fc800078e000e */
[----:B------:R-:W-:Y:S01]  /*1490*/  IMAD.WIDE.U32 R2, R2, c[0x0][0x1a0], R14 ;  /* 0x0000680002027a25 */ /* 0x000fe200078e000e */
[----:B------:R-:W-:Y:S01]  /*14a0*/  IADD3 R5, R5, UR9, RZ ;  /* 0x0000000905057c10 */ /* 0x000fe2000fffe0ff */
[----:B------:R-:W-:Y:S02]  /*14b0*/  ULDC.64 UR8, c[0x0][0x180] ;  /* 0x0000600000087ab9 */ /* 0x000fe40000000a00 */
[C---:B------:R-:W-:Y:S01]  /*14c0*/  IMAD.WIDE.U32 R10, R8.reuse, c[0x0][0x370], R6 ;  /* 0x0000dc00080a7a25 */ /* 0x040fe200078e0006 */
[----:B------:R-:W-:Y:S01]  /*14d0*/  IADD3 R3, R3, UR4, RZ ;  /* 0x0000000403037c10 */ /* 0x000fe2000fffe0ff */
[----:B------:R-:W-:Y:S02]  /*14e0*/  ULDC.64 UR4, c[0x0][0x188] ;  /* 0x0000620000047ab9 */ /* 0x000fe40000000a00 */
[C---:B------:R-:W-:Y:S01]  /*14f0*/  IMAD R6, R8.reuse, c[0x0][0x194], R13 ;  /* 0x0000650008067a24 */ /* 0x040fe200078e020d */
[----:B------:R-:W-:Y:S01]  /*1500*/  UIMAD UR4, UR50, UR4, URZ ;  /* 0x00000004320472a4 */ /* 0x000fe2000f8e023f */
[----:B--2---:R-:W-:-:S03]  /*1510*/  IMAD.WIDE.U32 R14, R8, c[0x0][0x190], R14 ;  /* 0x00006400080e7a25 */ /* 0x004fc600078e000e */
[----:B------:R-:W-:Y:S02]  /*1520*/  UIMAD UR4, UR41, UR5, UR4 ;  /* 0x00000005290472a4 */ /* 0x000fe4000f8e0204 */
[----:B------:R-:W-:Y:S01]  /*1530*/  UIMAD UR8, UR50, UR8, URZ ;  /* 0x00000008320872a4 */ /* 0x000fe2000f8e023f */
[----:B------:R-:W-:Y:S02]  /*1540*/  IMAD.IADD R7, R15, 0x1, R6 ;  /* 0x000000010f077824 */ /* 0x000fe400078e0206 */
[----:B------:R-:W2:Y:S01]  /*1550*/  S2R R15, SR_CTAID.Z ;  /* 0x00000000000f7919 */ /* 0x000ea20000002700 */
[----:B------:R-:W-:Y:S01]  /*1560*/  IMAD.WIDE.U32 R2, R24, c[0x0][0x188], R2 ;  /* 0x0000620018027a25 */ /* 0x000fe200078e0002 */
[----:B------:R-:W-:-:S03]  /*1570*/  UIMAD UR8, UR41, UR9, UR8 ;  /* 0x00000009290872a4 */ /* 0x000fc6000f8e0208 */
[----:B------:R-:W-:Y:S01]  /*1580*/  IMAD R9, R9, c[0x0][0x370], RZ ;  /* 0x0000dc0009097a24 */ /* 0x000fe200078e02ff */
[----:B------:R-:W-:Y:S01]  /*1590*/  IADD3 R3, R3, UR4, RZ ;  /* 0x0000000403037c10 */ /* 0x000fe2000fffe0ff */
[----:B------:R-:W-:Y:S01]  /*15a0*/  ULDC.64 UR4, c[0x0][0x378] ;  /* 0x0000de0000047ab9 */ /* 0x000fe20000000a00 */
[----:B------:R-:W-:Y:S01]  /*15b0*/  IMAD.WIDE.U32 R4, R24, c[0x0][0x180], R4 ;  /* 0x0000600018047a25 */ /* 0x000fe200078e0004 */
[----:B------:R-:W-:-:S03]  /*15c0*/  UIMAD UR4, UR45, UR4, URZ ;  /* 0x000000042d0472a4 */ /* 0x000fc6000f8e023f */
[----:B------:R-:W-:Y:S01]  /*15d0*/  IMAD R9, R8, c[0x0][0x374], R9 ;  /* 0x0000dd0008097a24 */ /* 0x000fe200078e0209 */
[----:B------:R-:W-:Y:S01]  /*15e0*/  IADD3 R5, R5, UR8, RZ ;  /* 0x0000000805057c10 */ /* 0x000fe2000fffe0ff */
[----:B------:R-:W-:Y:S01]  /*15f0*/  UIMAD UR8, UR44, UR5, UR4 ;  /* 0x000000052c0872a4 */ /* 0x000fe2000f8e0204 */
[----:B------:R-:W-:Y:S02]  /*1600*/  IMAD.MOV.U32 R8, RZ, RZ, R10 ;  /* 0x000000ffff087224 */ /* 0x000fe400078e000a */
[----:B------:R-:W-:Y:S01]  /*1610*/  IMAD.IADD R9, R11, 0x1, R9 ;  /* 0x000000010b097824 */ /* 0x000fe200078e0209 */
[----:B------:R-:W-:Y:S01]  /*1620*/  ULDC.64 UR4, c[0x0][0x178] ;  /* 0x00005e0000047ab9 */ /* 0x000fe20000000a00 */
[----:B------:R-:W-:Y:S01]  /*1630*/  IMAD.MOV.U32 R6, RZ, RZ, R14 ;  /* 0x000000ffff067224 */ /* 0x000fe200078e000e */
[----:B------:R-:W-:Y:S01]  /*1640*/  UIADD3 UR51, UP0, UR56, UR51, URZ ;  /* 0x0000003338337290 */ /* 0x000fe2000ff1e03f */
[C---:B------:R-:W-:Y:S01]  /*1650*/  IMAD R11, R18.reuse, c[0x0][0x1b0], RZ ;  /* 0x00006c00120b7a24 */ /* 0x040fe200078e02ff */
[----:B------:R-:W-:Y:S01]  /*1660*/  UIADD3 UR52, UR37, UR52, URZ ;  /* 0x0000003425347290 */ /* 0x000fe2000fffe03f */
[----:B------:R-:W-:Y:S01]  /*1670*/  IMAD R10, R18, c[0x0][0x1b8], RZ ;  /* 0x00006e00120a7a24 */ /* 0x000fe200078e02ff */
[----:B------:R-:W-:Y:S01]  /*1680*/  UIMAD UR4, UR50, UR4, URZ ;  /* 0x00000004320472a4 */ /* 0x000fe2000f8e023f */
[----:B--2---:R-:W-:Y:S01]  /*1690*/  IMAD.WIDE.U32 R8, R15, c[0x0][0x378], R8 ;  /* 0x0000de000f087a25 */ /* 0x004fe200078e0008 */
[----:B------:R-:W-:-:S02]  /*16a0*/  UIADD3.X UR49, UR57, UR49, URZ, UP0, !UPT ;  /* 0x0000003139317290 */ /* 0x000fc400087fe43f */
[----:B------:R-:W-:Y:S01]  /*16b0*/  UIMAD UR52, UR52, UR51, URZ ;  /* 0x00000033343472a4 */ /* 0x000fe2000f8e023f */
[----:B------:R-:W-:Y:S01]  /*16c0*/  IMAD.X R17, R17, 0x1, R19, P0 ;  /* 0x0000000111117824 */ /* 0x000fe200000e0613 */
[----:B------:R-:W-:Y:S01]  /*16d0*/  UIMAD UR9, UR41, UR5, UR4 ;  /* 0x00000005290972a4 */ /* 0x000fe2000f8e0204 */
[----:B------:R-:W-:Y:S01]  /*16e0*/  IMAD.U32 R18, RZ, RZ, UR36 ;  /* 0x00000024ff127e24 */ /* 0x000fe2000f8e00ff */
[----:B------:R-:W-:Y:S01]  /*16f0*/  LEA R232, P1, R8, c[0x0][0x330], 0x1 ;  /* 0x0000cc0008e87a11 */ /* 0x000fe200078208ff */
[C---:B------:R-:W-:Y:S02]  /*1700*/  IMAD R13, R0.reuse, c[0x0][0x1b4], R11 ;  /* 0x00006d00000d7a24 */ /* 0x040fe400078e020b */
[C---:B------:R-:W-:Y:S02]  /*1710*/  IMAD R14, R0.reuse, c[0x0][0x1bc], R10 ;  /* 0x00006f00000e7a24 */ /* 0x040fe400078e020a */
[----:B------:R-:W-:Y:S01]  /*1720*/  IMAD.WIDE.U32 R4, R0, c[0x0][0x1b0], R4 ;  /* 0x00006c0000047a25 */ /* 0x000fe200078e0004 */
[----:B------:R-:W-:-:S02]  /*1730*/  UIMAD UR49, UR49, UR36, UR52 ;  /* 0x00000024313172a4 */ /* 0x000fc4000f8e0234 */
[----:B------:R-:W-:Y:S01]  /*1740*/  ULDC.64 UR4, c[0x0][0x1a8] ;  /* 0x00006a0000047ab9 */ /* 0x000fe20000000a00 */
[----:B------:R-:W-:Y:S01]  /*1750*/  IMAD.WIDE.U32 R2, R0, c[0x0][0x1b8], R2 ;  /* 0x00006e0000027a25 */ /* 0x000fe200078e0002 */
[----:B------:R-:W-:-:S03]  /*1760*/  IADD3 R0, R9, UR8, RZ ;  /* 0x0000000809007c10 */ /* 0x000fc6000fffe0ff */
[----:B------:R-:W-:Y:S01]  /*1770*/  IMAD.WIDE.U32 R6, R24, c[0x0][0x178], R6 ;  /* 0x00005e0018067a25 */ /* 0x000fe200078e0006 */
[----:B------:R-:W-:Y:S01]  /*1780*/  UIADD3 UR8, UR48, -0x1, URZ ;  /* 0xffffffff30087890 */ /* 0x000fe2000fffe03f */
[----:B------:R-:W-:Y:S01]  /*1790*/  LEA.HI.X R233, R8, c[0x0][0x334], R0, 0x1, P1 ;  /* 0x0000cd0008e97a11 */ /* 0x000fe200008f0c00 */
[----:B------:R-:W-:Y:S01]  /*17a0*/  UIMAD UR4, UR45, UR4, URZ ;  /* 0x000000042d0472a4 */ /* 0x000fe2000f8e023f */
[----:B------:R-:W-:Y:S01]  /*17b0*/  IMAD.WIDE.U32 R10, R18, UR51, R16 ;  /* 0x00000033120a7c25 */ /* 0x000fe2000f8e0010 */
[----:B------:R-:W-:Y:S01]  /*17c0*/  IADD3 R7, R7, UR9, RZ ;  /* 0x0000000907077c10 */ /* 0x000fe2000fffe0ff */
[----:B------:R-:W-:Y:S02]  /*17d0*/  ULEA.HI UR9, UR8, UR8, URZ, 0x1 ;  /* 0x0000000808097291 */ /* 0x000fe4000f8f083f */
[----:B------:R-:W-:Y:S02]  /*17e0*/  IMAD.IADD R3, R3, 0x1, R14 ;  /* 0x0000000103037824 */ /* 0x000fe400078e020e */
[----:B------:R-:W-:Y:S01]  /*17f0*/  IMAD R0, R21, c[0x0][0x1a0], RZ ;  /* 0x0000680015007a24 */ /* 0x000fe200078e02ff */
[----:B------:R-:W-:Y:S01]  /*1800*/  IADD3 R9, R11, UR49, RZ ;  /* 0x000000310b097c10 */ /* 0x000fe2000fffe0ff */
[----:B------:R-:W-:Y:S01]  /*1810*/  UIMAD UR4, UR44, UR5, UR4 ;  /* 0x000000052c0472a4 */ /* 0x000fe2000f8e0204 */
[----:B------:R-:W-:Y:S01]  /*1820*/  LEA R210, P0, R10, c[0x0][0x350], 0x2 ;  /* 0x0000d4000ad27a11 */ /* 0x000fe200078010ff */
[----:B------:R-:W-:-:S02]  /*1830*/  IMAD.IADD R5, R5, 0x1, R13 ;  /* 0x0000000105057824 */ /* 0x000fc400078e020d */
[----:B------:R-:W-:Y:S02]  /*1840*/  IMAD R8, R21, c[0x0][0x198], RZ ;  /* 0x0000660015087a24 */ /* 0x000fe400078e02ff */
        /* <DEDUP_REMOVED lines=27> */
[----:B------:R-:W-:-:S03]  /*1a00*/  USHF.L.U64.HI UR10, UR10, UR23, UR11 ;  /* 0x000000170a0a7299 */ /* 0x000fc6000801020b */
[----:B------:R-:W-:Y:S01]  /*1a10*/  LEA.HI.X R7, R7, R231, R11, 0x6, P0 ;  /* 0x000000e707077211 */ /* 0x000fe200000f340b */
[----:B------:R-:W-:Y:S02]  /*1a20*/  USHF.L.U32 UR5, UR6, 0x6, URZ ;  /* 0x0000000606057899 */ /* 0x000fe4000800063f */
        /* <DEDUP_REMOVED lines=74> */
[----:B------:R1:W-:Y:S03]  /*1ed0*/  LDGSTS.E.BYPASS.LTC128B.128 [R0+0x8000], [R232.64] ;  /* 0x08000000e8007fae */ /* 0x0003e6000b901d66 */
        /* <DEDUP_REMOVED lines=10> */
[----:B--2---:R-:W-:-:S04]  /*1f80*/  IADD3 R2, P0, R4, UR4, RZ ;  /* 0x0000000404027c10 */ /* 0x004fc8000ff1e0ff */
[----:B------:R-:W-:-:S05]  /*1f90*/  IADD3.X R3, R5, UR10, RZ, P0, !PT ;  /* 0x0000000a05037c10 */ /* 0x000fca00087fe4ff */
[----:B------:R2:W-:Y:S04]  /*1fa0*/  LDGSTS.E.BYPASS.LTC128B.128 [R0+0xd000], [R2.64] ;  /* 0x0d00000002007fae */ /* 0x0005e8000b901d66 */
[----:B------:R2:W-:Y:S01]  /*1fb0*/  LDGSTS.E.BYPASS.LTC128B.128 [R0+0x11000], [R2.64+0x80] ;  /* 0x1100008002007fae */ /* 0x0005e2000b901d66 */
[----:B---3--:R-:W-:-:S04]  /*1fc0*/  IADD3 R6, P0, R2, UR4, RZ ;  /* 0x0000000402067c10 */ /* 0x008fc8000ff1e0ff */
[----:B------:R-:W-:Y:S02]  /*1fd0*/  IADD3.X R7, R3, UR10, RZ, P0, !PT ;  /* 0x0000000a03077c10 */ /* 0x000fe400087fe4ff */
[----:B----4-:R-:W-:-:S03]  /*1fe0*/  IADD3 R4, P0, R8, UR5, RZ ;  /* 0x0000000508047c10 */ /* 0x010fc6000ff1e0ff */
[----:B------:R3:W-:Y:S01]  /*1ff0*/  LDGSTS.E.BYPASS.LTC128B.128 [R0+0xe000], [R6.64] ;  /* 0x0e00000006007fae */ /* 0x0007e2000b901d66 */
[----:B------:R-:W-:-:S03]  /*2000*/  IADD3.X R5, R9, UR6, RZ, P0, !PT ;  /* 0x0000000609057c10 */ /* 0x000fc600087fe4ff */
[----:B------:R3:W-:Y:S01]  /*2010*/  LDGSTS.E.BYPASS.LTC128B.128 [R0+0x12000], [R6.64+0x80] ;  /* 0x1200008006007fae */ /* 0x0007e2000b901d66 */
[----:B------:R-:W-:Y:S02]  /*2020*/  IADD3 R10, P1, R6, UR4, RZ ;  /* 0x00000004060a7c10 */ /* 0x000fe4000ff3e0ff */
[----:B--2---:R-:W-:-:S04]  /*2030*/  IADD3 R2, P0, R4, UR5, RZ ;  /* 0x0000000504027c10 */ /* 0x004fc8000ff1e0ff */
[----:B------:R-:W-:Y:S02]  /*2040*/  IADD3.X R3, R5, UR6, RZ, P0, !PT ;  /* 0x0000000605037c10 */ /* 0x000fe400087fe4ff */
[----:B---3--:R-:W-:Y:S01]  /*2050*/  IADD3 R6, P0, R2, UR5, RZ ;  /* 0x0000000502067c10 */ /* 0x008fe2000ff1e0ff */
[----:B------:R-:W-:-:S04]  /*2060*/  UIADD3 UR5, -UR40, UR15, UR31 ;  /* 0x0000000f28057290 */ /* 0x000fc8000fffe11f */
[----:B------:R-:W-:-:S04]  /*2070*/  UIADD3 UR5, UR5, -UR14, URZ ;  /* 0x8000000e05057290 */ /* 0x000fc8000fffe03f */
[----:B------:R-:W-:-:S04]  /*2080*/  USHF.R.S32.HI UR4, URZ, 0x1f, UR5 ;  /* 0x0000001f3f047899 */ /* 0x000fc80008011405 */
[----:B------:R-:W-:-:S04]  /*2090*/  ULEA.HI UR4, UR4, UR5, URZ, 0x6 ;  /* 0x0000000504047291 */ /* 0x000fc8000f8f303f */
[----:B------:R-:W-:-:S04]  /*20a0*/  USHF.R.S32.HI UR4, URZ, 0x6, UR4 ;  /* 0x000000063f047899 */ /* 0x000fc80008011404 */
[----:B------:R-:W-:-:S04]  /*20b0*/  UISETP.LT.AND UP0, UPT, URZ, UR4, UPT ;  /* 0x000000043f00728c */ /* 0x000fc8000bf01270 */
[----:B------:R-:W-:Y:S01]  /*20c0*/  USEL UR4, URZ, UR4, !UP0 ;  /* 0x000000043f047287 */ /* 0x000fe2000c000000 */
[----:B------:R-:W-:-:S03]  /*20d0*/  IADD3.X R11, R7, UR10, RZ, P1, !PT ;  /* 0x0000000a070b7c10 */ /* 0x000fc60008ffe4ff */
[----:B------:R-:W-:Y:S01]  /*20e0*/  UISETP.GT.AND UP0, UPT, UR48, UR4, UPT ;  /* 0x000000043000728c */ /* 0x000fe2000bf04270 */
[----:B------:R-:W-:Y:S01]  /*20f0*/  IADD3.X R7, R3, UR6, RZ, P0, !PT ;  /* 0x0000000603077c10 */ /* 0x000fe200087fe4ff */
[----:B------:R1:W-:Y:S04]  /*2100*/  LDGSTS.E.BYPASS.LTC128B.128 [R0+0xf000], [R10.64] ;  /* 0x0f0000000a007fae */ /* 0x0003e8000b901d66 */
[----:B------:R-:W-:Y:S01]  /*2110*/  PLOP3.LUT P0, PT, PT, PT, UP0, 0x80, 0x0 ;  /* 0x000000000000781c */ /* 0x000fe20003f0f008 */
[----:B------:R1:W-:Y:S04]  /*2120*/  LDGSTS.E.BYPASS.LTC128B.128 [R0+0x13000], [R10.64+0x80] ;  /* 0x130000800a007fae */ /* 0x0003e8000b901d66 */
[----:B------:R1:W-:Y:S04]  /*2130*/  LDGSTS.E.BYPASS.LTC128B.128 [R0+0x14000], [R8.64] ;  /* 0x1400000008007fae */ /* 0x0003e8000b901d66 */
[----:B------:R1:W-:Y:S04]  /*2140*/  LDGSTS.E.BYPASS.LTC128B.128 [R0+0x18000], [R8.64+0x80] ;  /* 0x1800008008007fae */ /* 0x0003e8000b901d66 */
[----:B------:R1:W-:Y:S04]  /*2150*/  LDGSTS.E.BYPASS.LTC128B.128 [R0+0x15000], [R4.64] ;  /* 0x1500000004007fae */ /* 0x0003e8000b901d66 */
[----:B------:R1:W-:Y:S04]  /*2160*/  LDGSTS.E.BYPASS.LTC128B.128 [R0+0x19000], [R4.64+0x80] ;  /* 0x1900008004007fae */ /* 0x0003e8000b901d66 */
[----:B------:R1:W-:Y:S01]  /*2170*/  LDGSTS.E.BYPASS.LTC128B.128 [R0+0x16000], [R2.64] ;  /* 0x1600000002007fae */ /* 0x0003e2000b901d66 */
[----:B------:R-:W-:-:S03]  /*2180*/  UIMAD.WIDE UR6, UR47, UR21, UR34 ;  /* 0x000000152f0672a5 */ /* 0x000fc6000f8e0222 */
[----:B------:R1:W-:Y:S01]  /*2190*/  LDGSTS.E.BYPASS.LTC128B.128 [R0+0x1a000], [R2.64+0x80] ;  /* 0x1a00008002007fae */ /* 0x0003e2000b901d66 */
[----:B------:R-:W-:-:S03]  /*21a0*/  UIMAD.WIDE UR10, UR46, UR21, UR32 ;  /* 0x000000152e0a72a5 */ /* 0x000fc6000f8e0220 */
[----:B------:R1:W-:Y:S04]  /*21b0*/  LDGSTS.E.BYPASS.LTC128B.128 [R0+0x17000], [R6.64] ;  /* 0x1700000006007fae */ /* 0x0003e8000b901d66 */
[----:B------:R1:W-:Y:S04]  /*21c0*/  LDGSTS.E.BYPASS.LTC128B.128 [R0+0x1b000], [R6.64+0x80] ;  /* 0x1b00008006007fae */ /* 0x0003e8000b901d66 */
[----:B------:R-:W0:Y:S01]  /*21d0*/  LDGDEPBAR ;  /* 0x00000000000079af */ /* 0x000e220000000000 */
[----:B------:R-:W-:Y:S05]  /*21e0*/  @!P0 BRA `(.L_x_787) ;  /* 0x0000527000008947 */ /* 0x000fea0003800000 */
[----:B-1----:R-:W-:Y:S02]  /*21f0*/  IMAD.MOV.U32 R4, RZ, RZ, c[0x0][0x308] ;  /* 0x0000c200ff047624 */ /* 0x002fe400078e00ff */
[----:B------:R-:W-:-:S05]  /*2200*/  IMAD.MOV.U32 R5, RZ, RZ, c[0x0][0x30c] ;  /* 0x0000c300ff057624 */ /* 0x000fca00078e00ff */
[----:B------:R1:W2:Y:S04]  /*2210*/  LDG.E.64 R6, [R4.64] ;  /* 0x0000002604067981 */ /* 0x0002a8000c1e1b00 */
[----:B-1----:R-:W3:Y:S01]  /*2220*/  LDG.E.64 R4, [R4.64+0x8] ;  /* 0x0000082604047981 */ /* 0x002ee2000c1e1b00 */
[----:B------:R-:W-:Y:S01]  /*2230*/  LEA.HI R0, R22, R23, RZ, 0x4 ;  /* 0x0000001716007211 */ /* 0x000fe200078f20ff */
[----:B------:R-:W-:Y:S01]  /*2240*/  IMAD.MOV.U32 R2, RZ, RZ, 0x4 ;  /* 0x00000004ff027424 */ /* 0x000fe200078e00ff */
[----:B------:R-:W-:Y:S02]  /*2250*/  UMOV UR46, UR6 ;  /* 0x00000006002e7c82 */ /* 0x000fe40008000000 */
[----:B------:R-:W-:Y:S01]  /*2260*/  LOP3.LUT R0, R0, 0xfffffff0, RZ, 0xc0, !PT ;  /* 0xfffffff000007812 */ /* 0x000fe200078ec0ff */
[----:B------:R-:W-:-:S02]  /*2270*/  UMOV UR47, UR7 ;  /* 0x00000007002f7c82 */ /* 0x000fc40008000000 */
[----:B------:R-:W-:-:S04]  /*2280*/  IMAD.WIDE R2, R239, R2, UR46 ;  /* 0x0000002eef027e25 */ /* 0x000fc8000f8e0202 */
[----:B------:R-:W-:Y:S01]  /*2290*/  IMAD.IADD R0, R23, 0x1, -R0 ;  /* 0x0000000117007824 */ /* 0x000fe200078e0a00 */
[----:B------:R1:W5:Y:S04]  /*22a0*/  LDG.E R243, [R2.64] ;  /* 0x0000002602f37981 */ /* 0x000368000c1e1900 */
[----:B------:R1:W5:Y:S04]  /*22b0*/  LDG.E R242, [R2.64+0x20] ;  /* 0x0000202602f27981 */ /* 0x000368000c1e1900 */
[----:B------:R1:W5:Y:S04]  /*22c0*/  LDG.E R241, [R2.64+0x80] ;  /* 0x0000802602f17981 */ /* 0x000368000c1e1900 */
[----:B------:R1:W5:Y:S01]  /*22d0*/  LDG.E R240, [R2.64+0xa0] ;  /* 0x0000a02602f07981 */ /* 0x000362000c1e1900 */
[----:B------:R-:W-:Y:S01]  /*22e0*/  UIMAD UR9, UR41, UR13, UR44 ;  /* 0x0000000d290972a4 */ /* 0x000fe2000f8e022c */
[----:B------:R-:W-:-:S02]  /*22f0*/  IMAD.MOV.U32 R208, RZ, RZ, 0x20 ;  /* 0x00000020ffd07424 */ /* 0x000fc400078e00ff */
[----:B------:R-:W4:Y:S01]  /*2300*/  S2R R12, SR_TID.X ;  /* 0x00000000000c7919 */ /* 0x000f220000002100 */
[----:B------:R-:W-:Y:S01]  /*2310*/  USHF.L.U32 UR9, UR9, 0x5, URZ ;  /* 0x0000000509097899 */ /* 0x000fe2000800063f */
[----:B------:R-:W-:Y:S02]  /*2320*/  IMAD.MOV.U32 R206, RZ, RZ, 0x40 ;  /* 0x00000040ffce7424 */ /* 0x000fe400078e00ff */
[----:B------:R-:W4:Y:S01]  /*2330*/  S2R R13, SR_TID.X ;  /* 0x00000000000d7919 */ /* 0x000f220000002100 */
[----:B------:R-:W-:Y:S01]  /*2340*/  USHF.R.S32.HI UR6, URZ, 0x1f, UR9 ;  /* 0x0000001f3f067899 */ /* 0x000fe20008011409 */
[----:B------:R-:W-:Y:S01]  /*2350*/  IMAD.MOV.U32 R159, RZ, RZ, RZ ;  /* 0x000000ffff9f7224 */ /* 0x000fe200078e00ff */
[----:B-1----:R-:W-:Y:S01]  /*2360*/  SHF.R.S32.HI R2, RZ, 0x1f, R0 ;  /* 0x0000001fff027819 */ /* 0x002fe20000011400 */
[----:B------:R-:W-:Y:S01]  /*2370*/  IMAD.U32 R3, RZ, RZ, UR30 ;  /* 0x0000001eff037e24 */ /* 0x000fe2000f8e00ff */
[----:B----4-:R-:W-:Y:S02]  /*2380*/  SHF.R.S32.HI R12, RZ, 0x1f, R12 ;  /* 0x0000001fff0c7819 */ /* 0x010fe4000001140c */
[----:B------:R-:W-:-:S02]  /*2390*/  LEA.HI R2, R2, R0, RZ, 0x3 ;  /* 0x0000000002027211 */ /* 0x000fc400078f18ff */
[----:B------:R-:W-:Y:S02]  /*23a0*/  LEA.HI R12, R12, R13, RZ, 0x6 ;  /* 0x0000000d0c0c7211 */ /* 0x000fe400078f30ff */
[----:B------:R-:W-:Y:S02]  /*23b0*/  LOP3.LUT R2, R2, 0xfffffff8, RZ, 0xc0, !PT ;  /* 0xfffffff802027812 */ /* 0x000fe400078ec0ff */
[----:B------:R-:W-:-:S03]  /*23c0*/  SHF.R.S32.HI R12, RZ, 0x6, R12 ;  /* 0x00000006ff0c7819 */ /* 0x000fc6000001140c */
[----:B------:R-:W-:Y:S01]  /*23d0*/  IMAD.IADD R0, R0, 0x1, -R2 ;  /* 0x0000000100007824 */ /* 0x000fe200078e0a02 */
[----:B------:R-:W-:Y:S01]  /*23e0*/  SHF.R.S32.HI R2, RZ, 0x1f, R20 ;  /* 0x0000001fff027819 */ /* 0x000fe20000011414 */
[----:B------:R-:W-:-:S03]  /*23f0*/  IMAD R3, R3, 0x4, R12 ;  /* 0x0000000403037824 */ /* 0x000fc600078e020c */
[C---:B------:R-:W-:Y:S02]  /*2400*/  LOP3.LUT P0, RZ, R0.reuse, 0x2, RZ, 0xc0, !PT ;  /* 0x0000000200ff7812 */ /* 0x040fe4000780c0ff */
[----:B------:R-:W-:Y:S02]  /*2410*/  LOP3.LUT P1, RZ, R0, 0x4, RZ, 0xc0, !PT ;  /* 0x0000000400ff7812 */ /* 0x000fe4000782c0ff */
[----:B------:R-:W-:Y:S02]  /*2420*/  IADD3 R0, R209, 0x2000, RZ ;  /* 0x00002000d1007810 */ /* 0x000fe40007ffe0ff */
[----:B------:R-:W-:Y:S02]  /*2430*/  SEL R208, R208, 0xffffffe0, !P0 ;  /* 0xffffffe0d0d07807 */ /* 0x000fe40004000000 */
[----:B------:R-:W-:Y:S02]  /*2440*/  SEL R0, R0, R209, !P2 ;  /* 0x000000d100007207 */ /* 0x000fe40005000000 */
[----:B------:R-:W-:-:S03]  /*2450*/  SEL R206, R206, 0xffffffc0, !P1 ;  /* 0xffffffc0cece7807 */ /* 0x000fc60004800000 */
[----:B------:R-:W-:Y:S01]  /*2460*/  IMAD.SHL.U32 R201, R0, 0x2, RZ ;  /* 0x0000000200c97824 */ /* 0x000fe200078e00ff */
[----:B--2---:R-:W1:Y:S08]  /*2470*/  R2UR UR7, R6 ;  /* 0x00000000060773c2 */ /* 0x004e7000000e0000 */
[----:B------:R-:W2:Y:S01]  /*2480*/  R2UR UR5, R7 ;  /* 0x00000000070573c2 */ /* 0x000ea200000e0000 */
[----:B---3--:R-:W-:-:S04]  /*2490*/  IADD3 R20, P4, P3, R4, UR9, R20 ;  /* 0x0000000904147c10 */ /* 0x008fc8000fb9e014 */
[----:B------:R-:W-:Y:S01]  /*24a0*/  IADD3.X R4, R5, UR6, R2, P4, P3 ;  /* 0x0000000605047c10 */ /* 0x000fe2000a7e6402 */
[----:B------:R-:W-:Y:S01]  /*24b0*/  UMOV UR6, UR10 ;  /* 0x0000000a00067c82 */ /* 0x000fe20008000000 */
[----:B------:R-:W-:Y:S01]  /*24c0*/  IADD3 R2, R207, 0x2000, RZ ;  /* 0x00002000cf027810 */ /* 0x000fe20007ffe0ff */
[----:B------:R-:W-:Y:S01]  /*24d0*/  UIADD3 UR10, UR31, UR12, URZ ;  /* 0x0000000c1f0a7290 */ /* 0x000fe2000fffe03f */
[----:B-1----:R-:W-:Y:S02]  /*24e0*/  LOP3.LUT R0, R4, UR7, RZ, 0x3c, !PT ;  /* 0x0000000704007c12 */ /* 0x002fe4000f8e3cff */
[----:B------:R-:W-:Y:S01]  /*24f0*/  SEL R2, R2, R207, !P2 ;  /* 0x000000cf02027207 */ /* 0x000fe20005000000 */
[----:B------:R-:W-:Y:S01]  /*2500*/  UIADD3 UR10, -UR40, 0x80, UR10 ;  /* 0x00000080280a7890 */ /* 0x000fe2000fffe10a */
[----:B--2---:R-:W-:Y:S01]  /*2510*/  LOP3.LUT R3, R3, UR5, RZ, 0x3c, !PT ;  /* 0x0000000503037c12 */ /* 0x004fe2000f8e3cff */
[----:B------:R1:W-:Y:S01]  /*2520*/  STL [R1], R0 ;  /* 0x0000000001007387 */ /* 0x0003e20000100800 */
[----:B------:R-:W-:Y:S01]  /*2530*/  UMOV UR31, UR11 ;  /* 0x0000000b001f7c82 */ /* 0x000fe20008000000 */
[----:B------:R-:W-:-:S02]  /*2540*/  IMAD.SHL.U32 R198, R2, 0x2, RZ ;  /* 0x0000000202c67824 */ /* 0x000fc400078e00ff */
[----:B-1----:R-:W-:Y:S01]  /*2550*/  IMAD.MOV.U32 R0, RZ, RZ, c[0x0][0x22c] ;  /* 0x00008b00ff007624 */ /* 0x002fe200078e00ff */
[----:B------:R-:W-:Y:S01]  /*2560*/  SHF.L.U32 R2, R12, 0x5, RZ ;  /* 0x000000050c027819 */ /* 0x000fe200000006ff */
[----:B------:R-:W-:-:S04]  /*2570*/  IMAD.WIDE.U32 R4, R20, -0x2daee0ad, RZ ;  /* 0xd2511f5314047825 */ /* 0x000fc800078e00ff */
[----:B------:R-:W-:Y:S01]  /*2580*/  IMAD R0, R0, c[0x0][0x1c0], RZ ;  /* 0x0000700000007a24 */ /* 0x000fe200078e02ff */
[----:B------:R1:W-:Y:S01]  /*2590*/  STL.64 [R1+0x8], R4 ;  /* 0x0000080401007387 */ /* 0x0003e20000100a00 */
[----:B------:R-:W-:Y:S01]  /*25a0*/  LOP3.LUT R3, R5, R3, RZ, 0x3c, !PT ;  /* 0x0000000305037212 */ /* 0x000fe200078e3cff */
[----:B------:R-:W-:Y:S02]  /*25b0*/  IMAD.SHL.U32 R199, R209, 0x2, RZ ;  /* 0x00000002d1c77824 */ /* 0x000fe400078e00ff */
[C---:B------:R-:W-:Y:S01]  /*25c0*/  IMAD.SHL.U32 R6, R0.reuse, 0x10, RZ ;  /* 0x0000001000067824 */ /* 0x040fe200078e00ff */
[----:B------:R2:W-:Y:S01]  /*25d0*/  STL [R1+0x38], R2 ;  /* 0x0000380201007387 */ /* 0x0005e20000100800 */
[----:B------:R-:W-:Y:S01]  /*25e0*/  SHF.L.U32 R238, R0, 0x3, RZ ;  /* 0x0000000300ee7819 */ /* 0x000fe200000006ff */
[----:B------:R-:W-:Y:S01]  /*25f0*/  IMAD.WIDE.U32 R244, R3, -0x326172a9, RZ ;  /* 0xcd9e8d5703f47825 */ /* 0x000fe200078e00ff */
[----:B------:R-:W-:Y:S02]  /*2600*/  IADD3 R200, R208, R199, RZ ;  /* 0x000000c7d0c87210 */ /* 0x000fe40007ffe0ff */
[----:B-1----:R-:W-:-:S02]  /*2610*/  IADD3 R5, R6, 0x20, RZ ;  /* 0x0000002006057810 */ /* 0x002fc40007ffe0ff */
[C---:B------:R-:W-:Y:S02]  /*2620*/  IADD3 R4, R6.reuse, 0x40, RZ ;  /* 0x0000004006047810 */ /* 0x040fe40007ffe0ff */
[----:B--2---:R-:W-:Y:S01]  /*2630*/  IADD3 R2, R6, 0x60, RZ ;  /* 0x0000006006027810 */ /* 0x004fe20007ffe0ff */
[C---:B------:R-:W-:Y:S01]  /*2640*/  IMAD.IADD R5, R238.reuse, 0x1, R5 ;  /* 0x00000001ee057824 */ /* 0x040fe200078e0205 */
[----:B------:R-:W-:-:S03]  /*2650*/  IADD3 R4, R238, R4, RZ ;  /* 0x00000004ee047210 */ /* 0x000fc60007ffe0ff */
[C---:B------:R-:W-:Y:S01]  /*2660*/  IMAD.IADD R2, R238.reuse, 0x1, R2 ;  /* 0x00000001ee027824 */ /* 0x040fe200078e0202 */
[C---:B------:R-:W-:Y:S01]  /*2670*/  IADD3 R5, R238.reuse, R5, RZ ;  /* 0x00000005ee057210 */ /* 0x040fe20007ffe0ff */
[----:B------:R-:W-:-:S03]  /*2680*/  IMAD.IADD R4, R238, 0x1, R4 ;  /* 0x00000001ee047824 */ /* 0x000fc600078e0204 */
[C---:B------:R-:W-:Y:S01]  /*2690*/  IADD3 R2, R238.reuse, R2, RZ ;  /* 0x00000002ee027210 */ /* 0x040fe20007ffe0ff */
        /* <DEDUP_REMOVED lines=8> */
[----:B------:R-:W-:Y:S02]  /*2720*/  IMAD.IADD R252, R238, 0x1, R246 ;  /* 0x00000001eefc7824 */ /* 0x000fe400078e02f6 */
.L_x_790:
[----:B------:R-:W0:Y:S01]  /*2730*/  LDGDEPBAR ;  /* 0x00000000000079af */ /* 0x000e220000000000 */
[C---:B------:R-:W-:Y:S01]  /*2740*/  IMAD.IADD R0, R201.reuse, 0x1, R208 ;  /* 0x00000001c9007824 */ /* 0x040fe200078e02d0 */
[----:B------:R-:W-:Y:S01]  /*2750*/  USHF.L.U32 UR9, UR8, 0x6, URZ ;  /* 0x0000000608097899 */ /* 0x000fe2000800063f */
[--C-:B------:R-:W-:Y:S01]  /*2760*/  IMAD.IADD R3, R201, 0x1, R206.reuse ;  /* 0x00000001c9037824 */ /* 0x100fe200078e02ce */
[----:B------:R-:W-:Y:S01]  /*2770*/  UIADD3 UR41, UR7, -0x61c88647, URZ ;  /* 0x9e3779b907297890 */ /* 0x000fe2000fffe03f */
[----:B------:R-:W-:Y:S01]  /*2780*/  IMAD.IADD R2, R0, 0x1, R206 ;  /* 0x0000000100027824 */ /* 0x000fe200078e02ce */
[----:B------:R-:W-:Y:S01]  /*2790*/  UISETP.GE.AND UP0, UPT, UR9, UR10, UPT ;  /* 0x0000000a0900728c */ /* 0x000fe2000bf06270 */
[----:B-----5:R-:W-:Y:S01]  /*27a0*/  FSETP.NEU.FTZ.AND P3, PT, R243, -INF , PT ;  /* 0xff800000f300780b */ /* 0x020fe20003f7d000 */
[----:B------:R-:W2:Y:S01]  /*27b0*/  LDL R216, [R1+0x18] ;  /* 0x0000180001d87983 */ /* 0x000ea20000100800 */
[----:B------:R-:W-:Y:S01]  /*27c0*/  FSETP.NEU.FTZ.AND P2, PT, R242, -INF , PT ;  /* 0xff800000f200780b */ /* 0x000fe20003f5d000 */
[----:B------:R-:W-:Y:S01]  /*27d0*/  IMAD.MOV.U32 R206, RZ, RZ, 0x40 ;  /* 0x00000040ffce7424 */ /* 0x000fe200078e00ff */
[----:B------:R-:W-:Y:S01]  /*27e0*/  UISETP.GT.AND UP3, UPT, UR8, UR4, UPT ;  /* 0x000000040800728c */ /* 0x000fe2000bf64270 */
[----:B------:R-:W3:Y:S01]  /*27f0*/  LDL R213, [R1] ;  /* 0x0000000001d57983 */ /* 0x000ee20000100800 */
[----:B------:R-:W-:Y:S02]  /*2800*/  PLOP3.LUT P0, PT, PT, PT, UP0, 0x80, 0x0 ;  /* 0x000000000000781c */ /* 0x000fe40003f0f008 */
[----:B------:R-:W-:Y:S01]  /*2810*/  SEL R206, R206, 0xffffffc0, !P1 ;  /* 0xffffffc0cece7807 */ /* 0x000fe20004800000 */
[----:B------:R-:W4:Y:S01]  /*2820*/  LDL R212, [R1+0x38] ;  /* 0x0000380001d47983 */ /* 0x000f220000100800 */
[----:B------:R-:W-:Y:S03]  /*2830*/  @!UP0 UMOV UR11, 0x1 ;  /* 0x00000001000b8882 */ /* 0x000fe60000000000 */
[----:B------:R-:W2:Y:S01]  /*2840*/  LDL.64 R214, [R1+0x8] ;  /* 0x0000080001d67983 */ /* 0x000ea20000100a00 */
[----:B------:R-:W-:Y:S05]  /*2850*/  DEPBAR.LE SB0, 0x0 ;  /* 0x000080000000791a */ /* 0x000fea0000000000 */
        /* <DEDUP_REMOVED lines=16> */
[----:B------:R-:W1:Y:S02]  /*2960*/  LDSM.16.M88.4 R192, [R3+0x1000] ;  /* 0x0010000003c0783b */ /* 0x000e640000000200 */
[C---:B------:R-:W-:Y:S08]  /*2970*/  HMMA.16816.F32.BF16 R24, R28.reuse, R164, RZ ;  /* 0x000000a41c18723c */ /* 0x040ff000000418ff */
[-C--:B------:R-:W-:Y:S08]  /*2980*/  HMMA.16816.F32.BF16 R28, R28, R166.reuse, RZ ;  /* 0x000000a61c1c723c */ /* 0x080ff000000418ff */
[----:B------:R-:W-:Y:S01]  /*2990*/  HMMA.16816.F32.BF16 R32, R32, R166, RZ ;  /* 0x000000a62020723c */ /* 0x000fe200000418ff */
[----:B------:R-:W1:Y:S07]  /*29a0*/  LDSM.16.M88.4 R164, [R204+0xc800] ;  /* 0x00c80000cca4783b */ /* 0x000e6e0000000200 */
        /* <DEDUP_REMOVED lines=10> */
[----:B------:R-:W1:Y:S07]  /*2a50*/  LDSM.16.M88.4 R168, [R2] ;  /* 0x0000000002a8783b */ /* 0x000e6e0000000200 */
[-C--:B------:R-:W-:Y:S01]  /*2a60*/  HMMA.16816.F32.BF16 R4, R184, R188.reuse, R4 ;  /* 0x000000bcb804723c */ /* 0x080fe20000041804 */
[----:B------:R-:W1:Y:S07]  /*2a70*/  LDSM.16.M88.4 R180, [R203+0xc800] ;  /* 0x00c80000cbb4783b */ /* 0x000e6e0000000200 */
[C---:B------:R-:W-:Y:S08]  /*2a80*/  HMMA.16816.F32.BF16 R8, R192.reuse, R188, R8 ;  /* 0x000000bcc008723c */ /* 0x040ff00000041808 */
[-C--:B------:R-:W-:Y:S08]  /*2a90*/  HMMA.16816.F32.BF16 R12, R192, R190.reuse, R12 ;  /* 0x000000bec00c723c */ /* 0x080ff0000004180c */
[C---:B------:R-:W-:Y:S01]  /*2aa0*/  HMMA.16816.F32.BF16 R16, R184.reuse, R190, R16 ;  /* 0x000000beb810723c */ /* 0x040fe20000041810 */
[----:B------:R-:W-:Y:S07]  /*2ab0*/  LDSM.16.M88.4 R188, [R201+0x2000] ;  /* 0x00200000c9bc783b */ /* 0x000fee0000000200 */
[-C--:B------:R-:W-:Y:S08]  /*2ac0*/  HMMA.16816.F32.BF16 R20, R184, R164.reuse, R20 ;  /* 0x000000a4b814723c */ /* 0x080ff00000041814 */
[C---:B------:R-:W-:Y:S08]  /*2ad0*/  HMMA.16816.F32.BF16 R24, R192.reuse, R164, R24 ;  /* 0x000000a4c018723c */ /* 0x040ff00000041818 */
[-C--:B------:R-:W-:Y:S01]  /*2ae0*/  HMMA.16816.F32.BF16 R28, R192, R166.reuse, R28 ;  /* 0x000000a6c01c723c */ /* 0x080fe2000004181c */
[----:B------:R-:W2:Y:S07]  /*2af0*/  LDSM.16.M88.4 R192, [R205+0x10000] ;  /* 0x01000000cdc0783b */ /* 0x000eae0000000200 */
[----:B------:R-:W-:Y:S01]  /*2b00*/  HMMA.16816.F32.BF16 R32, R184, R166, R32 ;  /* 0x000000a6b820723c */ /* 0x000fe20000041820 */
[----:B------:R-:W2:Y:S07]  /*2b10*/  LDSM.16.M88.4 R164, [R201+0x3000] ;  /* 0x00300000c9a4783b */ /* 0x000eae0000000200 */
[-C--:B-1----:R-:W-:Y:S01]  /*2b20*/  HMMA.16816.F32.BF16 R4, R168, R172.reuse, R4 ;  /* 0x000000aca804723c */ /* 0x082fe20000041804 */
        /* <DEDUP_REMOVED lines=10> */
[----:B------:R1:W3:Y:S07]  /*2bd0*/  LDSM.16.M88.4 R168, [R0+0x2000] ;  /* 0x0020000000a8783b */ /* 0x0002ee0000000200 */
[-C--:B--2---:R-:W-:Y:S01]  /*2be0*/  HMMA.16816.F32.BF16 R4, R188, R192.reuse, R4 ;  /* 0x000000c0bc04723c */ /* 0x084fe20000041804 */
[----:B------:R-:W2:Y:S07]  /*2bf0*/  LDSM.16.M88.4 R180, [R202+0x10800] ;  /* 0x01080000cab4783b */ /* 0x000eae0000000200 */
[C---:B------:R-:W-:Y:S08]  /*2c00*/  HMMA.16816.F32.BF16 R8, R164.reuse, R192, R8 ;  /* 0x000000c0a408723c */ /* 0x040ff00000041808 */
[-C--:B------:R-:W-:Y:S01]  /*2c10*/  HMMA.16816.F32.BF16 R12, R164, R194.reuse, R12 ;  /* 0x000000c2a40c723c */ /* 0x080fe2000004180c */
[----:B-1----:R-:W-:Y:S04]  /*2c20*/  IMAD.U32 R0, RZ, RZ, UR8 ;  /* 0x00000008ff007e24 */ /* 0x002fe8000f8e00ff */
[----:B------:R-:W-:Y:S03]  /*2c30*/  IMAD R0, R0, 0x4, R216 ;  /* 0x0000000400007824 */ /* 0x000fe600078e02d8 */
[C---:B------:R-:W-:Y:S01]  /*2c40*/  HMMA.16816.F32.BF16 R16, R188.reuse, R194, R16 ;  /* 0x000000c2bc10723c */ /* 0x040fe20000041810 */
[----:B------:R-:W-:Y:S07]  /*2c50*/  LDSM.16.M88.4 R192, [R204+0x10000] ;  /* 0x01000000ccc0783b */ /* 0x000fee0000000200 */
[-C--:B------:R-:W-:Y:S08]  /*2c60*/  HMMA.16816.F32.BF16 R20, R188, R184.reuse, R20 ;  /* 0x000000b8bc14723c */ /* 0x080ff00000041814 */
[C---:B------:R-:W-:Y:S08]  /*2c70*/  HMMA.16816.F32.BF16 R24, R164.reuse, R184, R24 ;  /* 0x000000b8a418723c */ /* 0x040ff00000041818 */
[-C--:B------:R-:W-:Y:S01]  /*2c80*/  HMMA.16816.F32.BF16 R28, R164, R186.reuse, R28 ;  /* 0x000000baa41c723c */ /* 0x080fe2000004181c */
[----:B------:R-:W1:Y:S07]  /*2c90*/  LDSM.16.M88.4 R164, [R3+0x2000] ;  /* 0x0020000003a4783b */ /* 0x000e6e0000000200 */
[----:B------:R-:W-:Y:S01]  /*2ca0*/  HMMA.16816.F32.BF16 R32, R188, R186, R32 ;  /* 0x000000babc20723c */ /* 0x000fe20000041820 */
[----:B------:R-:W1:Y:S07]  /*2cb0*/  LDSM.16.M88.4 R184, [R3+0x3000] ;  /* 0x0030000003b8783b */ /* 0x000e6e0000000200 */
[-C--:B---3--:R-:W-:Y:S01]  /*2cc0*/  HMMA.16816.F32.BF16 R4, R168, R172.reuse, R4 ;  /* 0x000000aca804723c */ /* 0x088fe20000041804 */
[----:B------:R-:W3:Y:S07]  /*2cd0*/  LDSM.16.M88.4 R188, [R204+0x10800] ;  /* 0x01080000ccbc783b */ /* 0x000eee0000000200 */
[C---:B------:R-:W-:Y:S08]  /*2ce0*/  HMMA.16816.F32.BF16 R8, R176.reuse, R172, R8 ;  /* 0x000000acb008723c */ /* 0x040ff00000041808 */
[-C--:B------:R-:W-:Y:S08]  /*2cf0*/  HMMA.16816.F32.BF16 R12, R176, R174.reuse, R12 ;  /* 0x000000aeb00c723c */ /* 0x080ff0000004180c */
[C---:B------:R-:W-:Y:S01]  /*2d00*/  HMMA.16816.F32.BF16 R16, R168.reuse, R174, R16 ;  /* 0x000000aea810723c */ /* 0x040fe20000041810 */
[----:B------:R-:W-:Y:S07]  /*2d10*/  LDSM.16.M88.4 R172, [R203+0x10000] ;  /* 0x01000000cbac783b */ /* 0x000fee0000000200 */
[-C--:B--2---:R-:W-:Y:S08]  /*2d20*/  HMMA.16816.F32.BF16 R20, R168, R180.reuse, R20 ;  /* 0x000000b4a814723c */ /* 0x084ff00000041814 */
[C---:B------:R-:W-:Y:S07]  /*2d30*/  HMMA.16816.F32.BF16 R24, R176.reuse, R180, R24 ;  /* 0x000000b4b018723c */ /* 0x040fee0000041818 */
[C---:B------:R-:W-:Y:S01]  /*2d40*/  IMAD.WIDE.U32 R180, R0.reuse, -0x326172a9, RZ ;  /* 0xcd9e8d5700b47825 */ /* 0x040fe200078e00ff */
[-C--:B------:R-:W-:Y:S01]  /*2d50*/  HMMA.16816.F32.BF16 R28, R176, R182.reuse, R28 ;  /* 0x000000b6b01c723c */ /* 0x080fe2000004181c */
[----:B------:R-:W-:Y:S07]  /*2d60*/  LDSM.16.M88.4 R176, [R2+0x3000] ;  /* 0x0030000002b0783b */ /* 0x000fee0000000200 */
[----:B------:R-:W-:Y:S01]  /*2d70*/  HMMA.16816.F32.BF16 R32, R168, R182, R32 ;  /* 0x000000b6a820723c */ /* 0x000fe20000041820 */
[----:B------:R2:W4:Y:S07]  /*2d80*/  LDSM.16.M88.4 R168, [R2+0x2000] ;  /* 0x0020000002a8783b */ /* 0x00052e0000000200 */
[-C--:B-1----:R-:W-:Y:S01]  /*2d90*/  HMMA.16816.F32.BF16 R4, R164, R192.reuse, R4 ;  /* 0x000000c0a404723c */ /* 0x082fe20000041804 */
[----:B------:R-:W1:Y:S07]  /*2da0*/  @!P0 S2R R182, SR_TID.X ;  /* 0x0000000000b68919 */ /* 0x000e6e0000002100 */
[C---:B------:R-:W-:Y:S08]  /*2db0*/  HMMA.16816.F32.BF16 R8, R184.reuse, R192, R8 ;  /* 0x000000c0b808723c */ /* 0x040ff00000041808 */
[-C--:B------:R-:W-:Y:S04]  /*2dc0*/  HMMA.16816.F32.BF16 R12, R184, R194.reuse, R12 ;  /* 0x000000c2b80c723c */ /* 0x080fe8000004180c */
[----:B--2---:R-:W-:Y:S01]  /*2dd0*/  IADD3 R2, R0, 0x2, RZ ;  /* 0x0000000200027810 */ /* 0x004fe20007ffe0ff */
[----:B------:R-:W-:Y:S01]  /*2de0*/  IMAD.U32 R0, RZ, RZ, UR11 ;  /* 0x0000000bff007e24 */ /* 0x000fe2000f8e00ff */
[----:B------:R-:W-:Y:S02]  /*2df0*/  UIADD3 UR11, UR5, -0x4498517b, URZ ;  /* 0xbb67ae85050b7890 */ /* 0x000fe4000fffe03f */
[C---:B------:R-:W-:Y:S04]  /*2e00*/  HMMA.16816.F32.BF16 R16, R164.reuse, R194, R16 ;  /* 0x000000c2a410723c */ /* 0x040fe80000041810 */
[----:B------:R-:W-:Y:S01]  /*2e10*/  IMAD.WIDE.U32 R2, R2, -0x326172a9, RZ ;  /* 0xcd9e8d5702027825 */ /* 0x000fe200078e00ff */
[----:B------:R-:W-:Y:S03]  /*2e20*/  @!P0 IADD3 R0, R239, -c[0x0][0x214], R0 ;  /* 0x80008500ef008a10 */ /* 0x000fe60007ffe000 */
[-C--:B---3--:R-:W-:Y:S08]  /*2e30*/  HMMA.16816.F32.BF16 R20, R164, R188.reuse, R20 ;  /* 0x000000bca414723c */ /* 0x088ff00000041814 */
[C---:B------:R-:W-:Y:S08]  /*2e40*/  HMMA.16816.F32.BF16 R24, R184.reuse, R188, R24 ;  /* 0x000000bcb818723c */ /* 0x040ff00000041818 */
[-C--:B------:R-:W-:Y:S08]  /*2e50*/  HMMA.16816.F32.BF16 R28, R184, R190.reuse, R28 ;  /* 0x000000beb81c723c */ /* 0x080ff0000004181c */
[----:B------:R-:W-:Y:S07]  /*2e60*/  HMMA.16816.F32.BF16 R32, R164, R190, R32 ;  /* 0x000000bea420723c */ /* 0x000fee0000041820 */
[----:B------:R-:W-:Y:S01]  /*2e70*/  IMAD.U32 R164, RZ, RZ, UR9 ;  /* 0x00000009ffa47e24 */ /* 0x000fe2000f8e00ff */
[-C--:B----4-:R-:W-:Y:S01]  /*2e80*/  HMMA.16816.F32.BF16 R4, R168, R172.reuse, R4 ;  /* 0x000000aca804723c */ /* 0x090fe20000041804 */
[----:B------:R-:W-:Y:S04]  /*2e90*/  UIADD3 UR9, UR5, 0x76cf5d0a, URZ ;  /* 0x76cf5d0a05097890 */ /* 0x000fe8000fffe03f */
[-C--:B------:R-:W-:Y:S02]  /*2ea0*/  LOP3.LUT R166, R3, R213.reuse, RZ, 0x3c, !PT ;  /* 0x000000d503a67212 */ /* 0x080fe400078e3cff */
[----:B------:R-:W-:Y:S01]  /*2eb0*/  @!P0 IADD3 R3, R164, UR40, R0 ;  /* 0x00000028a4038c10 */ /* 0x000fe2000fffe000 */
[C---:B------:R-:W-:Y:S04]  /*2ec0*/  HMMA.16816.F32.BF16 R8, R176.reuse, R172, R8 ;  /* 0x000000acb008723c */ /* 0x040fe80000041808 */
[----:B------:R-:W-:Y:S01]  /*2ed0*/  LOP3.LUT R165, R181, R213, RZ, 0x3c, !PT ;  /* 0x000000d5b5a57212 */ /* 0x000fe200078e3cff */
[----:B-1----:R-:W-:Y:S01]  /*2ee0*/  @!P0 IMAD.SHL.U32 R0, R182, 0x2, RZ ;  /* 0x00000002b6008824 */ /* 0x002fe200078e00ff */
[----:B------:R-:W-:Y:S01]  /*2ef0*/  LOP3.LUT R167, R245, UR41, R180, 0x96, !PT ;  /* 0x00000029f5a77c12 */ /* 0x000fe2000f8e96b4 */
[----:B------:R-:W-:Y:S01]  /*2f00*/  IMAD.U32 R180, RZ, RZ, UR30 ;  /* 0x0000001effb47e24 */ /* 0x000fe2000f8e00ff */
[-C--:B------:R-:W-:Y:S04]  /*2f10*/  HMMA.16816.F32.BF16 R12, R176, R174.reuse, R12 ;  /* 0x000000aeb00c723c */ /* 0x080fe8000004180c */
[----:B------:R-:W-:Y:S01]  /*2f20*/  @!P0 LOP3.LUT R0, R212, 0x6, R0, 0xf8, !PT ;  /* 0x00000006d4008812 */ /* 0x000fe200078ef800 */
[----:B------:R-:W-:Y:S01]  /*2f30*/  IMAD.WIDE.U32 R164, R165, -0x2daee0ad, RZ ;  /* 0xd2511f53a5a47825 */ /* 0x000fe200078e00ff */
[----:B------:R-:W-:Y:S01]  /*2f40*/  LOP3.LUT R181, R245, UR41, R2, 0x96, !PT ;  /* 0x00000029f5b57c12 */ /* 0x000fe2000f8e9602 */
[----:B------:R-:W-:Y:S01]  /*2f50*/  UIADD3 UR41, UR5, -0x126145ec, URZ ;  /* 0xed9eba1405297890 */ /* 0x000fe2000fffe03f */
[----:B------:R-:W-:Y:S01]  /*2f60*/  LOP3.LUT R2, R214, UR11, RZ, 0x3c, !PT ;  /* 0x0000000bd6027c12 */ /* 0x000fe2000f8e3cff */
[C---:B------:R-:W-:Y:S01]  /*2f70*/  HMMA.16816.F32.BF16 R16, R168.reuse, R174, R16 ;  /* 0x000000aea810723c */ /* 0x040fe20000041810 */
[----:B------:R-:W-:Y:S03]  /*2f80*/  UIADD3 UR11, UR7, 0x3c6ef372, URZ ;  /* 0x3c6ef372070b7890 */ /* 0x000fe6000fffe03f */
[----:B------:R-:W-:Y:S01]  /*2f90*/  LOP3.LUT R182, R2, R165, RZ, 0x3c, !PT ;  /* 0x000000a502b67212 */ /* 0x000fe200078e3cff */
[----:B------:R-:W-:Y:S01]  /*2fa0*/  IMAD.WIDE.U32 R192, R167, -0x2daee0ad, RZ ;  /* 0xd2511f53a7c07825 */ /* 0x000fe200078e00ff */
[----:B------:R-:W-:Y:S02]  /*2fb0*/  @!P0 IADD3 R172, R3, 0x8, RZ ;  /* 0x0000000803ac8810 */ /* 0x000fe40007ffe0ff */
[----:B------:R-:W-:Y:S01]  /*2fc0*/  LOP3.LUT R184, R244, UR11, RZ, 0x3c, !PT ;  /* 0x0000000bf4b87c12 */ /* 0x000fe2000f8e3cff */
[----:B------:R-:W-:Y:S01]  /*2fd0*/  IMAD.WIDE.U32 R166, R166, -0x2daee0ad, RZ ;  /* 0xd2511f53a6a67825 */ /* 0x000fe200078e00ff */
[----:B------:R-:W-:Y:S02]  /*2fe0*/  UIADD3 UR11, UR5, 0x32370b8f, URZ ;  /* 0x32370b8f050b7890 */ /* 0x000fe4000fffe03f */
[----:B------:R-:W-:Y:S01]  /*2ff0*/  @!P0 IMNMX R172, R172, UR40, PT ;  /* 0x00000028acac8c17 */ /* 0x000fe2000b800200 */
[----:B------:R-:W-:Y:S01]  /*3000*/  @!P0 IMAD R0, R180, 0x80, R0 ;  /* 0x00000080b4008824 */ /* 0x000fe200078e0200 */
[----:B------:R-:W-:Y:S01]  /*3010*/  LOP3.LUT R185, R2, R167, RZ, 0x3c, !PT ;  /* 0x000000a702b97212 */ /* 0x000fe200078e3cff */
[----:B------:R-:W-:Y:S01]  /*3020*/  FMUL.FTZ R180, R243, 1.4426950216293334961 ;  /* 0x3fb8aa3bf3b47820 */ /* 0x000fe20000410000 */
[----:B------:R-:W-:Y:S01]  /*3030*/  LOP3.LUT R186, R193, UR9, R164, 0x96, !PT ;  /* 0x00000009c1ba7c12 */ /* 0x000fe2000f8e96a4 */
[----:B------:R-:W-:Y:S01]  /*3040*/  IMAD.WIDE.U32 R190, R181, -0x2daee0ad, RZ ;  /* 0xd2511f53b5be7825 */ /* 0x000fe200078e00ff */
[----:B------:R-:W-:Y:S02]  /*3050*/  @!P0 IMNMX R181, R3, UR40, PT ;  /* 0x0000002803b58c17 */ /* 0x000fe4000b800200 */
[----:B------:R-:W-:Y:S01]  /*3060*/  @!P0 IADD3 R2, R0, 0x1, RZ ;  /* 0x0000000100028810 */ /* 0x000fe20007ffe0ff */
[----:B------:R-:W-:Y:S01]  /*3070*/  FMUL.FTZ R173, R242, 1.4426950216293334961 ;  /* 0x3fb8aa3bf2ad7820 */ /* 0x000fe20000410000 */
[----:B------:R-:W-:Y:S01]  /*3080*/  FSEL R180, R180, RZ, P3 ;  /* 0x000000ffb4b47208 */ /* 0x000fe20001800000 */
[----:B------:R-:W-:Y:S01]  /*3090*/  IMAD.WIDE.U32 R182, R182, -0x326172a9, RZ ;  /* 0xcd9e8d57b6b67825 */ /* 0x000fe200078e00ff */
[-C--:B------:R-:W-:Y:S02]  /*30a0*/  @!P0 ISETP.GE.AND P3, PT, R2, R181.reuse, PT ;  /* 0x000000b50200820c */ /* 0x080fe40003f66270 */
[----:B------:R-:W-:Y:S01]  /*30b0*/  @!P0 ISETP.GE.AND P4, PT, R0, R181, PT ;  /* 0x000000b50000820c */ /* 0x000fe20003f86270 */
[----:B------:R-:W-:Y:S01]  /*30c0*/  IMAD.WIDE.U32 R186, R186, -0x326172a9, RZ ;  /* 0xcd9e8d57baba7825 */ /* 0x000fe200078e00ff */
[----:B------:R-:W-:Y:S02]  /*30d0*/  @!P0 FSEL R5, R5, -INF , !P3 ;  /* 0xff80000005058808 */ /* 0x000fe40005800000 */
[-C--:B------:R-:W-:Y:S02]  /*30e0*/  @!P0 ISETP.GE.AND P3, PT, R0, R172.reuse, PT ;  /* 0x000000ac0000820c */ /* 0x080fe40003f66270 */
[----:B------:R-:W-:Y:S01]  /*30f0*/  @!P0 FSEL R4, R4, -INF , !P4 ;  /* 0xff80000004048808 */ /* 0x000fe20006000000 */
[----:B------:R-:W-:Y:S01]  /*3100*/  FFMA.FTZ R5, R5, c[0x0][0x23c], -R180 ;  /* 0x00008f0005057a23 */ /* 0x000fe200000108b4 */
[----:B------:R-:W-:Y:S01]  /*3110*/  LOP3.LUT R188, R191, UR9, R166, 0x96, !PT ;  /* 0x00000009bfbc7c12 */ /* 0x000fe2000f8e96a6 */
[----:B------:R-:W-:Y:S01]  /*3120*/  UIADD3 UR9, UR7, -0x255992d5, URZ ;  /* 0xdaa66d2b07097890 */ /* 0x000fe2000fffe03f */
[----:B------:R-:W1:Y:S01]  /*3130*/  LDSM.16.M88.4 R164, [R203+0x10800] ;  /* 0x01080000cba4783b */ /* 0x000e620000000200 */
[----:B------:R-:W-:Y:S01]  /*3140*/  FSEL R173, R173, RZ, P2 ;  /* 0x000000ffadad7208 */ /* 0x000fe20001000000 */
[----:B------:R-:W-:Y:S01]  /*3150*/  FFMA.FTZ R4, R4, c[0x0][0x23c], -R180 ;  /* 0x00008f0004047a23 */ /* 0x000fe200000108b4 */
[----:B------:R-:W-:Y:S01]  /*3160*/  @!P0 FSEL R6, R6, -INF , !P3 ;  /* 0xff80000006068808 */ /* 0x000fe20005800000 */
[----:B------:R2:W-:Y:S01]  /*3170*/  MUFU.EX2 R218, R5 ;  /* 0x0000000500da7308 */ /* 0x0005e20000000800 */
[-C--:B------:R-:W-:Y:S02]  /*3180*/  @!P0 ISETP.GE.AND P2, PT, R2, R172.reuse, PT ;  /* 0x000000ac0200820c */ /* 0x080fe40003f46270 */
[----:B------:R-:W-:Y:S01]  /*3190*/  FSETP.NEU.FTZ.AND P3, PT, R241, -INF , PT ;  /* 0xff800000f100780b */ /* 0x000fe20003f7d000 */
[--C-:B------:R-:W-:Y:S01]  /*31a0*/  FFMA.FTZ R6, R6, c[0x0][0x23c], -R173.reuse ;  /* 0x00008f0006067a23 */ /* 0x100fe200000108ad */
[----:B------:R-:W-:Y:S02]  /*31b0*/  @!P0 FSEL R7, R7, -INF , !P2 ;  /* 0xff80000007078808 */ /* 0x000fe40005000000 */
[----:B------:R-:W-:Y:S02]  /*31c0*/  FSETP.NEU.FTZ.AND P2, PT, R240, -INF , PT ;  /* 0xff800000f000780b */ /* 0x000fe40003f5d000 */
[----:B------:R-:W-:Y:S01]  /*31d0*/  LOP3.LUT R183, R184, R183, RZ, 0x3c, !PT ;  /* 0x000000b7b8b77212 */ /* 0x000fe200078e3cff */
[----:B------:R3:W4:Y:S01]  /*31e0*/  MUFU.EX2 R219, R4 ;  /* 0x0000000400db7308 */ /* 0x0007220000000800 */
[--C-:B------:R-:W-:Y:S01]  /*31f0*/  FFMA.FTZ R7, R7, c[0x0][0x23c], -R173.reuse ;  /* 0x00008f0007077a23 */ /* 0x100fe200000108ad */
[----:B------:R-:W-:Y:S08]  /*3200*/  LOP3.LUT R182, R187, UR9, R182, 0x96, !PT ;  /* 0x00000009bbb67c12 */ /* 0x000ff0000f8e96b6 */
[----:B------:R4:W4:Y:S01]  /*3210*/  MUFU.EX2 R217, R6 ;  /* 0x0000000600d97308 */ /* 0x0009220000000800 */
[C---:B--2---:R-:W-:Y:S02]  /*3220*/  @!P0 IADD3 R5, R3.reuse, 0x20, RZ ;  /* 0x0000002003058810 */ /* 0x044fe40007ffe0ff */
[----:B------:R-:W-:Y:S02]  /*3230*/  @!P0 IADD3 R3, R3, 0x28, RZ ;  /* 0x0000002803038810 */ /* 0x000fe40007ffe0ff */
[----:B------:R-:W-:Y:S05]  /*3240*/  @!P0 IMNMX R5, R5, UR40, PT ;  /* 0x0000002805058c17 */ /* 0x000fea000b800200 */
[----:B------:R2:W2:Y:S01]  /*3250*/  MUFU.EX2 R224, R7 ;  /* 0x0000000700e07308 */ /* 0x0004a20000000800 */
[----:B------:R-:W-:Y:S02]  /*3260*/  @!P0 IMNMX R3, R3, UR40, PT ;  /* 0x0000002803038c17 */ /* 0x000fe4000b800200 */
[-C--:B------:R-:W-:Y:S01]  /*3270*/  @!P0 ISETP.GE.AND P4, PT, R2, R5.reuse, PT ;  /* 0x000000050200820c */ /* 0x080fe20003f86270 */
[----:B---3--:R-:W-:Y:S01]  /*3280*/  FMUL.FTZ R4, R241, 1.4426950216293334961 ;  /* 0x3fb8aa3bf1047820 */ /* 0x008fe20000410000 */
[-C--:B-1----:R-:W-:Y:S04]  /*3290*/  HMMA.16816.F32.BF16 R20, R168, R164.reuse, R20 ;  /* 0x000000a4a814723c */ /* 0x082fe80000041814 */
[----:B------:R-:W-:Y:S02]  /*32a0*/  FSEL R4, R4, RZ, P3 ;  /* 0x000000ff04047208 */ /* 0x000fe40001800000 */
[----:B------:R-:W-:Y:S02]  /*32b0*/  @!P0 ISETP.GE.AND P3, PT, R0, R5, PT ;  /* 0x000000050000820c */ /* 0x000fe40003f66270 */
[----:B------:R-:W-:Y:S01]  /*32c0*/  @!P0 FSEL R9, R9, -INF , !P4 ;  /* 0xff80000009098808 */ /* 0x000fe20006000000 */
[C---:B------:R-:W-:Y:S04]  /*32d0*/  HMMA.16816.F32.BF16 R24, R176.reuse, R164, R24 ;  /* 0x000000a4b018723c */ /* 0x040fe80000041818 */
[----:B----4-:R-:W-:Y:S01]  /*32e0*/  FMUL.FTZ R6, R240, 1.4426950216293334961 ;  /* 0x3fb8aa3bf0067820 */ /* 0x010fe20000410000 */
[----:B------:R-:W-:Y:S01]  /*32f0*/  @!P0 FSEL R8, R8, -INF , !P3 ;  /* 0xff80000008088808 */ /* 0x000fe20005800000 */
[--C-:B------:R-:W-:Y:S01]  /*3300*/  FFMA.FTZ R9, R9, c[0x0][0x23c], -R4.reuse ;  /* 0x00008f0009097a23 */ /* 0x100fe20000010804 */
[----:B------:R-:W-:Y:S01]  /*3310*/  @!P0 ISETP.GE.AND P3, PT, R2, R3, PT ;  /* 0x000000030200820c */ /* 0x000fe20003f66270 */
[-C--:B------:R-:W-:Y:S02]  /*3320*/  HMMA.16816.F32.BF16 R28, R176, R166.reuse, R28 ;  /* 0x000000a6b01c723c */ /* 0x080fe4000004181c */
[----:B------:R-:W1:Y:S02]  /*3330*/  MUFU.EX2 R225, R9 ;  /* 0x0000000900e17308 */ /* 0x000e640000000800 */
[----:B------:R-:W-:Y:S01]  /*3340*/  FSEL R2, R6, RZ, P2 ;  /* 0x000000ff06027208 */ /* 0x000fe20001000000 */
[--C-:B------:R-:W-:Y:S01]  /*3350*/  FFMA.FTZ R8, R8, c[0x0][0x23c], -R4.reuse ;  /* 0x00008f0008087a23 */ /* 0x100fe20000010804 */
[----:B------:R-:W-:Y:S02]  /*3360*/  @!P0 IADD3 R6, R0, 0x8, RZ ;  /* 0x0000000800068810 */ /* 0x000fe40007ffe0ff */
[----:B------:R-:W-:Y:S04]  /*3370*/  HMMA.16816.F32.BF16 R32, R168, R166, R32 ;  /* 0x000000a6a820723c */ /* 0x000fe80000041820 */
[----:B------:R-:W-:Y:S01]  /*3380*/  @!P0 ISETP.GE.AND P6, PT, R6, R5, PT ;  /* 0x000000050600820c */ /* 0x000fe20003fc6270 */
[----:B------:R3:W4:Y:S01]  /*3390*/  MUFU.EX2 R226, R8 ;  /* 0x0000000800e27308 */ /* 0x0007220000000800 */
[C---:B--2---:R-:W-:Y:S02]  /*33a0*/  @!P0 IADD3 R7, R0.reuse, 0x9, RZ ;  /* 0x0000000900078810 */ /* 0x044fe40007ffe0ff */
[-C--:B------:R-:W-:Y:S02]  /*33b0*/  @!P0 ISETP.GE.AND P2, PT, R0, R3.reuse, PT ;  /* 0x000000030000820c */ /* 0x080fe40003f46270 */
[----:B------:R-:W-:Y:S02]  /*33c0*/  @!P0 ISETP.GE.AND P4, PT, R6, R3, PT ;  /* 0x000000030600820c */ /* 0x000fe40003f86270 */
[----:B------:R-:W-:Y:S02]  /*33d0*/  @!P0 FSEL R12, R12, -INF , !P6 ;  /* 0xff8000000c0c8808 */ /* 0x000fe40007000000 */
[----:B------:R-:W-:Y:S02]  /*33e0*/  @!P0 FSEL R10, R10, -INF , !P2 ;  /* 0xff8000000a0a8808 */ /* 0x000fe40005000000 */
[----:B------:R-:W-:Y:S01]  /*33f0*/  @!P0 FSEL R11, R11, -INF , !P3 ;  /* 0xff8000000b0b8808 */ /* 0x000fe20005800000 */
[----:B------:R-:W-:Y:S01]  /*3400*/  FFMA.FTZ R12, R12, c[0x0][0x23c], -R4 ;  /* 0x00008f000c0c7a23 */ /* 0x000fe20000010804 */
[C---:B------:R-:W-:Y:S01]  /*3410*/  @!P0 ISETP.GE.AND P3, PT, R7.reuse, R5, PT ;  /* 0x000000050700820c */ /* 0x040fe20003f66270 */
[--C-:B------:R-:W-:Y:S01]  /*3420*/  FFMA.FTZ R10, R10, c[0x0][0x23c], -R2.reuse ;  /* 0x00008f000a0a7a23 */ /* 0x100fe20000010802 */
[----:B------:R-:W-:Y:S01]  /*3430*/  @!P0 ISETP.GE.AND P6, PT, R7, R3, PT ;  /* 0x000000030700820c */ /* 0x000fe20003fc6270 */
[--C-:B------:R-:W-:Y:S01]  /*3440*/  FFMA.FTZ R11, R11, c[0x0][0x23c], -R2.reuse ;  /* 0x00008f000b0b7a23 */ /* 0x100fe20000010802 */
[----:B------:R-:W-:Y:S01]  /*3450*/  @!P0 FSEL R14, R14, -INF , !P4 ;  /* 0xff8000000e0e8808 */ /* 0x000fe20006000000 */
[----:B------:R-:W-:Y:S01]  /*3460*/  MUFU.EX2 R221, R12 ;  /* 0x0000000c00dd7308 */ /* 0x000fe20000000800 */
[----:B------:R-:W-:Y:S02]  /*3470*/  @!P0 FSEL R13, R13, -INF , !P3 ;  /* 0xff8000000d0d8808 */ /* 0x000fe40005800000 */
[----:B------:R-:W-:Y:S01]  /*3480*/  @!P0 FSEL R15, R15, -INF , !P6 ;  /* 0xff8000000f0f8808 */ /* 0x000fe20007000000 */
[----:B------:R-:W-:Y:S01]  /*3490*/  FFMA.FTZ R14, R14, c[0x0][0x23c], -R2 ;  /* 0x00008f000e0e7a23 */ /* 0x000fe20000010802 */
[CC--:B------:R-:W-:Y:S01]  /*34a0*/  @!P0 ISETP.GE.AND P5, PT, R6.reuse, R181.reuse, PT ;  /* 0x000000b50600820c */ /* 0x0c0fe20003fa6270 */
[----:B------:R-:W-:Y:S01]  /*34b0*/  FFMA.FTZ R13, R13, c[0x0][0x23c], -R4 ;  /* 0x00008f000d0d7a23 */ /* 0x000fe20000010804 */
[-C--:B------:R-:W-:Y:S01]  /*34c0*/  @!P0 ISETP.GE.AND P2, PT, R6, R172.reuse, PT ;  /* 0x000000ac0600820c */ /* 0x080fe20003f46270 */
[----:B------:R-:W-:Y:S01]  /*34d0*/  FFMA.FTZ R15, R15, c[0x0][0x23c], -R2 ;  /* 0x00008f000f0f7a23 */ /* 0x000fe20000010802 */
[CC--:B------:R-:W-:Y:S01]  /*34e0*/  @!P0 ISETP.GE.AND P4, PT, R7.reuse, R172.reuse, PT ;  /* 0x000000ac0700820c */ /* 0x0c0fe20003f86270 */
[----:B------:R-:W-:Y:S01]  /*34f0*/  MUFU.EX2 R228, R10 ;  /* 0x0000000a00e47308 */ /* 0x000fe20000000800 */
[-C--:B------:R-:W-:Y:S01]  /*3500*/  @!P0 ISETP.GE.AND P3, PT, R7, R181.reuse, PT ;  /* 0x000000b50700820c */ /* 0x080fe20003f66270 */
[----:B---3--:R-:W-:Y:S01]  /*3510*/  IMAD.WIDE.U32 R8, R185, -0x326172a9, RZ ;  /* 0xcd9e8d57b9087825 */ /* 0x008fe200078e00ff */
[C---:B------:R-:W-:Y:S02]  /*3520*/  @!P0 IADD3 R7, R0.reuse, 0x10, RZ ;  /* 0x0000001000078810 */ /* 0x040fe40007ffe0ff */
[----:B------:R-:W-:Y:S02]  /*3530*/  @!P0 IADD3 R6, R0, 0x11, RZ ;  /* 0x0000001100068810 */ /* 0x000fe40007ffe0ff */
[----:B------:R-:W-:Y:S02]  /*3540*/  @!P0 FSEL R16, R16, -INF , !P5 ;  /* 0xff80000010108808 */ /* 0x000fe40006800000 */
[CC--:B------:R-:W-:Y:S01]  /*3550*/  @!P0 ISETP.GE.AND P5, PT, R7.reuse, R172.reuse, PT ;  /* 0x000000ac0700820c */ /* 0x0c0fe20003fa6270 */
[----:B------:R2:W3:Y:S01]  /*3560*/  MUFU.EX2 R227, R11 ;  /* 0x0000000b00e37308 */ /* 0x0004e20000000800 */
[-C--:B------:R-:W-:Y:S01]  /*3570*/  @!P0 ISETP.GE.AND P6, PT, R7, R181.reuse, PT ;  /* 0x000000b50700820c */ /* 0x080fe20003fc6270 */
[--C-:B------:R-:W-:Y:S01]  /*3580*/  FFMA.FTZ R16, R16, c[0x0][0x23c], -R180.reuse ;  /* 0x00008f0010107a23 */ /* 0x100fe200000108b4 */
[----:B------:R-:W-:Y:S02]  /*3590*/  @!P0 FSEL R19, R19, -INF , !P4 ;  /* 0xff80000013138808 */ /* 0x000fe40006000000 */
[----:B------:R-:W-:Y:S02]  /*35a0*/  @!P0 ISETP.GE.AND P4, PT, R6, R181, PT ;  /* 0x000000b50600820c */ /* 0x000fe40003f86270 */
[----:B------:R-:W-:Y:S01]  /*35b0*/  @!P0 FSEL R17, R17, -INF , !P3 ;  /* 0xff80000011118808 */ /* 0x000fe20005800000 */
[--C-:B------:R-:W-:Y:S01]  /*35c0*/  FFMA.FTZ R19, R19, c[0x0][0x23c], -R173.reuse ;  /* 0x00008f0013137a23 */ /* 0x100fe200000108ad */
[----:B------:R-:W-:Y:S01]  /*35d0*/  @!P0 FSEL R20, R20, -INF , !P6 ;  /* 0xff80000014148808 */ /* 0x000fe20007000000 */
[----:B------:R1:W-:Y:S01]  /*35e0*/  MUFU.EX2 R220, R13 ;  /* 0x0000000d00dc7308 */ /* 0x0003e20000000800 */
[-C--:B------:R-:W-:Y:S01]  /*35f0*/  @!P0 ISETP.GE.AND P6, PT, R6, R172.reuse, PT ;  /* 0x000000ac0600820c */ /* 0x080fe20003fc6270 */
[--C-:B------:R-:W-:Y:S01]  /*3600*/  FFMA.FTZ R17, R17, c[0x0][0x23c], -R180.reuse ;  /* 0x00008f0011117a23 */ /* 0x100fe200000108b4 */
[-C--:B------:R-:W-:Y:S01]  /*3610*/  @!P0 ISETP.GE.AND P3, PT, R7, R5.reuse, PT ;  /* 0x000000050700820c */ /* 0x080fe20003f66270 */
[--C-:B------:R-:W-:Y:S01]  /*3620*/  FFMA.FTZ R20, R20, c[0x0][0x23c], -R180.reuse ;  /* 0x00008f0014147a23 */ /* 0x100fe200000108b4 */
[----:B------:R-:W-:Y:S02]  /*3630*/  @!P0 FSEL R21, R21, -INF , !P4 ;  /* 0xff80000015158808 */ /* 0x000fe40006000000 */
[----:B------:R-:W-:Y:S02]  /*3640*/  @!P0 ISETP.GE.AND P4, PT, R6, R5, PT ;  /* 0x000000050600820c */ /* 0x000fe40003f86270 */
[----:B------:R-:W-:Y:S01]  /*3650*/  @!P0 FSEL R22, R22, -INF , !P5 ;  /* 0xff80000016168808 */ /* 0x000fe20006800000 */
[----:B------:R-:W-:Y:S01]  /*3660*/  MUFU.EX2 R222, R14 ;  /* 0x0000000e00de7308 */ /* 0x000fe20000000800 */
[----:B------:R-:W-:Y:S01]  /*3670*/  @!P0 ISETP.GE.AND P5, PT, R6, R3, PT ;  /* 0x000000030600820c */ /* 0x000fe20003fa6270 */
[----:B------:R-:W-:Y:S01]  /*3680*/  FFMA.FTZ R21, R21, c[0x0][0x23c], -R180 ;  /* 0x00008f0015157a23 */ /* 0x000fe200000108b4 */
[----:B------:R-:W-:Y:S01]  /*3690*/  @!P0 IADD3 R6, R0, 0x18, RZ ;  /* 0x0000001800068810 */ /* 0x000fe20007ffe0ff */
[----:B--2---:R-:W-:Y:S01]  /*36a0*/  IMAD.WIDE.U32 R10, R188, -0x326172a9, RZ ;  /* 0xcd9e8d57bc0a7825 */ /* 0x004fe200078e00ff */
[----:B------:R-:W-:Y:S02]  /*36b0*/  @!P0 IADD3 R0, R0, 0x19, RZ ;  /* 0x0000001900008810 */ /* 0x000fe40007ffe0ff */
[----:B------:R-:W-:Y:S01]  /*36c0*/  @!P0 FSEL R24, R24, -INF , !P3 ;  /* 0xff80000018188808 */ /* 0x000fe20005800000 */
[----:B------:R-:W-:Y:S01]  /*36d0*/  FFMA.FTZ R22, R22, c[0x0][0x23c], -R173 ;  /* 0x00008f0016167a23 */ /* 0x000fe200000108ad */
[----:B------:R-:W-:Y:S01]  /*36e0*/  @!P0 ISETP.GE.AND P3, PT, R0, R5, PT ;  /* 0x000000050000820c */ /* 0x000fe20003f66270 */
[----:B------:R2:W-:Y:S01]  /*36f0*/  MUFU.EX2 R223, R15 ;  /* 0x0000000f00df7308 */ /* 0x0005e20000000800 */
[----:B------:R-:W-:Y:S01]  /*3700*/  @!P0 FSEL R18, R18, -INF , !P2 ;  /* 0xff80000012128808 */ /* 0x000fe20005000000 */
[----:B------:R-:W-:Y:S01]  /*3710*/  FFMA.FTZ R24, R24, c[0x0][0x23c], -R4 ;  /* 0x00008f0018187a23 */ /* 0x000fe20000010804 */
[----:B------:R-:W-:Y:S01]  /*3720*/  LOP3.LUT R12, R184, R9, RZ, 0x3c, !PT ;  /* 0x00000009b80c7212 */ /* 0x000fe200078e3cff */
[----:B------:R-:W-:Y:S01]  /*3730*/  IMAD.IADD R184, R206, 0x1, R199 ;  /* 0x00000001ceb87824 */ /* 0x000fe200078e02c7 */
[----:B------:R-:W-:Y:S01]  /*3740*/  @!P0 FSEL R29, R29, -INF , !P3 ;  /* 0xff8000001d1d8808 */ /* 0x000fe20005800000 */
[--C-:B------:R-:W-:Y:S01]  /*3750*/  FFMA.FTZ R18, R18, c[0x0][0x23c], -R173.reuse ;  /* 0x00008f0012127a23 */ /* 0x100fe200000108ad */
[-C--:B------:R-:W-:Y:S01]  /*3760*/  @!P0 ISETP.GE.AND P3, PT, R6, R172.reuse, PT ;  /* 0x000000ac0600820c */ /* 0x080fe20003f66270 */
[----:B-1----:R-:W-:Y:S01]  /*3770*/  IMAD.WIDE.U32 R12, R12, -0x2daee0ad, RZ ;  /* 0xd2511f530c0c7825 */ /* 0x002fe200078e00ff */
[----:B------:R-:W-:Y:S01]  /*3780*/  @!P0 ISETP.GE.AND P2, PT, R7, R3, PT ;  /* 0x000000030700820c */ /* 0x000fe20003f46270 */
[----:B------:R1:W-:Y:S01]  /*3790*/  MUFU.EX2 R216, R16 ;  /* 0x0000001000d87308 */ /* 0x0003e20000000800 */
[----:B------:R-:W-:Y:S02]  /*37a0*/  @!P0 FSEL R23, R23, -INF , !P6 ;  /* 0xff80000017178808 */ /* 0x000fe40007000000 */
[C---:B------:R-:W-:Y:S02]  /*37b0*/  @!P0 ISETP.GE.AND P6, PT, R6.reuse, R5, PT ;  /* 0x000000050600820c */ /* 0x040fe40003fc6270 */
[----:B------:R-:W-:Y:S01]  /*37c0*/  @!P0 FSEL R25, R25, -INF , !P4 ;  /* 0xff80000019198808 */ /* 0x000fe20006000000 */
[----:B------:R-:W-:Y:S01]  /*37d0*/  FFMA.FTZ R23, R23, c[0x0][0x23c], -R173 ;  /* 0x00008f0017177a23 */ /* 0x000fe200000108ad */
[C---:B------:R-:W-:Y:S02]  /*37e0*/  @!P0 ISETP.GE.AND P4, PT, R6.reuse, R3, PT ;  /* 0x000000030600820c */ /* 0x040fe40003f86270 */
[----:B------:R-:W-:Y:S01]  /*37f0*/  @!P0 FSEL R27, R27, -INF , !P5 ;  /* 0xff8000001b1b8808 */ /* 0x000fe20006800000 */
[----:B------:R3:W-:Y:S01]  /*3800*/  MUFU.EX2 R215, R17 ;  /* 0x0000001100d77308 */ /* 0x0007e20000000800 */
[-C--:B------:R-:W-:Y:S01]  /*3810*/  @!P0 ISETP.GE.AND P5, PT, R6, R181.reuse, PT ;  /* 0x000000b50600820c */ /* 0x080fe20003fa6270 */
[----:B------:R-:W-:Y:S01]  /*3820*/  IMAD.WIDE.U32 R6, R183, -0x2daee0ad, RZ ;  /* 0xd2511f53b7067825 */ /* 0x000fe200078e00ff */
[----:B------:R-:W-:Y:S01]  /*3830*/  LOP3.LUT R164, R11, UR9, R8, 0x96, !PT ;  /* 0x000000090ba47c12 */ /* 0x000fe2000f8e9608 */
[----:B------:R-:W-:Y:S01]  /*3840*/  UIADD3 UR9, UR7, 0x78dde6e4, URZ ;  /* 0x78dde6e407097890 */ /* 0x000fe2000fffe03f */
[----:B------:R-:W-:Y:S01]  /*3850*/  @!P0 FSEL R28, R28, -INF , !P6 ;  /* 0xff8000001c1c8808 */ /* 0x000fe20007000000 */
[----:B--2---:R-:W-:Y:S01]  /*3860*/  IMAD.WIDE.U32 R14, R182, -0x2daee0ad, RZ ;  /* 0xd2511f53b60e7825 */ /* 0x004fe200078e00ff */
[----:B------:R-:W-:Y:S02]  /*3870*/  LOP3.LUT R8, R7, UR11, R192, 0x96, !PT ;  /* 0x0000000b07087c12 */ /* 0x000fe4000f8e96c0 */
[----:B------:R-:W-:Y:S01]  /*3880*/  @!P0 ISETP.GE.AND P6, PT, R0, R181, PT ;  /* 0x000000b50000820c */ /* 0x000fe20003fc6270 */
[----:B------:R2:W-:Y:S01]  /*3890*/  MUFU.EX2 R214, R18 ;  /* 0x0000001200d67308 */ /* 0x0005e20000000800 */
[----:B------:R-:W-:Y:S01]  /*38a0*/  LOP3.LUT R174, R15, UR41, R6, 0x96, !PT ;  /* 0x000000290fae7c12 */ /* 0x000fe2000f8e9606 */
[----:B------:R-:W-:Y:S01]  /*38b0*/  IMAD.WIDE.U32 R8, R8, -0x326172a9, RZ ;  /* 0xcd9e8d5708087825 */ /* 0x000fe200078e00ff */
[----:B------:R-:W-:Y:S01]  /*38c0*/  LOP3.LUT R6, R13, UR11, R190, 0x96, !PT ;  /* 0x0000000b0d067c12 */ /* 0x000fe2000f8e96be */
[----:B------:R-:W-:Y:S01]  /*38d0*/  UIADD3 UR11, UR7, 0x1715609d, URZ ;  /* 0x1715609d070b7890 */ /* 0x000fe2000fffe03f */
[----:B------:R-:W-:Y:S01]  /*38e0*/  @!P0 FSEL R30, R30, -INF , !P4 ;  /* 0xff8000001e1e8808 */ /* 0x000fe20006000000 */
[----:B------:R-:W-:Y:S01]  /*38f0*/  IMAD.WIDE.U32 R164, R164, -0x2daee0ad, RZ ;  /* 0xd2511f53a4a47825 */ /* 0x000fe200078e00ff */
[----:B------:R-:W-:Y:S02]  /*3900*/  LOP3.LUT R11, R9, UR9, R186, 0x96, !PT ;  /* 0x00000009090b7c12 */ /* 0x000fe4000f8e96ba */
[----:B------:R-:W-:Y:S01]  /*3910*/  @!P0 ISETP.GE.AND P4, PT, R0, R172, PT ;  /* 0x000000ac0000820c */ /* 0x000fe20003f86270 */
[----:B------:R-:W-:Y:S01]  /*3920*/  IMAD.WIDE.U32 R6, R6, -0x326172a9, RZ ;  /* 0xcd9e8d5706067825 */ /* 0x000fe200078e00ff */
[----:B-1----:R-:W-:Y:S01]  /*3930*/  LOP3.LUT R16, R165, UR41, R12, 0x96, !PT ;  /* 0x00000029a5107c12 */ /* 0x002fe2000f8e960c */
[----:B------:R1:W-:Y:S01]  /*3940*/  MUFU.EX2 R213, R19 ;  /* 0x0000001300d57308 */ /* 0x0003e20000000800 */
[----:B------:R-:W-:Y:S01]  /*3950*/  UIADD3 UR41, UR5, 0x646e171e, URZ ;  /* 0x646e171e05297890 */ /* 0x000fe2000fffe03f */
[----:B------:R-:W-:Y:S01]  /*3960*/  IMAD.WIDE.U32 R174, R174, -0x326172a9, RZ ;  /* 0xcd9e8d57aeae7825 */ /* 0x000fe200078e00ff */
[----:B------:R-:W-:Y:S01]  /*3970*/  LOP3.LUT R12, R7, UR9, R10, 0x96, !PT ;  /* 0x00000009070c7c12 */ /* 0x000fe2000f8e960a */
[----:B------:R-:W-:Y:S01]  /*3980*/  UIADD3 UR9, UR5, -0x56f99767, URZ ;  /* 0xa906689905097890 */ /* 0x000fe2000fffe03f */
[----:B------:R-:W-:Y:S01]  /*3990*/  @!P0 FSEL R26, R26, -INF , !P2 ;  /* 0xff8000001a1a8808 */ /* 0x000fe20005000000 */
[----:B------:R-:W-:Y:S01]  /*39a0*/  IMAD.WIDE.U32 R10, R11, -0x2daee0ad, RZ ;  /* 0xd2511f530b0a7825 */ /* 0x000fe200078e00ff */
[----:B------:R-:W-:Y:S02]  /*39b0*/  LOP3.LUT R8, R175, UR11, R8, 0x96, !PT ;  /* 0x0000000baf087c12 */ /* 0x000fe4000f8e9608 */
[----:B------:R-:W-:Y:S01]  /*39c0*/  @!P0 ISETP.GE.AND P2, PT, R0, R3, PT ;  /* 0x000000030000820c */ /* 0x000fe20003f46270 */
[----:B---3--:R-:W-:Y:S01]  /*39d0*/  IMAD.WIDE.U32 R16, R16, -0x326172a9, RZ ;  /* 0xcd9e8d5710107825 */ /* 0x008fe200078e00ff */
[----:B------:R-:W-:Y:S01]  /*39e0*/  LOP3.LUT R14, R11, UR9, R14, 0x96, !PT ;  /* 0x000000090b0e7c12 */ /* 0x000fe2000f8e960e */
[----:B------:R-:W-:Y:S01]  /*39f0*/  MUFU.EX2 R189, R21 ;  /* 0x0000001500bd7308 */ /* 0x000fe20000000800 */
[----:B------:R-:W-:Y:S01]  /*3a00*/  @!P0 FSEL R32, R32, -INF , !P5 ;  /* 0xff80000020208808 */ /* 0x000fe20006800000 */
[----:B------:R-:W-:Y:S01]  /*3a10*/  IMAD.WIDE.U32 R8, R8, -0x2daee0ad, RZ ;  /* 0xd2511f5308087825 */ /* 0x000fe200078e00ff */
[----:B------:R-:W-:Y:S01]  /*3a20*/  LOP3.LUT R6, R17, UR11, R6, 0x96, !PT ;  /* 0x0000000b11067c12 */ /* 0x000fe2000f8e9606 */
[----:B------:R-:W-:Y:S01]  /*3a30*/  UIADD3 UR11, UR7, -0x4ab325aa, URZ ;  /* 0xb54cda56070b7890 */ /* 0x000fe2000fffe03f */
[----:B------:R-:W-:Y:S01]  /*3a40*/  @!P0 FSEL R31, R31, -INF , !P2 ;  /* 0xff8000001f1f8808 */ /* 0x000fe20005000000 */
[----:B------:R-:W-:Y:S01]  /*3a50*/  IMAD.WIDE.U32 R12, R12, -0x2daee0ad, RZ ;  /* 0xd2511f530c0c7825 */ /* 0x000fe200078e00ff */
[----:B------:R-:W-:Y:S02]  /*3a60*/  LOP3.LUT R166, R8, 0xffff, RZ, 0xc0, !PT ;  /* 0x0000ffff08a67812 */ /* 0x000fe400078ec0ff */
[--C-:B--2---:R-:W-:Y:S01]  /*3a70*/  SHF.R.U32.HI R18, RZ, 0x10, R8.reuse ;  /* 0x00000010ff127819 */ /* 0x104fe20000011608 */
[----:B------:R-:W-:Y:S01]  /*3a80*/  IMAD.WIDE.U32 R6, R6, -0x2daee0ad, RZ ;  /* 0xd2511f5306067825 */ /* 0x000fe200078e00ff */
[----:B------:R-:W-:Y:S01]  /*3a90*/  SHF.R.U32.HI R3, RZ, 0x18, R8 ;  /* 0x00000018ff037819 */ /* 0x000fe20000011608 */
[----:B------:R-:W-:Y:S01]  /*3aa0*/  MUFU.EX2 R193, R20 ;  /* 0x0000001400c17308 */ /* 0x000fe20000000800 */
[----:B------:R-:W-:Y:S01]  /*3ab0*/  LOP3.LUT R10, R9, UR41, R10, 0x96, !PT ;  /* 0x00000029090a7c12 */ /* 0x000fe2000f8e960a */
[----:B------:R-:W-:Y:S01]  /*3ac0*/  FFMA.FTZ R28, R28, c[0x0][0x23c], -R4 ;  /* 0x00008f001c1c7a23 */ /* 0x000fe20000010804 */
[----:B------:R-:W-:Y:S01]  /*3ad0*/  LOP3.LUT R0, R8, 0xff, RZ, 0xc0, !PT ;  /* 0x000000ff08007812 */ /* 0x000fe200078ec0ff */
[----:B------:R-:W-:Y:S01]  /*3ae0*/  IMAD.WIDE.U32 R8, R14, -0x326172a9, RZ ;  /* 0xcd9e8d570e087825 */ /* 0x000fe200078e00ff */
[----:B------:R-:W-:Y:S01]  /*3af0*/  LOP3.LUT R164, R13, UR9, R164, 0x96, !PT ;  /* 0x000000090da47c12 */ /* 0x000fe2000f8e96a4 */
[----:B------:R-:W-:Y:S01]  /*3b00*/  ULDC.U8 UR9, c[0x0][0x2d8] ;  /* 0x0000b60000097ab9 */ /* 0x000fe20000000000 */
[----:B------:R-:W-:Y:S01]  /*3b10*/  LOP3.LUT R17, R6, 0xff, RZ, 0xc0, !PT ;  /* 0x000000ff06117812 */ /* 0x000fe200078ec0ff */
[--C-:B------:R-:W-:Y:S01]  /*3b20*/  FFMA.FTZ R25, R25, c[0x0][0x23c], -R4.reuse ;  /* 0x00008f0019197a23 */ /* 0x100fe20000010804 */
[----:B------:R-:W-:Y:S01]  /*3b30*/  ISETP.LE.U32.AND P5, PT, R3, UR9, PT ;  /* 0x0000000903007c0c */ /* 0x000fe2000bfa3070 */
[----:B------:R-:W-:Y:S01]  /*3b40*/  FFMA.FTZ R4, R29, c[0x0][0x23c], -R4 ;  /* 0x00008f001d047a23 */ /* 0x000fe20000010804 */
[----:B------:R-:W-:Y:S01]  /*3b50*/  LOP3.LUT R3, R9, UR11, R174, 0x96, !PT ;  /* 0x0000000b09037c12 */ /* 0x000fe2000f8e96ae */
[----:B------:R-:W-:Y:S01]  /*3b60*/  MUFU.EX2 R190, R22 ;  /* 0x0000001600be7308 */ /* 0x000fe20000000800 */
[----:B------:R-:W-:Y:S01]  /*3b70*/  ISETP.LE.U32.AND P2, PT, R0, UR9, PT ;  /* 0x0000000900007c0c */ /* 0x000fe2000bf43070 */
[----:B------:R-:W-:Y:S01]  /*3b80*/  FFMA.FTZ R32, R32, c[0x0][0x23c], -R180 ;  /* 0x00008f0020207a23 */ /* 0x000fe200000108b4 */
[----:B------:R-:W-:Y:S01]  /*3b90*/  LOP3.LUT R0, R3, 0xffff, RZ, 0xc0, !PT ;  /* 0x0000ffff03007812 */ /* 0x000fe200078ec0ff */
[--C-:B------:R-:W-:Y:S01]  /*3ba0*/  FFMA.FTZ R30, R30, c[0x0][0x23c], -R2.reuse ;  /* 0x00008f001e1e7a23 */ /* 0x100fe20000010802 */
[----:B-1----:R-:W-:Y:S01]  /*3bb0*/  LOP3.LUT R19, R6, 0xffff, RZ, 0xc0, !PT ;  /* 0x0000ffff06137812 */ /* 0x002fe200078ec0ff */
[----:B------:R-:W-:Y:S01]  /*3bc0*/  FFMA.FTZ R26, R26, c[0x0][0x23c], -R2 ;  /* 0x00008f001a1a7a23 */ /* 0x000fe20000010802 */
[----:B------:R-:W-:Y:S01]  /*3bd0*/  SHF.R.U32.HI R165, RZ, 0x18, R6 ;  /* 0x00000018ffa57819 */ /* 0x000fe20000011606 */
[----:B------:R-:W-:Y:S01]  /*3be0*/  FFMA.FTZ R27, R27, c[0x0][0x23c], -R2 ;  /* 0x00008f001b1b7a23 */ /* 0x000fe20000010802 */
[----:B------:R-:W-:Y:S01]  /*3bf0*/  LOP3.LUT R5, R7, UR41, R12, 0x96, !PT ;  /* 0x0000002907057c12 */ /* 0x000fe2000f8e960c */
[----:B------:R-:W-:Y:S01]  /*3c00*/  MUFU.EX2 R186, R4 ;  /* 0x0000000400ba7308 */ /* 0x000fe20000000800 */
[----:B------:R-:W-:Y:S01]  /*3c10*/  SHF.R.U32.HI R15, RZ, 0x10, R6 ;  /* 0x00000010ff0f7819 */ /* 0x000fe20000011606 */
[----:B------:R-:W-:Y:S01]  /*3c20*/  IMAD.WIDE.U32 R6, R164, -0x326172a9, RZ ;  /* 0xcd9e8d57a4067825 */ /* 0x000fe200078e00ff */
[C---:B------:R-:W-:Y:S02]  /*3c30*/  LOP3.LUT R11, R8.reuse, 0xffff, RZ, 0xc0, !PT ;  /* 0x0000ffff080b7812 */ /* 0x040fe400078ec0ff */
[----:B------:R-:W-:Y:S01]  /*3c40*/  LOP3.LUT R13, R8, 0xff, RZ, 0xc0, !PT ;  /* 0x000000ff080d7812 */ /* 0x000fe200078ec0ff */
[----:B------:R-:W-:Y:S01]  /*3c50*/  FFMA.FTZ R2, R31, c[0x0][0x23c], -R2 ;  /* 0x00008f001f027a23 */ /* 0x000fe20000010802 */
[--C-:B------:R-:W-:Y:S02]  /*3c60*/  SHF.R.U32.HI R14, RZ, 0x18, R8.reuse ;  /* 0x00000018ff0e7819 */ /* 0x100fe40000011608 */
[----:B------:R-:W-:Y:S01]  /*3c70*/  SHF.R.U32.HI R12, RZ, 0x10, R8 ;  /* 0x00000010ff0c7819 */ /* 0x000fe20000011608 */
[----:B------:R-:W-:Y:S01]  /*3c80*/  MUFU.EX2 R192, R25 ;  /* 0x0000001900c07308 */ /* 0x000fe20000000800 */
[----:B------:R-:W-:Y:S02]  /*3c90*/  SHF.R.U32.HI R8, RZ, 0x8, R0 ;  /* 0x00000008ff087819 */ /* 0x000fe40000011600 */
[----:B------:R-:W-:Y:S02]  /*3ca0*/  LOP3.LUT R9, R3, 0xff, RZ, 0xc0, !PT ;  /* 0x000000ff03097812 */ /* 0x000fe400078ec0ff */
[----:B------:R-:W-:Y:S02]  /*3cb0*/  LOP3.LUT R8, R8, 0xffff, RZ, 0xc0, !PT ;  /* 0x0000ffff08087812 */ /* 0x000fe400078ec0ff */
[----:B------:R-:W-:Y:S02]  /*3cc0*/  LOP3.LUT R0, R7, UR11, R16, 0x96, !PT ;  /* 0x0000000b07007c12 */ /* 0x000fe4000f8e9610 */
[----:B------:R-:W-:Y:S01]  /*3cd0*/  @!P0 FSEL R33, R33, -INF , !P6 ;  /* 0xff80000021218808 */ /* 0x000fe20007000000 */
[----:B------:R-:W-:Y:S01]  /*3ce0*/  MUFU.EX2 R194, R24 ;  /* 0x0000001800c27308 */ /* 0x000fe20000000800 */
[----:B------:R-:W-:Y:S02]  /*3cf0*/  ISETP.LE.U32.AND P6, PT, R9, UR9, PT ;  /* 0x0000000909007c0c */ /* 0x000fe4000bfc3070 */
[--C-:B------:R-:W-:Y:S01]  /*3d00*/  SHF.R.U32.HI R9, RZ, 0x10, R3.reuse ;  /* 0x00000010ff097819 */ /* 0x100fe20000011603 */
[----:B------:R-:W-:Y:S01]  /*3d10*/  FFMA.FTZ R180, R33, c[0x0][0x23c], -R180 ;  /* 0x00008f0021b47a23 */ /* 0x000fe200000108b4 */
[----:B------:R-:W-:Y:S02]  /*3d20*/  @!P0 FSEL R34, R34, -INF , !P3 ;  /* 0xff80000022228808 */ /* 0x000fe40005800000 */
[----:B------:R-:W-:Y:S02]  /*3d30*/  ISETP.LE.U32.AND P3, PT, R8, UR9, PT ;  /* 0x0000000908007c0c */ /* 0x000fe4000bf63070 */
[----:B------:R-:W-:Y:S01]  /*3d40*/  LOP3.LUT R9, R9, 0xff, RZ, 0xc0, !PT ;  /* 0x000000ff09097812 */ /* 0x000fe200078ec0ff */
[----:B------:R-:W-:Y:S01]  /*3d50*/  MUFU.EX2 R191, R23 ;  /* 0x0000001700bf7308 */ /* 0x000fe20000000800 */
[----:B------:R-:W-:Y:S01]  /*3d60*/  SHF.R.U32.HI R8, RZ, 0x18, R3 ;  /* 0x00000018ff087819 */ /* 0x000fe20000011603 */
[----:B------:R-:W-:Y:S01]  /*3d70*/  FFMA.FTZ R34, R34, c[0x0][0x23c], -R173 ;  /* 0x00008f0022227a23 */ /* 0x000fe200000108ad */
[----:B------:R-:W-:Y:S01]  /*3d80*/  LOP3.LUT R3, R0, 0xffff, RZ, 0xc0, !PT ;  /* 0x0000ffff00037812 */ /* 0x000fe200078ec0ff */
[----:B------:R-:W-:Y:S01]  /*3d90*/  @!P6 FADD.FTZ R219, -R219, -RZ ;  /* 0x800000ffdbdbe221 */ /* 0x000fe20000010100 */
[----:B------:R-:W-:Y:S02]  /*3da0*/  @!P0 FSEL R35, R35, -INF , !P4 ;  /* 0xff80000023238808 */ /* 0x000fe40006000000 */
[----:B------:R-:W-:Y:S02]  /*3db0*/  ISETP.LE.U32.AND P0, PT, R9, UR9, PT ;  /* 0x0000000909007c0c */ /* 0x000fe4000bf03070 */
[----:B------:R-:W-:Y:S01]  /*3dc0*/  SHF.R.U32.HI R3, RZ, 0x8, R3 ;  /* 0x00000008ff037819 */ /* 0x000fe20000011603 */
[----:B------:R-:W-:Y:S01]  /*3dd0*/  @!P3 FADD.FTZ R218, -R218, -RZ ;  /* 0x800000ffdadab221 */ /* 0x000fe20000010100 */
[----:B------:R-:W-:Y:S01]  /*3de0*/  ISETP.LE.U32.AND P4, PT, R8, UR9, PT ;  /* 0x0000000908007c0c */ /* 0x000fe2000bf83070 */
[----:B------:R-:W-:Y:S01]  /*3df0*/  MUFU.EX2 R180, R180 ;  /* 0x000000b400b47308 */ /* 0x000fe20000000800 */
[----:B------:R-:W-:Y:S01]  /*3e00*/  LOP3.LUT R3, R3, 0xffff, RZ, 0xc0, !PT ;  /* 0x0000ffff03037812 */ /* 0x000fe200078ec0ff */
[----:B------:R-:W-:Y:S01]  /*3e10*/  FFMA.FTZ R173, R35, c[0x0][0x23c], -R173 ;  /* 0x00008f0023ad7a23 */ /* 0x000fe200000108ad */
[----:B------:R-:W-:Y:S02]  /*3e20*/  LOP3.LUT R8, R0, 0xff, RZ, 0xc0, !PT ;  /* 0x000000ff00087812 */ /* 0x000fe400078ec0ff */
[----:B------:R-:W-:Y:S02]  /*3e30*/  ISETP.LE.U32.AND P3, PT, R3, UR9, PT ;  /* 0x0000000903007c0c */ /* 0x000fe4000bf63070 */
[----:B------:R-:W-:Y:S01]  /*3e40*/  LOP3.LUT R7, R6, 0xffff, RZ, 0xc0, !PT ;  /* 0x0000ffff06077812 */ /* 0x000fe200078ec0ff */
[----:B------:R-:W-:Y:S01]  /*3e50*/  @!P0 FADD.FTZ R217, -R217, -RZ ;  /* 0x800000ffd9d98221 */ /* 0x000fe20000010100 */
[--C-:B------:R-:W-:Y:S01]  /*3e60*/  SHF.R.U32.HI R3, RZ, 0x10, R0.reuse ;  /* 0x00000010ff037819 */ /* 0x100fe20000011600 */
[----:B------:R-:W1:Y:S01]  /*3e70*/  MUFU.EX2 R182, R32 ;  /* 0x0000002000b67308 */ /* 0x000e620000000800 */
[----:B------:R-:W-:Y:S01]  /*3e80*/  SHF.R.U32.HI R0, RZ, 0x18, R0 ;  /* 0x00000018ff007819 */ /* 0x000fe20000011600 */
[----:B------:R-:W-:Y:S01]  /*3e90*/  @!P4 FADD.FTZ R224, -R224, -RZ ;  /* 0x800000ffe0e0c221 */ /* 0x000fe20000010100 */
[----:B------:R-:W-:Y:S02]  /*3ea0*/  ISETP.LE.U32.AND P6, PT, R8, UR9, PT ;  /* 0x0000000908007c0c */ /* 0x000fe4000bfc3070 */
[----:B------:R-:W-:Y:S02]  /*3eb0*/  ISETP.LE.U32.AND P0, PT, R0, UR9, PT ;  /* 0x0000000900007c0c */ /* 0x000fe4000bf03070 */
[----:B------:R-:W-:Y:S01]  /*3ec0*/  SHF.R.U32.HI R0, RZ, 0x8, R7 ;  /* 0x00000008ff007819 */ /* 0x000fe20000011607 */
[----:B------:R-:W-:Y:S01]  /*3ed0*/  @!P3 FADD.FTZ R225, -R225, -RZ ;  /* 0x800000ffe1e1b221 */ /* 0x000fe20000010100 */
[----:B------:R-:W-:Y:S01]  /*3ee0*/  LOP3.LUT R3, R3, 0xff, RZ, 0xc0, !PT ;  /* 0x000000ff03037812 */ /* 0x000fe200078ec0ff */
[----:B------:R-:W-:Y:S01]  /*3ef0*/  MUFU.EX2 R185, R2 ;  /* 0x0000000200b97308 */ /* 0x000fe20000000800 */
[----:B------:R-:W-:Y:S02]  /*3f00*/  LOP3.LUT R0, R0, 0xffff, RZ, 0xc0, !PT ;  /* 0x0000ffff00007812 */ /* 0x000fe400078ec0ff */
[----:B------:R-:W-:Y:S02]  /*3f10*/  ISETP.LE.U32.AND P4, PT, R3, UR9, PT ;  /* 0x0000000903007c0c */ /* 0x000fe4000bf83070 */
[----:B------:R-:W-:Y:S01]  /*3f20*/  LOP3.LUT R7, R6, 0xff, RZ, 0xc0, !PT ;  /* 0x000000ff06077812 */ /* 0x000fe200078ec0ff */
[----:B----4-:R-:W-:Y:S01]  /*3f30*/  @!P6 FADD.FTZ R226, -R226, -RZ ;  /* 0x800000ffe2e2e221 */ /* 0x010fe20000010100 */
[----:B------:R-:W-:Y:S01]  /*3f40*/  ISETP.LE.U32.AND P3, PT, R0, UR9, PT ;  /* 0x0000000900007c0c */ /* 0x000fe2000bf63070 */
[----:B------:R-:W-:Y:S01]  /*3f50*/  @!P0 FADD.FTZ R227, -R227, -RZ ;  /* 0x800000ffe3e38221 */ /* 0x000fe20000010100 */
[----:B------:R-:W-:Y:S01]  /*3f60*/  ISETP.LE.U32.AND P6, PT, R7, UR9, PT ;  /* 0x0000000907007c0c */ /* 0x000fe2000bfc3070 */
[----:B------:R-:W-:Y:S01]  /*3f70*/  MUFU.EX2 R212, R26 ;  /* 0x0000001a00d47308 */ /* 0x000fe20000000800 */
[----:B------:R-:W-:Y:S02]  /*3f80*/  SHF.R.U32.HI R0, RZ, 0x8, R11 ;  /* 0x00000008ff007819 */ /* 0x000fe4000001160b */
[--C-:B------:R-:W-:Y:S01]  /*3f90*/  SHF.R.U32.HI R3, RZ, 0x10, R6.reuse ;  /* 0x00000010ff037819 */ /* 0x100fe20000011606 */
[----:B-1----:R-:W-:Y:S01]  /*3fa0*/  @!P2 FADD.FTZ R182, -R182, -RZ ;  /* 0x800000ffb6b6a221 */ /* 0x002fe20000010100 */
[----:B------:R-:W-:Y:S01]  /*3fb0*/  SHF.R.U32.HI R6, RZ, 0x18, R6 ;  /* 0x00000018ff067819 */ /* 0x000fe20000011606 */
[----:B------:R-:W-:Y:S01]  /*3fc0*/  @!P4 FADD.FTZ R228, -R228, -RZ ;  /* 0x800000ffe4e4c221 */ /* 0x000fe20000010100 */
[----:B------:R-:W-:Y:S02]  /*3fd0*/  LOP3.LUT R3, R3, 0xff, RZ, 0xc0, !PT ;  /* 0x000000ff03037812 */ /* 0x000fe400078ec0ff */
[----:B------:R-:W-:Y:S01]  /*3fe0*/  LOP3.LUT R0, R0, 0xffff, RZ, 0xc0, !PT ;  /* 0x0000ffff00007812 */ /* 0x000fe200078ec0ff */
[----:B------:R-:W-:Y:S01]  /*3ff0*/  @!P3 FADD.FTZ R220, -R220, -RZ ;  /* 0x800000ffdcdcb221 */ /* 0x000fe20000010100 */
[----:B------:R-:W-:Y:S01]  /*4000*/  ISETP.LE.U32.AND P4, PT, R3, UR9, PT ;  /* 0x0000000903007c0c */ /* 0x000fe2000bf83070 */
[----:B------:R-:W-:Y:S01]  /*4010*/  @!P6 FADD.FTZ R221, -R221, -RZ ;  /* 0x800000ffdddde221 */ /* 0x000fe20000010100 */
[----:B------:R-:W-:Y:S01]  /*4020*/  ISETP.LE.U32.AND P0, PT, R6, UR9, PT ;  /* 0x0000000906007c0c */ /* 0x000fe2000bf03070 */
[----:B------:R-:W-:Y:S01]  /*4030*/  MUFU.EX2 R195, R27 ;  /* 0x0000001b00c37308 */ /* 0x000fe20000000800 */
[----:B------:R-:W-:Y:S02]  /*4040*/  ISETP.LE.U32.AND P3, PT, R0, UR9, PT ;  /* 0x0000000900007c0c */ /* 0x000fe4000bf63070 */
[----:B------:R-:W-:Y:S02]  /*4050*/  LOP3.LUT R0, R10, 0xffff, RZ, 0xc0, !PT ;  /* 0x0000ffff0a007812 */ /* 0x000fe400078ec0ff */
[----:B------:R-:W-:Y:S02]  /*4060*/  ISETP.LE.U32.AND P6, PT, R13, UR9, PT ;  /* 0x000000090d007c0c */ /* 0x000fe4000bfc3070 */
[----:B------:R-:W-:Y:S02]  /*4070*/  SHF.R.U32.HI R0, RZ, 0x8, R0 ;  /* 0x00000008ff007819 */ /* 0x000fe40000011600 */
[----:B------:R-:W-:Y:S01]  /*4080*/  LOP3.LUT R3, R12, 0xff, RZ, 0xc0, !PT ;  /* 0x000000ff0c037812 */ /* 0x000fe200078ec0ff */
[----:B------:R-:W-:Y:S01]  /*4090*/  @!P4 FADD.FTZ R222, -R222, -RZ ;  /* 0x800000ffdedec221 */ /* 0x000fe20000010100 */
[----:B------:R-:W-:Y:S01]  /*40a0*/  LOP3.LUT R0, R0, 0xffff, RZ, 0xc0, !PT ;  /* 0x0000ffff00007812 */ /* 0x000fe200078ec0ff */
[----:B------:R-:W-:Y:S01]  /*40b0*/  @!P0 FADD.FTZ R223, -R223, -RZ ;  /* 0x800000ffdfdf8221 */ /* 0x000fe20000010100 */
[----:B------:R-:W-:Y:S01]  /*40c0*/  ISETP.LE.U32.AND P4, PT, R14, UR9, PT ;  /* 0x000000090e007c0c */ /* 0x000fe2000bf83070 */
[----:B------:R-:W-:Y:S01]  /*40d0*/  @!P3 FADD.FTZ R215, -R215, -RZ ;  /* 0x800000ffd7d7b221 */ /* 0x000fe20000010100 */
[----:B------:R-:W-:Y:S01]  /*40e0*/  ISETP.LE.U32.AND P0, PT, R3, UR9, PT ;  /* 0x0000000903007c0c */ /* 0x000fe2000bf03070 */
[----:B------:R-:W-:Y:S01]  /*40f0*/  MUFU.EX2 R183, R34 ;  /* 0x0000002200b77308 */ /* 0x000fe20000000800 */
[----:B------:R-:W-:Y:S01]  /*4100*/  ISETP.LE.U32.AND P3, PT, R0, UR9, PT ;  /* 0x0000000900007c0c */ /* 0x000fe2000bf63070 */
[----:B------:R-:W-:Y:S01]  /*4110*/  @!P6 FADD.FTZ R216, -R216, -RZ ;  /* 0x800000ffd8d8e221 */ /* 0x000fe20000010100 */
[----:B------:R-:W-:Y:S02]  /*4120*/  LOP3.LUT R3, R10, 0xff, RZ, 0xc0, !PT ;  /* 0x000000ff0a037812 */ /* 0x000fe400078ec0ff */
[----:B------:R-:W-:Y:S02]  /*4130*/  LOP3.LUT R0, R5, 0xffff, RZ, 0xc0, !PT ;  /* 0x0000ffff05007812 */ /* 0x000fe400078ec0ff */
[----:B------:R-:W-:Y:S02]  /*4140*/  ISETP.LE.U32.AND P6, PT, R3, UR9, PT ;  /* 0x0000000903007c0c */ /* 0x000fe4000bfc3070 */
[----:B------:R-:W-:Y:S01]  /*4150*/  SHF.R.U32.HI R0, RZ, 0x8, R0 ;  /* 0x00000008ff007819 */ /* 0x000fe20000011600 */
[----:B------:R-:W-:Y:S01]  /*4160*/  @!P4 FADD.FTZ R213, -R213, -RZ ;  /* 0x800000ffd5d5c221 */ /* 0x000fe20000010100 */
[----:B------:R-:W-:Y:S01]  /*4170*/  SHF.R.U32.HI R3, RZ, 0x10, R10 ;  /* 0x00000010ff037819 */ /* 0x000fe2000001160a */
[----:B------:R-:W-:Y:S01]  /*4180*/  @!P0 FADD.FTZ R214, -R214, -RZ ;  /* 0x800000ffd6d68221 */ /* 0x000fe20000010100 */
[----:B------:R-:W-:Y:S01]  /*4190*/  LOP3.LUT R0, R0, 0xffff, RZ, 0xc0, !PT ;  /* 0x0000ffff00007812 */ /* 0x000fe200078ec0ff */
[----:B------:R-:W-:Y:S01]  /*41a0*/  @!P3 FADD.FTZ R189, -R189, -RZ ;  /* 0x800000ffbdbdb221 */ /* 0x000fe20000010100 */
[----:B------:R-:W-:Y:S01]  /*41b0*/  LOP3.LUT R3, R3, 0xff, RZ, 0xc0, !PT ;  /* 0x000000ff03037812 */ /* 0x000fe200078ec0ff */
[----:B------:R-:W1:Y:S01]  /*41c0*/  MUFU.EX2 R181, R173 ;  /* 0x000000ad00b57308 */ /* 0x000e620000000800 */
[----:B------:R-:W-:Y:S02]  /*41d0*/  ISETP.LE.U32.AND P3, PT, R0, UR9, PT ;  /* 0x0000000900007c0c */ /* 0x000fe4000bf63070 */
[----:B------:R-:W-:Y:S01]  /*41e0*/  LOP3.LUT R4, R5, 0xff, RZ, 0xc0, !PT ;  /* 0x000000ff05047812 */ /* 0x000fe200078ec0ff */
[----:B------:R-:W-:Y:S01]  /*41f0*/  @!P6 FADD.FTZ R193, -R193, -RZ ;  /* 0x800000ffc1c1e221 */ /* 0x000fe20000010100 */
[----:B------:R-:W-:Y:S02]  /*4200*/  ISETP.LE.U32.AND P4, PT, R3, UR9, PT ;  /* 0x0000000903007c0c */ /* 0x000fe4000bf83070 */
[----:B------:R-:W-:Y:S02]  /*4210*/  ISETP.LE.U32.AND P6, PT, R4, UR9, PT ;  /* 0x0000000904007c0c */ /* 0x000fe4000bfc3070 */
[----:B------:R-:W-:Y:S01]  /*4220*/  SHF.R.U32.HI R0, RZ, 0x8, R166 ;  /* 0x00000008ff007819 */ /* 0x000fe200000116a6 */
[----:B------:R-:W-:Y:S01]  /*4230*/  MUFU.EX2 R187, R28 ;  /* 0x0000001c00bb7308 */ /* 0x000fe20000000800 */
[----:B------:R-:W-:Y:S02]  /*4240*/  SHF.R.U32.HI R3, RZ, 0x10, R5 ;  /* 0x00000010ff037819 */ /* 0x000fe40000011605 */
[----:B------:R-:W-:Y:S01]  /*4250*/  LOP3.LUT R0, R0, 0xffff, RZ, 0xc0, !PT ;  /* 0x0000ffff00007812 */ /* 0x000fe200078ec0ff */
[----:B------:R-:W-:Y:S01]  /*4260*/  @!P3 FADD.FTZ R192, -R192, -RZ ;  /* 0x800000ffc0c0b221 */ /* 0x000fe20000010100 */
[----:B------:R-:W-:Y:S02]  /*4270*/  LOP3.LUT R3, R3, 0xff, RZ, 0xc0, !PT ;  /* 0x000000ff03037812 */ /* 0x000fe400078ec0ff */
[----:B------:R-:W-:Y:S01]  /*4280*/  ISETP.LE.U32.AND P3, PT, R0, UR9, PT ;  /* 0x0000000900007c0c */ /* 0x000fe2000bf63070 */
[----:B------:R-:W-:Y:S01]  /*4290*/  @!P4 FADD.FTZ R190, -R190, -RZ ;  /* 0x800000ffbebec221 */ /* 0x000fe20000010100 */
[----:B------:R-:W-:Y:S01]  /*42a0*/  SHF.R.U32.HI R0, RZ, 0x8, R19 ;  /* 0x00000008ff007819 */ /* 0x000fe20000011613 */
[----:B------:R-:W-:Y:S01]  /*42b0*/  @!P6 FADD.FTZ R194, -R194, -RZ ;  /* 0x800000ffc2c2e221 */ /* 0x000fe20000010100 */
[----:B------:R-:W-:Y:S01]  /*42c0*/  ISETP.LE.U32.AND P4, PT, R3, UR9, PT ;  /* 0x0000000903007c0c */ /* 0x000fe2000bf83070 */
[----:B------:R-:W2:Y:S01]  /*42d0*/  MUFU.EX2 R188, R30 ;  /* 0x0000001e00bc7308 */ /* 0x000ea20000000800 */
[----:B------:R-:W-:Y:S01]  /*42e0*/  LOP3.LUT R3, R18, 0xff, RZ, 0xc0, !PT ;  /* 0x000000ff12037812 */ /* 0x000fe200078ec0ff */
[----:B-1----:R-:W-:Y:S01]  /*42f0*/  @!P5 FADD.FTZ R181, -R181, -RZ ;  /* 0x800000ffb5b5d221 */ /* 0x002fe20000010100 */
[----:B------:R-:W-:Y:S02]  /*4300*/  SHF.R.U32.HI R10, RZ, 0x18, R10 ;  /* 0x00000018ff0a7819 */ /* 0x000fe4000001160a */
[----:B------:R-:W-:Y:S02]  /*4310*/  ISETP.LE.U32.AND P6, PT, R3, UR9, PT ;  /* 0x0000000903007c0c */ /* 0x000fe4000bfc3070 */
[----:B------:R-:W-:Y:S01]  /*4320*/  LOP3.LUT R3, R0, 0xffff, RZ, 0xc0, !PT ;  /* 0x0000ffff00037812 */ /* 0x000fe200078ec0ff */
[----:B------:R-:W-:Y:S01]  /*4330*/  @!P3 FADD.FTZ R180, -R180, -RZ ;  /* 0x800000ffb4b4b221 */ /* 0x000fe20000010100 */
[----:B------:R-:W-:Y:S02]  /*4340*/  F2FP.RELU.BF16.PACK_AB R0, R218, R219 ;  /* 0x000000dbda00723e */ /* 0x000fe400000018ff */
[----:B------:R-:W-:Y:S01]  /*4350*/  ISETP.LE.U32.AND P0, PT, R10, UR9, PT ;  /* 0x000000090a007c0c */ /* 0x000fe2000bf03070 */
[----:B------:R-:W-:Y:S01]  /*4360*/  @!P4 FADD.FTZ R212, -R212, -RZ ;  /* 0x800000ffd4d4c221 */ /* 0x000fe20000010100 */
[----:B------:R-:W-:Y:S01]  /*4370*/  SHF.R.U32.HI R5, RZ, 0x18, R5 ;  /* 0x00000018ff057819 */ /* 0x000fe20000011605 */
[----:B------:R1:W-:Y:S01]  /*4380*/  STS [R235+0x20000], R0 ;  /* 0x02000000eb007388 */ /* 0x0003e20000000800 */
[----:B------:R-:W-:Y:S02]  /*4390*/  LOP3.LUT R4, R15, 0xff, RZ, 0xc0, !PT ;  /* 0x000000ff0f047812 */ /* 0x000fe400078ec0ff */
[----:B------:R-:W-:Y:S01]  /*43a0*/  ISETP.LE.U32.AND P3, PT, R3, UR9, PT ;  /* 0x0000000903007c0c */ /* 0x000fe2000bf63070 */
[----:B------:R-:W-:Y:S01]  /*43b0*/  @!P6 FADD.FTZ R183, -R183, -RZ ;  /* 0x800000ffb7b7e221 */ /* 0x000fe20000010100 */
[----:B------:R-:W-:Y:S02]  /*43c0*/  F2FP.RELU.BF16.PACK_AB R3, R215, R216 ;  /* 0x000000d8d703723e */ /* 0x000fe400000018ff */
[----:B------:R-:W-:Y:S02]  /*43d0*/  ISETP.LE.U32.AND P2, PT, R4, UR9, PT ;  /* 0x0000000904007c0c */ /* 0x000fe4000bf43070 */
[----:B------:R-:W-:Y:S01]  /*43e0*/  F2FP.RELU.BF16.PACK_AB R4, R225, R226 ;  /* 0x000000e2e104723e */ /* 0x000fe200000018ff */
[----:B------:R-:W-:Y:S01]  /*43f0*/  @!P0 FADD.FTZ R191, -R191, -RZ ;  /* 0x800000ffbfbf8221 */ /* 0x000fe20000010100 */
[----:B------:R-:W-:Y:S02]  /*4400*/  ISETP.LE.U32.AND P0, PT, R5, UR9, PT ;  /* 0x0000000905007c0c */ /* 0x000fe4000bf03070 */
[----:B------:R-:W-:Y:S02]  /*4410*/  F2FP.RELU.BF16.PACK_AB R5, R224, R217 ;  /* 0x000000d9e005723e */ /* 0x000fe400000018ff */
[----:B------:R-:W-:Y:S01]  /*4420*/  F2FP.RELU.BF16.PACK_AB R2, R227, R228 ;  /* 0x000000e4e302723e */ /* 0x000fe200000018ff */
[----:B------:R-:W-:Y:S01]  /*4430*/  @!P3 FADD.FTZ R186, -R186, -RZ ;  /* 0x800000ffbabab221 */ /* 0x000fe20000010100 */
[----:B------:R-:W-:Y:S01]  /*4440*/  ISETP.LE.U32.AND P4, PT, R17, UR9, PT ;  /* 0x0000000911007c0c */ /* 0x000fe2000bf83070 */
[----:B------:R3:W-:Y:S01]  /*4450*/  STS [R235+0x20400], R5 ;  /* 0x02040005eb007388 */ /* 0x0007e20000000800 */
[----:B------:R-:W-:Y:S01]  /*4460*/  FSETP.GE.FTZ.AND P3, PT, R219, RZ, PT ;  /* 0x000000ffdb00720b */ /* 0x000fe20003f76000 */
[----:B--2---:R-:W-:Y:S01]  /*4470*/  @!P2 FADD.FTZ R188, -R188, -RZ ;  /* 0x800000ffbcbca221 */ /* 0x004fe20000010100 */
[----:B------:R-:W-:Y:S01]  /*4480*/  FSETP.GE.FTZ.AND P2, PT, R218, RZ, PT ;  /* 0x000000ffda00720b */ /* 0x000fe20003f56000 */
[----:B------:R2:W-:Y:S01]  /*4490*/  STS [R236+0x20000], R3 ;  /* 0x02000003ec007388 */ /* 0x0005e20000000800 */
[----:B------:R-:W-:Y:S01]  /*44a0*/  FSETP.GE.FTZ.AND P6, PT, R216, RZ, PT ;  /* 0x000000ffd800720b */ /* 0x000fe20003fd6000 */
[----:B------:R-:W-:Y:S01]  /*44b0*/  @!P0 FADD.FTZ R195, -R195, -RZ ;  /* 0x800000ffc3c38221 */ /* 0x000fe20000010100 */
[----:B-1----:R-:W-:Y:S02]  /*44c0*/  F2FP.RELU.BF16.PACK_AB R0, R213, R214 ;  /* 0x000000d6d500723e */ /* 0x002fe400000018ff */
[----:B------:R-:W-:Y:S02]  /*44d0*/  ISETP.LE.U32.AND P0, PT, R165, UR9, PT ;  /* 0x00000009a5007c0c */ /* 0x000fe4000bf03070 */
[----:B------:R-:W-:Y:S01]  /*44e0*/  FSETP.GE.FTZ.AND P5, PT, R215, RZ, PT ;  /* 0x000000ffd700720b */ /* 0x000fe20003fb6000 */
[----:B------:R1:W-:Y:S01]  /*44f0*/  STS [R236+0x20400], R0 ;  /* 0x02040000ec007388 */ /* 0x0003e20000000800 */
[----:B------:R-:W-:Y:S01]  /*4500*/  @!P4 FADD.FTZ R187, -R187, -RZ ;  /* 0x800000ffbbbbc221 */ /* 0x000fe20000010100 */
[----:B------:R-:W-:Y:S02]  /*4510*/  FSETP.GE.FTZ.AND P4, PT, R193, RZ, PT ;  /* 0x000000ffc100720b */ /* 0x000fe40003f96000 */
[----:B------:R4:W-:Y:S04]  /*4520*/  STS [R235+0x21000], R4 ;  /* 0x02100004eb007388 */ /* 0x0009e80000000800 */
[----:B------:R4:W-:Y:S02]  /*4530*/  STS [R235+0x21400], R2 ;  /* 0x02140002eb007388 */ /* 0x0009e40000000800 */
[----:B------:R-:W-:Y:S01]  /*4540*/  @!P0 FADD.FTZ R185, -R185, -RZ ;  /* 0x800000ffb9b98221 */ /* 0x000fe20000010100 */
[----:B---3--:R-:W-:Y:S02]  /*4550*/  F2FP.RELU.BF16.PACK_AB R5, R220, R221 ;  /* 0x000000dddc05723e */ /* 0x008fe400000018ff */
[----:B--2---:R-:W-:Y:S03]  /*4560*/  F2FP.RELU.BF16.PACK_AB R3, R189, R193 ;  /* 0x000000c1bd03723e */ /* 0x004fe600000018ff */
[----:B------:R2:W-:Y:S01]  /*4570*/  STS [R236+0x21000], R5 ;  /* 0x02100005ec007388 */ /* 0x0005e20000000800 */
[----:B-1----:R-:W-:Y:S02]  /*4580*/  F2FP.RELU.BF16.PACK_AB R0, R180, R182 ;  /* 0x000000b6b400723e */ /* 0x002fe400000018ff */
[----:B----4-:R-:W-:Y:S02]  /*4590*/  F2FP.RELU.BF16.PACK_AB R4, R223, R222 ;  /* 0x000000dedf04723e */ /* 0x010fe400000018ff */
[----:B------:R-:W-:Y:S03]  /*45a0*/  F2FP.RELU.BF16.PACK_AB R2, R191, R190 ;  /* 0x000000bebf02723e */ /* 0x000fe600000018ff */
[----:B------:R1:W-:Y:S04]  /*45b0*/  STS [R236+0x21400], R4 ;  /* 0x02140004ec007388 */ /* 0x0003e80000000800 */
[----:B------:R3:W-:Y:S04]  /*45c0*/  STS [R229+0x20000], R3 ;  /* 0x02000003e5007388 */ /* 0x0007e80000000800 */
[----:B------:R4:W-:Y:S01]  /*45d0*/  STS [R229+0x20400], R2 ;  /* 0x02040002e5007388 */ /* 0x0009e20000000800 */
[----:B--2---:R-:W-:Y:S03]  /*45e0*/  F2FP.RELU.BF16.PACK_AB R5, R192, R194 ;  /* 0x000000c2c005723e */ /* 0x004fe600000018ff */
[----:B------:R2:W-:Y:S01]  /*45f0*/  STS [R234+0x20000], R0 ;  /* 0x02000000ea007388 */ /* 0x0005e20000000800 */
[----:B-1----:R-:W-:Y:S02]  /*4600*/  F2FP.RELU.BF16.PACK_AB R4, R195, R212 ;  /* 0x000000d4c304723e */ /* 0x002fe400000018ff */
[----:B---3--:R-:W-:Y:S02]  /*4610*/  F2FP.RELU.BF16.PACK_AB R3, R181, R183 ;  /* 0x000000b7b503723e */ /* 0x008fe400000018ff */
[----:B----4-:R-:W-:Y:S03]  /*4620*/  F2FP.RELU.BF16.PACK_AB R2, R186, R187 ;  /* 0x000000bbba02723e */ /* 0x010fe600000018ff */
[----:B------:R1:W-:Y:S01]  /*4630*/  STS [R234+0x20400], R3 ;  /* 0x02040003ea007388 */ /* 0x0003e20000000800 */
[----:B--2---:R-:W-:Y:S03]  /*4640*/  F2FP.RELU.BF16.PACK_AB R0, R185, R188 ;  /* 0x000000bcb900723e */ /* 0x004fe600000018ff */
        /* <DEDUP_REMOVED lines=105> */
[----:B------:R-:W-:Y:S01]  /*4ce0*/  IMAD.MOV.U32 R5, RZ, RZ, c[0x0][0x1c0] ;  /* 0x00007000ff057624 */ /* 0x000fe200078e00ff */
[-C--:B------:R-:W-:Y:S01]  /*4cf0*/  FSEL R2, R2, R177.reuse, P2 ;  /* 0x000000b102027208 */ /* 0x080fe20001000000 */
[----:B---3--:R-:W-:Y:S01]  /*4d00*/  FADD.FTZ R0, -R176, R6 ;  /* 0x00000006b0007221 */ /* 0x008fe20000010100 */
[----:B------:R-:W-:Y:S01]  /*4d10*/  FSETP.GE.FTZ.AND P2, PT, R182, RZ, PT ;  /* 0x000000ffb600720b */ /* 0x000fe20003f56000 */
[----:B------:R-:W-:Y:S02]  /*4d20*/  IMAD R5, R5, c[0x0][0x22c], RZ ;  /* 0x00008b0005057a24 */ /* 0x000fe400078e02ff */
[----:B------:R-:W-:Y:S02]  /*4d30*/  FMUL.FTZ R218, R218, R2 ;  /* 0x00000002dada7220 */ /* 0x000fe40000410000 */
[----:B------:R-:W2:Y:S01]  /*4d40*/  LDG.E R2, [R178.64+0x80] ;  /* 0x00008026b2027981 */ /* 0x000ea2000c1e1900 */
[----:B------:R-:W-:Y:S01]  /*4d50*/  FADD.FTZ R4, -R177, R4 ;  /* 0x00000004b1047221 */ /* 0x000fe20000010100 */
[----:B------:R-:W-:Y:S01]  /*4d60*/  FSEL R0, R0, R176, P0 ;  /* 0x000000b000007208 */ /* 0x000fe20000000000 */
[----:B------:R-:W-:Y:S03]  /*4d70*/  IMAD.U32 R5, R5, -0x40, RZ ;  /* 0xffffffc005057824 */ /* 0x000fe600078e00ff */
[----:B------:R-:W-:Y:S01]  /*4d80*/  FSEL R4, R4, R177, P3 ;  /* 0x000000b104047208 */ /* 0x000fe20001800000 */
[----:B------:R-:W-:Y:S01]  /*4d90*/  FMUL.FTZ R217, R217, R0 ;  /* 0x00000000d9d97220 */ /* 0x000fe20000410000 */
[----:B------:R-:W-:Y:S01]  /*4da0*/  LEA R210, P0, R5, R210, 0x2 ;  /* 0x000000d205d27211 */ /* 0x000fe200078010ff */
[----:B------:R-:W3:Y:S01]  /*4db0*/  LDG.E R0, [R178.64+0xa0] ;  /* 0x0000a026b2007981 */ /* 0x000ee2000c1e1900 */
[----:B------:R-:W-:Y:S01]  /*4dc0*/  FSETP.GE.FTZ.AND P3, PT, R189, RZ, PT ;  /* 0x000000ffbd00720b */ /* 0x000fe20003f76000 */
[----:B------:R-:W-:Y:S01]  /*4dd0*/  FMUL.FTZ R219, R219, R4 ;  /* 0x00000004dbdb7220 */ /* 0x000fe20000410000 */
[----:B------:R-:W-:Y:S01]  /*4de0*/  LEA.HI.X.SX32 R211, R5, R211, 0x2, P0 ;  /* 0x000000d305d37211 */ /* 0x000fe200000f16ff */
[C---:B------:R-:W-:Y:S01]  /*4df0*/  FADD.FTZ R4, -R177.reuse, R16 ;  /* 0x00000010b1047221 */ /* 0x040fe20000010100 */
[----:B------:R-:W-:Y:S01]  /*4e00*/  FSETP.GE.FTZ.AND P0, PT, R180, RZ, PT ;  /* 0x000000ffb400720b */ /* 0x000fe20003f16000 */
[----:B------:R-:W-:Y:S02]  /*4e10*/  FADD.FTZ R16, -R177, R17 ;  /* 0x00000011b1107221 */ /* 0x000fe40000010100 */
[----:B------:R-:W-:Y:S01]  /*4e20*/  FADD.FTZ R18, -R176, R18 ;  /* 0x00000012b0127221 */ /* 0x000fe20000010100 */
        /* <DEDUP_REMOVED lines=16> */
[C---:B------:R-:W-:Y:S02]  /*4f30*/  FADD.FTZ R6, -R176.reuse, R7 ;  /* 0x00000007b0067221 */ /* 0x040fe40000010100 */
        /* <DEDUP_REMOVED lines=19> */
[----:B------:R-:W-:Y:S01]  /*5070*/  FSEL R6, R18, R176, P3 ;  /* 0x000000b012067208 */ /* 0x000fe20001800000 */
[----:B------:R-:W-:Y:S01]  /*5080*/  FMUL.FTZ R213, R213, R5 ;  /* 0x00000005d5d57220 */ /* 0x000fe20000410000 */
[----:B------:R-:W-:Y:S01]  /*5090*/  FSETP.GE.FTZ.AND P3, PT, R181, RZ, PT ;  /* 0x000000ffb500720b */ /* 0x000fe20003f76000 */
[----:B------:R-:W-:Y:S01]  /*50a0*/  FMUL.FTZ R190, R190, R4 ;  /* 0x00000004bebe7220 */ /* 0x000fe20000410000 */
[----:B------:R-:W-:Y:S01]  /*50b0*/  FSETP.GE.FTZ.AND P0, PT, R225, RZ, PT ;  /* 0x000000ffe100720b */ /* 0x000fe20003f16000 */
[----:B------:R-:W-:Y:S01]  /*50c0*/  FMUL.FTZ R214, R214, R6 ;  /* 0x00000006d6d67220 */ /* 0x000fe20000410000 */
[----:B------:R-:W-:Y:S01]  /*50d0*/  FSETP.GE.FTZ.AND P2, PT, R226, RZ, PT ;  /* 0x000000ffe200720b */ /* 0x000fe20003f56000 */
        /* <DEDUP_REMOVED lines=9> */
[----:B------:R-:W-:Y:S01]  /*5170*/  FADD.FTZ R12, -R2, R12 ;  /* 0x0000000c020c7221 */ /* 0x000fe20000010100 */
[-C--:B------:R-:W-:Y:S01]  /*5180*/  FSEL R4, R4, R2.reuse, P0 ;  /* 0x0000000204047208 */ /* 0x080fe20000000000 */
[----:B------:R-:W-:Y:S01]  /*5190*/  FADD.FTZ R25, -R2, R25 ;  /* 0x0000001902197221 */ /* 0x000fe20000010100 */
[----:B------:R-:W-:Y:S01]  /*51a0*/  FSETP.GE.FTZ.AND P0, PT, R186, RZ, PT ;  /* 0x000000ffba00720b */ /* 0x000fe20003f16000 */
[C---:B------:R-:W-:Y:S01]  /*51b0*/  FADD.FTZ R13, -R2.reuse, R13 ;  /* 0x0000000d020d7221 */ /* 0x040fe20000010100 */
[-C--:B------:R-:W-:Y:S01]  /*51c0*/  FSEL R5, R5, R2.reuse, P2 ;  /* 0x0000000205057208 */ /* 0x080fe20001000000 */
[C---:B------:R-:W-:Y:S01]  /*51d0*/  FADD.FTZ R24, -R2.reuse, R24 ;  /* 0x0000001802187221 */ /* 0x040fe20000010100 */
[----:B------:R-:W-:Y:S01]  /*51e0*/  FSETP.GE.FTZ.AND P2, PT, R221, RZ, PT ;  /* 0x000000ffdd00720b */ /* 0x000fe20003f56000 */
[----:B------:R-:W-:Y:S01]  /*51f0*/  FADD.FTZ R28, -R2, R28 ;  /* 0x0000001c021c7221 */ /* 0x000fe20000010100 */
[----:B------:R-:W-:Y:S01]  /*5200*/  FSEL R13, R13, R2, P4 ;  /* 0x000000020d0d7208 */ /* 0x000fe20002000000 */
[----:B------:R-:W-:Y:S01]  /*5210*/  FMUL.FTZ R23, R225, R4 ;  /* 0x00000004e1177220 */ /* 0x000fe20000410000 */
[-C--:B------:R-:W-:Y:S01]  /*5220*/  FSEL R12, R12, R2.reuse, P2 ;  /* 0x000000020c0c7208 */ /* 0x080fe20001000000 */
[----:B---3--:R-:W-:Y:S01]  /*5230*/  FADD.FTZ R4, -R0, R14 ;  /* 0x0000000e00047221 */ /* 0x008fe20000010100 */
[----:B------:R-:W-:Y:S01]  /*5240*/  FSETP.GE.FTZ.AND P2, PT, R192, RZ, PT ;  /* 0x000000ffc000720b */ /* 0x000fe20003f56000 */
[----:B------:R-:W-:Y:S01]  /*5250*/  FADD.FTZ R11, -R0, R11 ;  /* 0x0000000b000b7221 */ /* 0x000fe20000010100 */
[-C--:B------:R-:W-:Y:S01]  /*5260*/  FSEL R24, R24, R2.reuse, P3 ;  /* 0x0000000218187208 */ /* 0x080fe20001800000 */
[C---:B------:R-:W-:Y:S01]  /*5270*/  FADD.FTZ R6, -R0.reuse, R15 ;  /* 0x0000000f00067221 */ /* 0x040fe20000010100 */
[-C--:B------:R-:W-:Y:S01]  /*5280*/  FSEL R25, R25, R2.reuse, P2 ;  /* 0x0000000219197208 */ /* 0x080fe20001000000 */
[----:B------:R-:W-:Y:S01]  /*5290*/  FADD.FTZ R10, -R0, R10 ;  /* 0x0000000a000a7221 */ /* 0x000fe20000010100 */
[----:B------:R-:W-:Y:S01]  /*52a0*/  FSETP.GE.FTZ.AND P2, PT, R187, RZ, PT ;  /* 0x000000ffbb00720b */ /* 0x000fe20003f56000 */
[----:B------:R-:W-:Y:S01]  /*52b0*/  FMUL.FTZ R32, R226, R5 ;  /* 0x00000005e2207220 */ /* 0x000fe20000410000 */
[----:B------:R-:W-:Y:S01]  /*52c0*/  FSETP.GE.FTZ.AND P3, PT, R228, RZ, PT ;  /* 0x000000ffe400720b */ /* 0x000fe20003f76000 */
[----:B------:R-:W-:Y:S01]  /*52d0*/  FADD.FTZ R5, -R0, R26 ;  /* 0x0000001a00057221 */ /* 0x000fe20000010100 */
        /* <DEDUP_REMOVED lines=12> */
[----:B------:R-:W-:Y:S01]  /*53a0*/  FSETP.GE.FTZ.AND P2, PT, R185, RZ, PT ;  /* 0x000000ffb900720b */ /* 0x000fe20003f56000 */
[----:B------:R-:W-:Y:S01]  /*53b0*/  FADD.FTZ R4, -R0, R27 ;  /* 0x0000001b00047221 */ /* 0x000fe20000010100 */
[----:B------:R-:W-:Y:S01]  /*53c0*/  FSEL R6, R6, R0, P0 ;  /* 0x0000000006067208 */ /* 0x000fe20000000000 */
[----:B------:R-:W-:Y:S01]  /*53d0*/  FMUL.FTZ R24, R194, R24 ;  /* 0x00000018c2187220 */ /* 0x000fe20000410000 */
[----:B------:R-:W-:Y:S01]  /*53e0*/  PLOP3.LUT P0, PT, PT, PT, UP3, 0x80, 0x0 ;  /* 0x000000000000781c */ /* 0x000fe20003f0f038 */
[----:B------:R-:W-:Y:S01]  /*53f0*/  FMUL.FTZ R25, R192, R25 ;  /* 0x00000019c0197220 */ /* 0x000fe20000410000 */
[----:B------:R-:W-:Y:S01]  /*5400*/  FSEL R10, R10, R0, P3 ;  /* 0x000000000a0a7208 */ /* 0x000fe20001800000 */
[----:B------:R-:W-:Y:S01]  /*5410*/  FMUL.FTZ R28, R187, R28 ;  /* 0x0000001cbb1c7220 */ /* 0x000fe20000410000 */
[----:B------:R-:W-:Y:S01]  /*5420*/  FSETP.GE.FTZ.AND P4, PT, R195, RZ, PT ;  /* 0x000000ffc300720b */ /* 0x000fe20003f96000 */
        /* <DEDUP_REMOVED lines=35> */
.L_x_788:
        /* <DEDUP_REMOVED lines=127> */
[----:B------:R-:W2:Y:S01]  /*5e50*/  LDL R178, [R1+0x4] ;  /* 0x0000040001b27983 */ /* 0x000ea20000100800 */
        /* <DEDUP_REMOVED lines=18> */
.L_x_789:
[----:B------:R-:W-:Y:S01]  /*5f80*/  LDSM.16.M88.4 R32, [R199+0x1c000] ;  /* 0x01c00000c720783b */ /* 0x000fe20000000200 */
[----:B-1----:R-:W-:Y:S01]  /*5f90*/  @P0 IADD3 R0, R239, -0x40, RZ ;  /* 0xffffffc0ef000810 */ /* 0x002fe20007ffe0ff */
[----:B------:R-:W-:Y:S01]  /*5fa0*/  IMAD.MOV.U32 R2, RZ, RZ, 0x4 ;  /* 0x00000004ff027424 */ /* 0x000fe200078e00ff */
[----:B------:R-:W-:Y:S01]  /*5fb0*/  ULOP3.LUT UR9, UR8, 0x1, URZ, 0xc0, !UPT ;  /* 0x0000000108097892 */ /* 0x000fe2000f8ec03f */
[----:B------:R-:W-:Y:S01]  /*5fc0*/  IMAD.MOV.U32 R185, RZ, RZ, c[0x0][0x22c] ;  /* 0x00008b00ffb97624 */ /* 0x000fe200078e00ff */
[----:B------:R-:W1:Y:S01]  /*5fd0*/  LDSM.16.MT88.4 R16, [R196] ;  /* 0x00000000c410783b */ /* 0x000e620000004200 */
[----:B------:R-:W-:Y:S01]  /*5fe0*/  IMAD.MOV.U32 R186, RZ, RZ, c[0x0][0x22c] ;  /* 0x00008b00ffba7624 */ /* 0x000fe200078e00ff */
[----:B------:R-:W-:Y:S01]  /*5ff0*/  UISETP.NE.U32.AND UP0, UPT, UR9, 0x1, UPT ;  /* 0x000000010900788c */ /* 0x000fe2000bf05070 */
[----:B------:R-:W-:Y:S01]  /*6000*/  IMAD R185, R185, c[0x0][0x1c0], RZ ;  /* 0x00007000b9b97a24 */ /* 0x000fe200078e02ff */
[----:B------:R-:W-:Y:S01]  /*6010*/  UISETP.GT.AND UP2, UPT, UR8, UR4, UPT ;  /* 0x000000040800728c */ /* 0x000fe2000bf44270 */
[----:B------:R-:W2:Y:S01]  /*6020*/  LDSM.16.M88.4 R28, [R199+0x1d000] ;  /* 0x01d00000c71c783b */ /* 0x000ea20000000200 */
[----:B------:R-:W-:Y:S01]  /*6030*/  IMAD R186, R186, c[0x0][0x1c0], RZ ;  /* 0x00007000baba7a24 */ /* 0x000fe200078e02ff */
[----:B------:R-:W-:Y:S01]  /*6040*/  @UP3 UIADD3 UR11, UP1, UR46, -0x100, URZ ;  /* 0xffffff002e0b3890 */ /* 0x000fe2000ff3e03f */
[----:B------:R-:W-:Y:S01]  /*6050*/  IMAD.SHL.U32 R185, R185, 0x10, RZ ;  /* 0x00000010b9b97824 */ /* 0x000fe200078e00ff */
[----:B------:R-:W-:Y:S01]  /*6060*/  UIADD3 UR8, UR8, -0x1, URZ ;  /* 0xffffffff08087890 */ /* 0x000fe2000fffe03f */
[----:B------:R-:W3:Y:S01]  /*6070*/  LDSM.16.MT88.4 R164, [R196+0x4000] ;  /* 0x00400000c4a4783b */ /* 0x000ee20000004200 */
[----:B------:R-:W-:Y:S01]  /*6080*/  IMAD R186, R186, 0x18, RZ ;  /* 0x00000018baba7824 */ /* 0x000fe200078e02ff */
[----:B------:R-:W-:Y:S01]  /*6090*/  @UP3 UIADD3.X UR9, UR47, -0x1, URZ, UP1, !UPT ;  /* 0xffffffff2f093890 */ /* 0x000fe20008ffe43f */
[----:B------:R-:W-:Y:S02]  /*60a0*/  IMAD.MOV.U32 R189, RZ, RZ, c[0x0][0x22c] ;  /* 0x00008b00ffbd7624 */ /* 0x000fe400078e00ff */
[----:B------:R-:W-:Y:S01]  /*60b0*/  LDSM.16.M88.4 R168, [R200+0x1c000] ;  /* 0x01c00000c8a8783b */ /* 0x000fe20000000200 */
[----:B------:R-:W-:Y:S02]  /*60c0*/  IMAD.MOV.U32 R188, RZ, RZ, c[0x0][0x22c] ;  /* 0x00008b00ffbc7624 */ /* 0x000fe400078e00ff */
[----:B------:R-:W-:Y:S02]  /*60d0*/  IMAD R189, R189, c[0x0][0x1c0], RZ ;  /* 0x00007000bdbd7a24 */ /* 0x000fe400078e02ff */
[----:B------:R-:W4:Y:S01]  /*60e0*/  LDSM.16.MT88.4 R172, [R196+0x800] ;  /* 0x00080000c4ac783b */ /* 0x000f220000004200 */
[----:B------:R-:W-:Y:S02]  /*60f0*/  IMAD R188, R188, c[0x0][0x1c0], RZ ;  /* 0x00007000bcbc7a24 */ /* 0x000fe400078e02ff */
[----:B------:R-:W-:Y:S02]  /*6100*/  IMAD.SHL.U32 R189, R189, 0x20, RZ ;  /* 0x00000020bdbd7824 */ /* 0x000fe400078e00ff */
[----:B------:R-:W3:Y:S01]  /*6110*/  LDSM.16.M88.4 R176, [R200+0x1d000] ;  /* 0x01d00000c8b0783b */ /* 0x000ee20000000200 */
[----:B------:R-:W-:Y:S02]  /*6120*/  IMAD R188, R188, 0x28, RZ ;  /* 0x00000028bcbc7824 */ /* 0x000fe400078e02ff */
[----:B------:R-:W-:Y:S02]  /*6130*/  IMAD.MOV.U32 R187, RZ, RZ, c[0x0][0x22c] ;  /* 0x00008b00ffbb7624 */ /* 0x000fe400078e00ff */
[----:B------:R-:W3:Y:S02]  /*6140*/  LDSM.16.MT88.4 R180, [R196+0x4800] ;  /* 0x00480000c4b4783b */ /* 0x000ee40000004200 */
[----:B------:R-:W-:Y:S04]  /*6150*/  IMAD R187, R187, c[0x0][0x1c0], RZ ;  /* 0x00007000bbbb7a24 */ /* 0x000fe800078e02ff */
[----:B------:R-:W-:Y:S01]  /*6160*/  IMAD R187, R187, 0x38, RZ ;  /* 0x00000038bbbb7824 */ /* 0x000fe200078e02ff */
        /* <DEDUP_REMOVED lines=79> */
[----:B------:R-:W3:Y:S07]  /*6660*/  LDSM.16.MT88.4 R164, [R196+0x7800] ;  /* 0x00780000c4a4783b */ /* 0x000eee0000004200 */
[-C--:B-1----:R-:W-:Y:S08]  /*6670*/  HMMA.16816.F32.BF16 R4, R172, R176.reuse, R4 ;  /* 0x000000b0ac04723c */ /* 0x082ff00000041804 */
[C---:B--2---:R-:W-:Y:S08]  /*6680*/  HMMA.16816.F32.BF16 R8, R180.reuse, R176, R8 ;  /* 0x000000b0b408723c */ /* 0x044ff00000041808 */
[-C--:B------:R-:W-:Y:S08]  /*6690*/  HMMA.16816.F32.BF16 R12, R180, R178.reuse, R12 ;  /* 0x000000b2b40c723c */ /* 0x080ff0000004180c */
[C---:B------:R-:W-:Y:S08]  /*66a0*/  HMMA.16816.F32.BF16 R16, R172.reuse, R178, R16 ;  /* 0x000000b2ac10723c */ /* 0x040ff00000041810 */
[-C--:B---3--:R-:W-:Y:S08]  /*66b0*/  HMMA.16816.F32.BF16 R20, R172, R164.reuse, R20 ;  /* 0x000000a4ac14723c */ /* 0x088ff00000041814 */
[C---:B------:R-:W-:Y:S07]  /*66c0*/  HMMA.16816.F32.BF16 R24, R180.reuse, R164, R24 ;  /* 0x000000a4b418723c */ /* 0x040fee0000041818 */
[----:B------:R-:W-:Y:S01]  /*66d0*/  @P0 IMAD.WIDE R164, R0, R2, UR46 ;  /* 0x0000002e00a40e25 */ /* 0x000fe2000f8e0202 */
[-C--:B------:R-:W-:Y:S01]  /*66e0*/  HMMA.16816.F32.BF16 R28, R180, R166.reuse, R28 ;  /* 0x000000a6b41c723c */ /* 0x080fe2000004181c */
[----:B------:R-:W-:Y:S02]  /*66f0*/  @UP3 UMOV UR46, UR11 ;  /* 0x0000000b002e3c82 */ /* 0x000fe40008000000 */
[----:B------:R-:W-:Y:S01]  /*6700*/  @UP3 UMOV UR47, UR9 ;  /* 0x00000009002f3c82 */ /* 0x000fe20008000000 */
[----:B------:R1:W5:Y:S01]  /*6710*/  @P0 LDG.E R243, [R164.64] ;  /* 0x00000026a4f30981 */ /* 0x000362000c1e1900 */
[CC--:B------:R-:W-:Y:S03]  /*6720*/  LEA R2, P2, R238.reuse, R210.reuse, 0x2 ;  /* 0x000000d2ee027211 */ /* 0x0c0fe600078410ff */
[----:B------:R-:W-:Y:S01]  /*6730*/  HMMA.16816.F32.BF16 R32, R172, R166, R32 ;  /* 0x000000a6ac20723c */ /* 0x000fe20000041820 */
[----:B------:R1:W5:Y:S03]  /*6740*/  @P0 LDG.E R242, [R164.64+0x20] ;  /* 0x00002026a4f20981 */ /* 0x000366000c1e1900 */
[-C--:B------:R-:W-:Y:S02]  /*6750*/  LEA.HI.X.SX32 R3, R238, R211.reuse, 0x2, P2 ;  /* 0x000000d3ee037211 */ /* 0x080fe400010f16ff */
[----:B------:R1:W5:Y:S01]  /*6760*/  @P0 LDG.E R241, [R164.64+0x80] ;  /* 0x00008026a4f10981 */ /* 0x000362000c1e1900 */
[CC--:B------:R-:W-:Y:S04]  /*6770*/  LEA R168, P2, R186.reuse, R210.reuse, 0x2 ;  /* 0x000000d2baa87211 */ /* 0x0c0fe800078410ff */
[----:B------:R1:W5:Y:S01]  /*6780*/  @P0 LDG.E R240, [R164.64+0xa0] ;  /* 0x0000a026a4f00981 */ /* 0x000362000c1e1900 */
[CC--:B------:R-:W-:Y:S02]  /*6790*/  LEA R170, P0, R185.reuse, R210.reuse, 0x2 ;  /* 0x000000d2b9aa7211 */ /* 0x0c0fe400078010ff */
[-C--:B------:R-:W-:Y:S01]  /*67a0*/  LEA.HI.X.SX32 R169, R186, R211.reuse, 0x2, P2 ;  /* 0x000000d3baa97211 */ /* 0x080fe200010f16ff */
[----:B------:R-:W-:Y:S01]  /*67b0*/  IMAD.MOV.U32 R186, RZ, RZ, c[0x0][0x22c] ;  /* 0x00008b00ffba7624 */ /* 0x000fe200078e00ff */
[----:B------:R2:W-:Y:S01]  /*67c0*/  RED.E.ADD.F32.FTZ.RN.STRONG.GPU [R210.64], R4 ;  /* 0x00000004d200798e */ /* 0x0005e2000c10e7a6 */
[-C--:B------:R-:W-:Y:S02]  /*67d0*/  LEA.HI.X.SX32 R171, R185, R211.reuse, 0x2, P0 ;  /* 0x000000d3b9ab7211 */ /* 0x080fe400000f16ff */
[CC--:B------:R-:W-:Y:S01]  /*67e0*/  LEA R166, P0, R189.reuse, R210.reuse, 0x2 ;  /* 0x000000d2bda67211 */ /* 0x0c0fe200078010ff */
[----:B------:R-:W-:Y:S01]  /*67f0*/  IMAD R186, R186, c[0x0][0x1c0], RZ ;  /* 0x00007000baba7a24 */ /* 0x000fe200078e02ff */
[----:B------:R3:W-:Y:S02]  /*6800*/  RED.E.ADD.F32.FTZ.RN.STRONG.GPU [R2.64], R5 ;  /* 0x000000050200798e */ /* 0x0007e4000c10e7a6 */
[-C--:B------:R-:W-:Y:S01]  /*6810*/  LEA.HI.X.SX32 R167, R189, R211.reuse, 0x2, P0 ;  /* 0x000000d3bda77211 */ /* 0x080fe200000f16ff */
[----:B------:R-:W-:Y:S02]  /*6820*/  IMAD R186, R186, 0x30, RZ ;  /* 0x00000030baba7824 */ /* 0x000fe400078e02ff */
[----:B------:R4:W-:Y:S05]  /*6830*/  RED.E.ADD.F32.FTZ.RN.STRONG.GPU [R170.64], R6 ;  /* 0x00000006aa00798e */ /* 0x0009ea000c10e7a6 */
[----:B------:R4:W-:Y:S01]  /*6840*/  RED.E.ADD.F32.FTZ.RN.STRONG.GPU [R168.64], R7 ;  /* 0x00000007a800798e */ /* 0x0009e2000c10e7a6 */
[CC--:B-1----:R-:W-:Y:S04]  /*6850*/  LEA R164, P3, R188.reuse, R210.reuse, 0x2 ;  /* 0x000000d2bca47211 */ /* 0x0c2fe800078610ff */
[----:B------:R1:W-:Y:S01]  /*6860*/  RED.E.ADD.F32.FTZ.RN.STRONG.GPU [R166.64], R8 ;  /* 0x00000008a600798e */ /* 0x0003e2000c10e7a6 */
[-C--:B------:R-:W-:Y:S02]  /*6870*/  LEA.HI.X.SX32 R165, R188, R211.reuse, 0x2, P3 ;  /* 0x000000d3bca57211 */ /* 0x080fe400018f16ff */
[CC--:B--2---:R-:W-:Y:S03]  /*6880*/  LEA R4, P2, R186.reuse, R210.reuse, 0x2 ;  /* 0x000000d2ba047211 */ /* 0x0c4fe600078410ff */
[----:B------:R2:W-:Y:S01]  /*6890*/  RED.E.ADD.F32.FTZ.RN.STRONG.GPU [R164.64], R9 ;  /* 0x00000009a400798e */ /* 0x0005e2000c10e7a6 */
[-C--:B---3--:R-:W-:Y:S01]  /*68a0*/  LEA.HI.X.SX32 R5, R186, R211.reuse, 0x2, P2 ;  /* 0x000000d3ba057211 */ /* 0x088fe200010f16ff */
[----:B------:R-:W-:Y:S04]  /*68b0*/  IMAD.MOV.U32 R186, RZ, RZ, c[0x0][0x22c] ;  /* 0x00008b00ffba7624 */ /* 0x000fe800078e00ff */
[----:B------:R3:W-:Y:S01]  /*68c0*/  RED.E.ADD.F32.FTZ.RN.STRONG.GPU [R4.64], R10 ;  /* 0x0000000a0400798e */ /* 0x0007e2000c10e7a6 */
[CC--:B----4-:R-:W-:Y:S01]  /*68d0*/  LEA R6, P0, R187.reuse, R210.reuse, 0x2 ;  /* 0x000000d2bb067211 */ /* 0x0d0fe200078010ff */
[----:B------:R-:W-:Y:S03]  /*68e0*/  IMAD R186, R186, c[0x0][0x1c0], RZ ;  /* 0x00007000baba7a24 */ /* 0x000fe600078e02ff */
[-C--:B------:R-:W-:Y:S01]  /*68f0*/  LEA.HI.X.SX32 R7, R187, R211.reuse, 0x2, P0 ;  /* 0x000000d3bb077211 */ /* 0x080fe200000f16ff */
[----:B------:R-:W-:Y:S04]  /*6900*/  IMAD.SHL.U32 R186, R186, 0x10, RZ ;  /* 0x00000010baba7824 */ /* 0x000fe800078e00ff */
[----:B------:R4:W-:Y:S01]  /*6910*/  RED.E.ADD.F32.FTZ.RN.STRONG.GPU [R6.64], R11 ;  /* 0x0000000b0600798e */ /* 0x0009e2000c10e7a6 */
[C---:B------:R-:W-:Y:S02]  /*6920*/  IADD3 R178, R186.reuse, 0x20, RZ ;  /* 0x00000020bab27810 */ /* 0x040fe40007ffe0ff */
[C---:B------:R-:W-:Y:S02]  /*6930*/  IADD3 R176, R186.reuse, 0x20, RZ ;  /* 0x00000020bab07810 */ /* 0x040fe40007ffe0ff */
[----:B------:R-:W-:Y:S01]  /*6940*/  RED.E.ADD.F32.FTZ.RN.STRONG.GPU [R210.64+0x80], R16 ;  /* 0x00008010d200798e */ /* 0x000fe2000c10e7a6 */
[----:B------:R-:W-:Y:S01]  /*6950*/  IADD3 R177, R186, 0x20, RZ ;  /* 0x00000020bab17810 */ /* 0x000fe20007ffe0ff */
[----:B------:R-:W-:Y:S01]  /*6960*/  IMAD.MOV.U32 R186, RZ, RZ, c[0x0][0x22c] ;  /* 0x00008b00ffba7624 */ /* 0x000fe200078e00ff */
[CC--:B-1----:R-:W-:Y:S01]  /*6970*/  LEA R8, P3, R251.reuse, R210.reuse, 0x2 ;  /* 0x000000d2fb087211 */ /* 0x0c2fe200078610ff */
[C---:B------:R-:W-:Y:S01]  /*6980*/  IMAD.IADD R176, R238.reuse, 0x1, R176 ;  /* 0x00000001eeb07824 */ /* 0x040fe200078e02b0 */
[----:B------:R1:W-:Y:S01]  /*6990*/  RED.E.ADD.F32.FTZ.RN.STRONG.GPU [R2.64+0x80], R17 ;  /* 0x000080110200798e */ /* 0x0003e2000c10e7a6 */
[----:B------:R-:W-:Y:S01]  /*69a0*/  IMAD.IADD R177, R238, 0x1, R177 ;  /* 0x00000001eeb17824 */ /* 0x000fe200078e02b1 */
[-C--:B--2---:R-:W-:Y:S01]  /*69b0*/  LEA.HI.X.SX32 R9, R251, R211.reuse, 0x2, P3 ;  /* 0x000000d3fb097211 */ /* 0x084fe200018f16ff */
[----:B------:R-:W-:Y:S02]  /*69c0*/  IMAD R186, R186, c[0x0][0x1c0], RZ ;  /* 0x00007000baba7a24 */ /* 0x000fe400078e02ff */
[----:B------:R-:W-:Y:S01]  /*69d0*/  IMAD.IADD R177, R238, 0x1, R177 ;  /* 0x00000001eeb17824 */ /* 0x000fe200078e02b1 */
[-C--:B---3--:R-:W-:Y:S01]  /*69e0*/  LEA R4, P0, R178, R210.reuse, 0x2 ;  /* 0x000000d2b2047211 */ /* 0x088fe200078010ff */
[----:B------:R-:W-:Y:S03]  /*69f0*/  IMAD.SHL.U32 R186, R186, 0x10, RZ ;  /* 0x00000010baba7824 */ /* 0x000fe600078e00ff */
[-C--:B------:R-:W-:Y:S02]  /*6a00*/  LEA.HI.X.SX32 R5, R178, R211.reuse, 0x2, P0 ;  /* 0x000000d3b2057211 */ /* 0x080fe400000f16ff */
[CC--:B------:R-:W-:Y:S02]  /*6a10*/  LEA R10, P0, R177.reuse, R210.reuse, 0x2 ;  /* 0x000000d2b10a7211 */ /* 0x0c0fe400078010ff */
[----:B------:R-:W-:Y:S01]  /*6a20*/  IADD3 R170, R186, 0x40, RZ ;  /* 0x00000040baaa7810 */ /* 0x000fe20007ffe0ff */
[----:B------:R2:W-:Y:S01]  /*6a30*/  RED.E.ADD.F32.FTZ.RN.STRONG.GPU [R4.64], R18 ;  /* 0x000000120400798e */ /* 0x0005e2000c10e7a6 */
[CC--:B----4-:R-:W-:Y:S02]  /*6a40*/  LEA R6, P2, R176.reuse, R210.reuse, 0x2 ;  /* 0x000000d2b0067211 */ /* 0x0d0fe400078410ff */
[-C--:B------:R-:W-:Y:S02]  /*6a50*/  LEA.HI.X.SX32 R11, R177, R211.reuse, 0x2, P0 ;  /* 0x000000d3b10b7211 */ /* 0x080fe400000f16ff */
[-C--:B------:R-:W-:Y:S01]  /*6a60*/  LEA.HI.X.SX32 R7, R176, R211.reuse, 0x2, P2 ;  /* 0x000000d3b0077211 */ /* 0x080fe200010f16ff */
[----:B------:R-:W-:Y:S01]  /*6a70*/  IMAD.IADD R176, R238, 0x1, R250 ;  /* 0x00000001eeb07824 */ /* 0x000fe200078e02fa */
[C---:B------:R-:W-:Y:S02]  /*6a80*/  IADD3 R0, R186.reuse, 0x40, RZ ;  /* 0x00000040ba007810 */ /* 0x040fe40007ffe0ff */
[----:B------:R-:W-:Y:S01]  /*6a90*/  IADD3 R168, R186, 0x40, RZ ;  /* 0x00000040baa87810 */ /* 0x000fe20007ffe0ff */
[----:B------:R3:W-:Y:S01]  /*6aa0*/  RED.E.ADD.F32.FTZ.RN.STRONG.GPU [R6.64], R19 ;  /* 0x000000130600798e */ /* 0x0007e2000c10e7a6 */
[C---:B-1----:R-:W-:Y:S01]  /*6ab0*/  IADD3 R17, R185.reuse, 0x60, RZ ;  /* 0x00000060b9117810 */ /* 0x042fe20007ffe0ff */
[C---:B------:R-:W-:Y:S01]  /*6ac0*/  IMAD.IADD R0, R238.reuse, 0x1, R0 ;  /* 0x00000001ee007824 */ /* 0x040fe200078e0200 */
[----:B------:R-:W-:Y:S01]  /*6ad0*/  IADD3 R16, R185, 0x60, RZ ;  /* 0x00000060b9107810 */ /* 0x000fe20007ffe0ff */
[C---:B------:R-:W-:Y:S01]  /*6ae0*/  IMAD.IADD R168, R238.reuse, 0x1, R168 ;  /* 0x00000001eea87824 */ /* 0x040fe200078e02a8 */
[----:B------:R-:W-:Y:S03]  /*6af0*/  RED.E.ADD.F32.FTZ.RN.STRONG.GPU [R10.64], R12 ;  /* 0x0000000c0a00798e */ /* 0x000fe6000c10e7a6 */
[C---:B------:R-:W-:Y:S02]  /*6b00*/  IMAD.IADD R168, R238.reuse, 0x1, R168 ;  /* 0x00000001eea87824 */ /* 0x040fe400078e02a8 */
[----:B------:R1:W-:Y:S01]  /*6b10*/  RED.E.ADD.F32.FTZ.RN.STRONG.GPU [R8.64], R13 ;  /* 0x0000000d0800798e */ /* 0x0003e2000c10e7a6 */
[----:B------:R-:W-:Y:S01]  /*6b20*/  IMAD.IADD R16, R238, 0x1, R16 ;  /* 0x00000001ee107824 */ /* 0x000fe200078e0210 */
[CC--:B--2---:R-:W-:Y:S04]  /*6b30*/  LEA R4, P2, R250.reuse, R210.reuse, 0x2 ;  /* 0x000000d2fa047211 */ /* 0x0c4fe800078410ff */
[-C--:B------:R-:W-:Y:S05]  /*6b40*/  LEA.HI.X.SX32 R5, R250, R211.reuse, 0x2, P2 ;  /* 0x000000d3fa057211 */ /* 0x080fea00010f16ff */
[----:B------:R2:W-:Y:S01]  /*6b50*/  RED.E.ADD.F32.FTZ.RN.STRONG.GPU [R4.64], R14 ;  /* 0x0000000e0400798e */ /* 0x0005e2000c10e7a6 */
[CC--:B---3--:R-:W-:Y:S04]  /*6b60*/  LEA R6, P0, R176.reuse, R210.reuse, 0x2 ;  /* 0x000000d2b0067211 */ /* 0x0c8fe800078010ff */
[-C--:B------:R-:W-:Y:S05]  /*6b70*/  LEA.HI.X.SX32 R7, R176, R211.reuse, 0x2, P0 ;  /* 0x000000d3b0077211 */ /* 0x080fea00000f16ff */
[----:B------:R3:W-:Y:S01]  /*6b80*/  RED.E.ADD.F32.FTZ.RN.STRONG.GPU [R6.64], R15 ;  /* 0x0000000f0600798e */ /* 0x0007e2000c10e7a6 */
[CC--:B-1----:R-:W-:Y:S04]  /*6b90*/  LEA R8, P3, R249.reuse, R210.reuse, 0x2 ;  /* 0x000000d2f9087211 */ /* 0x0c2fe800078610ff */
[----:B------:R-:W-:Y:S01]  /*6ba0*/  RED.E.ADD.F32.FTZ.RN.STRONG.GPU [R210.64+0x100], R20 ;  /* 0x00010014d200798e */ /* 0x000fe2000c10e7a6 */
[-C--:B------:R-:W-:Y:S04]  /*6bb0*/  LEA.HI.X.SX32 R9, R249, R211.reuse, 0x2, P3 ;  /* 0x000000d3f9097211 */ /* 0x080fe800018f16ff */
[----:B------:R-:W-:Y:S05]  /*6bc0*/  RED.E.ADD.F32.FTZ.RN.STRONG.GPU [R2.64+0x100], R21 ;  /* 0x000100150200798e */ /* 0x000fea000c10e7a6 */
[----:B------:R-:W-:Y:S01]  /*6bd0*/  LDSM.16.MT88.4 R12, [R197+0x1e000] ;  /* 0x01e00000c50c783b */ /* 0x000fe20000004200 */
[CC--:B--2---:R-:W-:Y:S04]  /*6be0*/  LEA R4, P0, R170.reuse, R210.reuse, 0x2 ;  /* 0x000000d2aa047211 */ /* 0x0c4fe800078010ff */
[-C--:B------:R-:W-:Y:S02]  /*6bf0*/  LEA.HI.X.SX32 R5, R170, R211.reuse, 0x2, P0 ;  /* 0x000000d3aa057211 */ /* 0x080fe400000f16ff */
[-C--:B------:R-:W-:Y:S03]  /*6c00*/  LEA R10, P0, R168, R210.reuse, 0x2 ;  /* 0x000000d2a80a7211 */ /* 0x080fe600078010ff */
[----:B------:R1:W-:Y:S01]  /*6c10*/  RED.E.ADD.F32.FTZ.RN.STRONG.GPU [R4.64], R22 ;  /* 0x000000160400798e */ /* 0x0003e2000c10e7a6 */
[-C--:B---3--:R-:W-:Y:S02]  /*6c20*/  LEA R6, P2, R0, R210.reuse, 0x2 ;  /* 0x000000d200067211 */ /* 0x088fe400078410ff */
[-C--:B------:R-:W-:Y:S02]  /*6c30*/  LEA.HI.X.SX32 R11, R168, R211.reuse, 0x2, P0 ;  /* 0x000000d3a80b7211 */ /* 0x080fe400000f16ff */
[-C--:B------:R-:W-:Y:S01]  /*6c40*/  LEA.HI.X.SX32 R7, R0, R211.reuse, 0x2, P2 ;  /* 0x000000d300077211 */ /* 0x080fe200010f16ff */
[----:B------:R-:W-:Y:S01]  /*6c50*/  IMAD.IADD R0, R238, 0x1, R248 ;  /* 0x00000001ee007824 */ /* 0x000fe200078e02f8 */
[----:B------:R-:W-:Y:S05]  /*6c60*/  LDSM.16.MT88.4 R168, [R198+0x2800] ;  /* 0x00280000c6a8783b */ /* 0x000fea0000004200 */
[----:B------:R2:W-:Y:S05]  /*6c70*/  RED.E.ADD.F32.FTZ.RN.STRONG.GPU [R6.64], R23 ;  /* 0x000000170600798e */ /* 0x0005ea000c10e7a6 */
[----:B------:R3:W-:Y:S05]  /*6c80*/  RED.E.ADD.F32.FTZ.RN.STRONG.GPU [R10.64], R24 ;  /* 0x000000180a00798e */ /* 0x0007ea000c10e7a6 */
[----:B------:R4:W-:Y:S01]  /*6c90*/  RED.E.ADD.F32.FTZ.RN.STRONG.GPU [R8.64], R25 ;  /* 0x000000190800798e */ /* 0x0009e2000c10e7a6 */
[CC--:B-1----:R-:W-:Y:S04]  /*6ca0*/  LEA R4, P2, R248.reuse, R210.reuse, 0x2 ;  /* 0x000000d2f8047211 */ /* 0x0c2fe800078410ff */
[----:B------:R-:W-:Y:S01]  /*6cb0*/  LDSM.16.MT88.4 R20, [R198+0x2000] ;  /* 0x00200000c614783b */ /* 0x000fe20000004200 */
[-C--:B------:R-:W-:Y:S05]  /*6cc0*/  LEA.HI.X.SX32 R5, R248, R211.reuse, 0x2, P2 ;  /* 0x000000d3f8057211 */ /* 0x080fea00010f16ff */
[----:B------:R1:W-:Y:S01]  /*6cd0*/  RED.E.ADD.F32.FTZ.RN.STRONG.GPU [R4.64], R26 ;  /* 0x0000001a0400798e */ /* 0x0003e2000c10e7a6 */
[CC--:B--2---:R-:W-:Y:S04]  /*6ce0*/  LEA R6, P0, R0.reuse, R210.reuse, 0x2 ;  /* 0x000000d200067211 */ /* 0x0c4fe800078010ff */
[-C--:B------:R-:W-:Y:S02]  /*6cf0*/  LEA.HI.X.SX32 R7, R0, R211.reuse, 0x2, P0 ;  /* 0x000000d300077211 */ /* 0x080fe400000f16ff */
[----:B------:R-:W-:Y:S02]  /*6d00*/  IADD3 R0, R185, 0x60, RZ ;  /* 0x00000060b9007810 */ /* 0x000fe40007ffe0ff */
[-C--:B---3--:R-:W-:Y:S01]  /*6d10*/  LEA R10, P0, R16, R210.reuse, 0x2 ;  /* 0x000000d2100a7211 */ /* 0x088fe200078010ff */
[----:B------:R2:W-:Y:S02]  /*6d20*/  RED.E.ADD.F32.FTZ.RN.STRONG.GPU [R6.64], R27 ;  /* 0x0000001b0600798e */ /* 0x0005e4000c10e7a6 */
[----:B------:R-:W-:Y:S01]  /*6d30*/  IMAD.IADD R0, R238, 0x1, R0 ;  /* 0x00000001ee007824 */ /* 0x000fe200078e0200 */
[-C--:B------:R-:W-:Y:S02]  /*6d40*/  LEA.HI.X.SX32 R11, R16, R211.reuse, 0x2, P0 ;  /* 0x000000d3100b7211 */ /* 0x080fe400000f16ff */
[----:B------:R-:W-:Y:S01]  /*6d50*/  RED.E.ADD.F32.FTZ.RN.STRONG.GPU [R210.64+0x180], R32 ;  /* 0x00018020d200798e */ /* 0x000fe2000c10e7a6 */
[----:B------:R-:W-:Y:S04]  /*6d60*/  IMAD.IADD R0, R238, 0x1, R0 ;  /* 0x00000001ee007824 */ /* 0x000fe800078e0200 */
[----:B------:R3:W-:Y:S01]  /*6d70*/  RED.E.ADD.F32.FTZ.RN.STRONG.GPU [R2.64+0x180], R33 ;  /* 0x000180210200798e */ /* 0x0007e2000c10e7a6 */
[CC--:B----4-:R-:W-:Y:S02]  /*6d80*/  LEA R8, P4, R0.reuse, R210.reuse, 0x2 ;  /* 0x000000d200087211 */ /* 0x0d0fe400078810ff */
[CC--:B-1----:R-:W-:Y:S02]  /*6d90*/  LEA R4, P2, R17.reuse, R210.reuse, 0x2 ;  /* 0x000000d211047211 */ /* 0x0c2fe400078410ff */
[-C--:B------:R-:W-:Y:S01]  /*6da0*/  LEA.HI.X.SX32 R9, R0, R211.reuse, 0x2, P4 ;  /* 0x000000d300097211 */ /* 0x080fe200020f16ff */
[----:B------:R-:W-:Y:S01]  /*6db0*/  IMAD.IADD R0, R206, 0x1, R198 ;  /* 0x00000001ce007824 */ /* 0x000fe200078e02c6 */
        /* <DEDUP_REMOVED lines=8> */
[-C--:B------:R-:W-:Y:S04]  /*6e40*/  LEA.HI.X.SX32 R3, R252, R211.reuse, 0x2, P0 ;  /* 0x000000d3fc037211 */ /* 0x080fe800000f16ff */
[----:B------:R-:W-:Y:S01]  /*6e50*/  RED.E.ADD.F32.FTZ.RN.STRONG.GPU [R6.64], R29 ;  /* 0x0000001d0600798e */ /* 0x000fe2000c10e7a6 */
[----:B------:R-:W-:Y:S04]  /*6e60*/  PLOP3.LUT P0, PT, PT, PT, UP2, 0x80, 0x0 ;  /* 0x000000000000781c */ /* 0x000fe80003f0f028 */
[----:B------:R-:W-:Y:S05]  /*6e70*/  LDSM.16.MT88.4 R8, [R198] ;  /* 0x00000000c608783b */ /* 0x000fea0000004200 */
[----:B------:R-:W-:Y:S01]  /*6e80*/  LDSM.16.MT88.4 R24, [R0+0x2000] ;  /* 0x002000000018783b */ /* 0x000fe20000004200 */
[C---:B-1----:R-:W-:Y:S04]  /*6e90*/  LEA R4, P2, R246.reuse, R210, 0x2 ;  /* 0x000000d2f6047211 */ /* 0x042fe800078410ff */
[----:B------:R-:W-:Y:S01]  /*6ea0*/  LDSM.16.MT88.4 R32, [R197+0x1e800] ;  /* 0x01e80000c520783b */ /* 0x000fe20000004200 */
[----:B------:R-:W-:Y:S02]  /*6eb0*/  LEA.HI.X.SX32 R5, R246, R211, 0x2, P2 ;  /* 0x000000d3f6057211 */ /* 0x000fe400010f16ff */
[----:B------:R-:W-:Y:S01]  /*6ec0*/  PLOP3.LUT P2, PT, PT, PT, UP0, 0x80, 0x0 ;  /* 0x000000000000781c */ /* 0x000fe20003f4f008 */
[----:B------:R-:W-:Y:S01]  /*6ed0*/  @UP3 UIADD3 UR6, UP0, UR6, -0x100, URZ ;  /* 0xffffff0006063890 */ /* 0x000fe2000ff1e03f */
[----:B------:R-:W-:Y:S03]  /*6ee0*/  LDSM.16.MT88.4 R164, [R0+0x800] ;  /* 0x0008000000a4783b */ /* 0x000fe60000004200 */
[----:B------:R-:W-:Y:S02]  /*6ef0*/  @UP3 UIADD3.X UR31, UR31, -0x1, URZ, UP0, !UPT ;  /* 0xffffffff1f1f3890 */ /* 0x000fe400087fe43f */
[----:B------:R-:W-:Y:S05]  /*6f00*/  RED.E.ADD.F32.FTZ.RN.STRONG.GPU [R4.64], R30 ;  /* 0x0000001e0400798e */ /* 0x000fea000c10e7a6 */
[----:B------:R-:W1:Y:S05]  /*6f10*/  LDSM.16.MT88.4 R4, [R197+0x1c000] ;  /* 0x01c00000c504783b */ /* 0x000e6a0000004200 */
        /* <DEDUP_REMOVED lines=84> */
.L_x_787:
[----:B------:R-:W2:Y:S01]  /*7460*/  LDL R172, [R1+0x10] ;  /* 0x0000100001ac7983 */ /* 0x000ea20000100800 */
[----:B------:R-:W-:Y:S01]  /*7470*/  FMUL.FTZ R58, R58, c[0x0][0x2dc] ;  /* 0x0000b7003a3a7a20 */ /* 0x000fe20000410000 */
[----:B------:R-:W-:-:S02]  /*7480*/  ULDC.64 UR6, c[0x0][0x3a0] ;  /* 0x0000e80000067ab9 */ /* 0x000fc40000000a00 */
[----:B------:R-:W3:Y:S01]  /*7490*/  LDL R171, [R1+0x1c] ;  /* 0x00001c0001ab7983 */ /* 0x000ee20000100800 */
[----:B------:R-:W-:Y:S01]  /*74a0*/  FMUL.FTZ R27, R59, c[0x0][0x2dc] ;  /* 0x0000b7003b1b7a20 */ /* 0x000fe20000410000 */
[----:B------:R-:W-:Y:S02]  /*74b0*/  ULDC.64 UR4, c[0x0][0x3a8] ;  /* 0x0000ea0000047ab9 */ /* 0x000fe40000000a00 */
[----:B------:R-:W4:Y:S01]  /*74c0*/  LDL R173, [R1+0x34] ;  /* 0x0000340001ad7983 */ /* 0x000f220000100800 */
[----:B------:R-:W-:Y:S02]  /*74d0*/  FMUL.FTZ R60, R60, c[0x0][0x2dc] ;  /* 0x0000b7003c3c7a20 */ /* 0x000fe40000410000 */
[----:B------:R-:W-:Y:S01]  /*74e0*/  FMUL.FTZ R24, R61, c[0x0][0x2dc] ;  /* 0x0000b7003d187a20 */ /* 0x000fe20000410000 */
[----:B------:R-:W4:Y:S01]  /*74f0*/  LDL R59, [R1+0x14] ;  /* 0x00001400013b7983 */ /* 0x000f220000100800 */
[----:B------:R-:W-:-:S03]  /*7500*/  F2FP.BF16.PACK_AB R27, R27, R58 ;  /* 0x0000003a1b1b723e */ /* 0x000fc600000010ff */
[----:B------:R-:W-:Y:S01]  /*7510*/  F2FP.BF16.PACK_AB R24, R24, R60 ;  /* 0x0000003c1818723e */ /* 0x000fe200000010ff */
[----:B------:R-:W4:Y:S04]  /*7520*/  LDL R58, [R1+0x20] ;  /* 0x00002000013a7983 */ /* 0x000f280000100800 */
[----:B------:R-:W4:Y:S04]  /*7530*/  LDL R60, [R1+0x30] ;  /* 0x00003000013c7983 */ /* 0x000f280000100800 */
[----:B------:R-:W4:Y:S04]  /*7540*/  LDL.64 R174, [R1+0x28] ;  /* 0x0000280001ae7983 */ /* 0x000f280000100a00 */
[----:B------:R-:W4:Y:S01]  /*7550*/  LDL R170, [R1+0x4] ;  /* 0x0000040001aa7983 */ /* 0x000f220000100800 */
[----:B------:R-:W-:-:S02]  /*7560*/  FMUL.FTZ R100, R100, c[0x0][0x2e0] ;  /* 0x0000b80064647a20 */ /* 0x000fc40000410000 */
[----:B-1----:R-:W-:Y:S02]  /*7570*/  FMUL.FTZ R7, R101, c[0x0][0x2e0] ;  /* 0x0000b80065077a20 */ /* 0x002fe40000410000 */
        /* <DEDUP_REMOVED lines=111> */
[----:B------:R-:W-:Y:S02]  /*7c70*/  F2FP.BF16.PACK_AB R154, R155, R154 ;  /* 0x0000009a9b9a723e */ /* 0x000fe400000010ff */
[----:B------:R-:W-:Y:S02]  /*7c80*/  F2FP.BF16.PACK_AB R156, R157, R156 ;  /* 0x0000009c9d9c723e */ /* 0x000fe400000010ff */
[----:B------:R-:W-:Y:S02]  /*7c90*/  F2FP.BF16.PACK_AB R158, R159, R158 ;  /* 0x0000009e9f9e723e */ /* 0x000fe400000010ff */
[----:B------:R-:W-:Y:S02]  /*7ca0*/  F2FP.BF16.PACK_AB R38, R168, R169 ;  /* 0x000000a9a826723e */ /* 0x000fe400000010ff */
[----:B------:R-:W-:-:S02]  /*7cb0*/  F2FP.BF16.PACK_AB R37, R37, R167 ;  /* 0x000000a72525723e */ /* 0x000fc400000010ff */
        /* <DEDUP_REMOVED lines=20> */
[----:B------:R-:W1:Y:S01]  /*7e00*/  S2R R55, SR_CTAID.Y ;  /* 0x0000000000377919 */ /* 0x000e620000002600 */
[----:B------:R-:W-:Y:S01]  /*7e10*/  FMUL.FTZ R22, R69, c[0x0][0x2dc] ;  /* 0x0000b70045167a20 */ /* 0x000fe20000410000 */
[----:B------:R-:W-:Y:S01]  /*7e20*/  F2FP.BF16.PACK_AB R28, R28, R56 ;  /* 0x000000381c1c723e */ /* 0x000fe200000010ff */
[----:B------:R-:W-:-:S02]  /*7e30*/  FMUL.FTZ R70, R70, c[0x0][0x2dc] ;  /* 0x0000b70046467a20 */ /* 0x000fc40000410000 */
        /* <DEDUP_REMOVED lines=18> */
[----:B--2---:R-:W-:Y:S04]  /*7f60*/  STS [R172], R7 ;  /* 0x00000007ac007388 */ /* 0x004fe80000000800 */
[----:B------:R1:W-:Y:S04]  /*7f70*/  STS [R172+0x400], R6 ;  /* 0x00040006ac007388 */ /* 0x0003e80000000800 */
[----:B---3--:R-:W-:Y:S04]  /*7f80*/  STS [R171], R40 ;  /* 0x00000028ab007388 */ /* 0x008fe80000000800 */
[----:B----4-:R2:W-:Y:S04]  /*7f90*/  STS [R173], R39 ;  /* 0x00000027ad007388 */ /* 0x0105e80000000800 */
[----:B------:R-:W-:Y:S04]  /*7fa0*/  STS [R172+0x2000], R42 ;  /* 0x0020002aac007388 */ /* 0x000fe80000000800 */
[----:B------:R-:W-:Y:S04]  /*7fb0*/  STS [R172+0x2400], R41 ;  /* 0x00240029ac007388 */ /* 0x000fe80000000800 */
[----:B------:R-:W-:Y:S04]  /*7fc0*/  STS [R171+0x2000], R45 ;  /* 0x0020002dab007388 */ /* 0x000fe80000000800 */
[----:B------:R-:W-:Y:S04]  /*7fd0*/  STS [R171+0x2400], R44 ;  /* 0x0024002cab007388 */ /* 0x000fe80000000800 */
        /* <DEDUP_REMOVED lines=35> */
[----:B------:R-:W-:-:S03]  /*8210*/  FMUL.FTZ R84, R84, c[0x0][0x2dc] ;  /* 0x0000b70054547a20 */ /* 0x000fc60000410000 */
[----:B------:R-:W-:Y:S01]  /*8220*/  STS [R60+0x8000], R25 ;  /* 0x008000193c007388 */ /* 0x000fe20000000800 */
[----:B------:R-:W-:-:S03]  /*8230*/  FMUL.FTZ R14, R85, c[0x0][0x2dc] ;  /* 0x0000b700550e7a20 */ /* 0x000fc60000410000 */
[----:B------:R-:W-:Y:S01]  /*8240*/  STS [R59+0xa000], R28 ;  /* 0x00a0001c3b007388 */ /* 0x000fe20000000800 */
[----:B------:R-:W-:Y:S01]  /*8250*/  FMUL.FTZ R86, R86, c[0x0][0x2dc] ;  /* 0x0000b70056567a20 */ /* 0x000fe20000410000 */
[----:B------:R-:W-:Y:S02]  /*8260*/  F2FP.BF16.PACK_AB R20, R20, R72 ;  /* 0x000000481414723e */ /* 0x000fe400000010ff */
[----:B------:R-:W-:Y:S01]  /*8270*/  STS [R59+0xa400], R27 ;  /* 0x00a4001b3b007388 */ /* 0x000fe20000000800 */
[----:B------:R-:W-:Y:S01]  /*8280*/  FMUL.FTZ R13, R87, c[0x0][0x2dc] ;  /* 0x0000b700570d7a20 */ /* 0x000fe20000410000 */
[----:B------:R-:W-:Y:S02]  /*8290*/  F2FP.BF16.PACK_AB R19, R19, R74 ;  /* 0x0000004a1313723e */ /* 0x000fe400000010ff */
        /* <DEDUP_REMOVED lines=25> */
[----:B------:R-:W-:-:S03]  /*8430*/  F2FP.BF16.PACK_AB R12, R12, R88 ;  /* 0x000000580c0c723e */ /* 0x000fc600000010ff */
[----:B------:R-:W3:Y:S01]  /*8440*/  S2R R56, SR_CTAID.Z ;  /* 0x0000000000387919 */ /* 0x000ee20000002700 */
[----:B------:R-:W-:-:S03]  /*8450*/  F2FP.BF16.PACK_AB R11, R11, R90 ;  /* 0x0000005a0b0b723e */ /* 0x000fc600000010ff */
[----:B------:R-:W-:Y:S01]  /*8460*/  STS [R172+0xe400], R19 ;  /* 0x00e40013ac007388 */ /* 0x000fe20000000800 */
[----:B------:R-:W-:Y:S01]  /*8470*/  SHF.R.S32.HI R3, RZ, 0x1f, R174 ;  /* 0x0000001fff037819 */ /* 0x000fe200000114ae */
[----:B------:R-:W-:Y:S02]  /*8480*/  UIMAD UR8, UR42, UR6, URZ ;  /* 0x000000062a0872a4 */ /* 0x000fe4000f8e023f */
[----:B------:R-:W-:Y:S01]  /*8490*/  STS [R171+0xe000], R16 ;  /* 0x00e00010ab007388 */ /* 0x000fe20000000800 */
[----:B------:R-:W-:Y:S02]  /*84a0*/  MOV R4, UR43 ;  /* 0x0000002b00047c02 */ /* 0x000fe40008000f00 */
[----:B------:R-:W-:Y:S01]  /*84b0*/  MOV R2, R174 ;  /* 0x000000ae00027202 */ /* 0x000fe20000000f00 */
[----:B------:R-:W-:Y:S01]  /*84c0*/  STS [R171+0xe400], R15 ;  /* 0x00e4000fab007388 */ /* 0x000fe20000000800 */
[----:B------:R-:W-:-:S03]  /*84d0*/  F2FP.BF16.PACK_AB R8, R8, R92 ;  /* 0x0000005c0808723e */ /* 0x000fc600000010ff */
[----:B------:R-:W4:Y:S01]  /*84e0*/  S2R R57, SR_TID.X ;  /* 0x0000000000397919 */ /* 0x000f220000002100 */
[----:B------:R-:W-:-:S03]  /*84f0*/  F2FP.BF16.PACK_AB R0, R0, R94 ;  /* 0x0000005e0000723e */ /* 0x000fc600000010ff */
[----:B------:R-:W-:Y:S01]  /*8500*/  STS [R59+0xc000], R14 ;  /* 0x00c0000e3b007388 */ /* 0x000fe20000000800 */
[----:B------:R-:W-:-:S03]  /*8510*/  UIMAD UR8, UR43, UR7, UR8 ;  /* 0x000000072b0872a4 */ /* 0x000fc6000f8e0208 */
[----:B------:R-:W-:Y:S01]  /*8520*/  STS [R59+0xc400], R13 ;  /* 0x00c4000d3b007388 */ /* 0x000fe20000000800 */
[----:B------:R-:W-:-:S03]  /*8530*/  IMAD.WIDE.U32 R4, R4, c[0x0][0x3a0], R2 ;  /* 0x0000e80004047a25 */ /* 0x000fc600078e0002 */
[----:B------:R-:W-:Y:S01]  /*8540*/  STS [R58+0xc000], R10 ;  /* 0x00c0000a3a007388 */ /* 0x000fe20000000800 */
[----:B-1----:R-:W-:-:S03]  /*8550*/  SHF.R.S32.HI R6, RZ, 0x1f, R55 ;  /* 0x0000001fff067819 */ /* 0x002fc60000011437 */
[----:B------:R-:W-:Y:S04]  /*8560*/  STS [R58+0xc400], R9 ;  /* 0x00c400093a007388 */ /* 0x000fe80000000800 */
[----:B------:R-:W-:Y:S04]  /*8570*/  STS [R59+0xe000], R12 ;  /* 0x00e0000c3b007388 */ /* 0x000fe80000000800 */
[----:B------:R-:W-:Y:S01]  /*8580*/  STS [R59+0xe400], R11 ;  /* 0x00e4000b3b007388 */ /* 0x000fe20000000800 */
[----:B------:R-:W-:-:S03]  /*8590*/  MOV R43, UR43 ;  /* 0x0000002b002b7c02 */ /* 0x000fc60008000f00 */
[----:B------:R-:W-:Y:S01]  /*85a0*/  STS [R58+0xe000], R8 ;  /* 0x00e000083a007388 */ /* 0x000fe20000000800 */
[----:B------:R-:W-:-:S03]  /*85b0*/  UIMAD UR42, UR42, UR4, URZ ;  /* 0x000000042a2a72a4 */ /* 0x000fc6000f8e023f */
[----:B------:R1:W-:Y:S01]  /*85c0*/  STS [R58+0xe400], R0 ;  /* 0x00e400003a007388 */ /* 0x0003e20000000800 */
[----:B------:R-:W-:Y:S01]  /*85d0*/  IADD3 R5, R5, UR8, RZ ;  /* 0x0000000805057c10 */ /* 0x000fe2000fffe0ff */
[----:B------:R-:W-:Y:S01]  /*85e0*/  IMAD R7, R6, c[0x0][0x388], RZ ;  /* 0x0000e20006077a24 */ /* 0x000fe200078e02ff */
[----:B------:R-:W-:Y:S01]  /*85f0*/  UIMAD UR42, UR43, UR5, UR42 ;  /* 0x000000052b2a72a4 */ /* 0x000fe2000f8e022a */
[----:B------:R-:W-:-:S04]  /*8600*/  IMAD.WIDE.U32 R2, R43, c[0x0][0x3a8], R2 ;  /* 0x0000ea002b027a25 */ /* 0x000fc800078e0002 */
[C---:B------:R-:W-:Y:S02]  /*8610*/  IMAD R7, R55.reuse, c[0x0][0x38c], R7 ;  /* 0x0000e30037077a24 */ /* 0x040fe400078e0207 */
[----:B------:R-:W-:Y:S01]  /*8620*/  IMAD.WIDE.U32 R4, R55, c[0x0][0x388], R4 ;  /* 0x0000e20037047a25 */ /* 0x000fe200078e0004 */
[----:B------:R-:W-:-:S03]  /*8630*/  IADD3 R3, R3, UR42, RZ ;  /* 0x0000002a03037c10 */ /* 0x000fc6000fffe0ff */
[----:B------:R-:W-:Y:S01]  /*8640*/  IMAD R6, R6, c[0x0][0x390], RZ ;  /* 0x0000e40006067a24 */ /* 0x000fe200078e02ff */
[----:B------:R-:W-:Y:S02]  /*8650*/  IADD3 R5, R5, R7, RZ ;  /* 0x0000000705057210 */ /* 0x000fe40007ffe0ff */
[----:B---3--:R-:W-:Y:S01]  /*8660*/  SHF.R.S32.HI R7, RZ, 0x1f, R56 ;  /* 0x0000001fff077819 */ /* 0x008fe20000011438 */
[C---:B------:R-:W-:Y:S01]  /*8670*/  IMAD R6, R55.reuse, c[0x0][0x394], R6 ;  /* 0x0000e50037067a24 */ /* 0x040fe200078e0206 */
[----:B----4-:R-:W-:Y:S01]  /*8680*/  SHF.R.S32.HI R43, RZ, 0x1f, R57 ;  /* 0x0000001fff2b7819 */ /* 0x010fe20000011439 */
[----:B------:R-:W-:Y:S01]  /*8690*/  IMAD.WIDE.U32 R2, R55, c[0x0][0x390], R2 ;  /* 0x0000e40037027a25 */ /* 0x000fe200078e0002 */
[----:B------:R-:W-:Y:S01]  /*86a0*/  SHF.L.U32 R76, R170, 0x1, RZ ;  /* 0x00000001aa4c7819 */ /* 0x000fe200000006ff */
[----:B------:R-:W-:Y:S02]  /*86b0*/  BAR.SYNC.DEFER_BLOCKING 0x0 ;  /* 0x0000000000007b1d */ /* 0x000fe40000010000 */
[----:B--2---:R-:W-:Y:S01]  /*86c0*/  IMAD R39, R7, c[0x0][0x3b8], RZ ;  /* 0x0000ee0007277a24 */ /* 0x004fe200078e02ff */
[----:B------:R-:W-:Y:S01]  /*86d0*/  LEA.HI R43, R43, R57, RZ, 0x3 ;  /* 0x000000392b2b7211 */ /* 0x000fe200078f18ff */
[----:B------:R-:W-:Y:S01]  /*86e0*/  IMAD.WIDE.U32 R4, R56, c[0x0][0x3b8], R4 ;  /* 0x0000ee0038047a25 */ /* 0x000fe200078e0004 */
[----:B------:R-:W-:-:S03]  /*86f0*/  IADD3 R3, R3, R6, RZ ;  /* 0x0000000603037210 */ /* 0x000fc60007ffe0ff */
[C---:B------:R-:W-:Y:S01]  /*8700*/  IMAD R39, R56.reuse, c[0x0][0x3bc], R39 ;  /* 0x0000ef0038277a24 */ /* 0x040fe200078e0227 */
[----:B-1----:R-:W-:Y:S01]  /*8710*/  SHF.R.S32.HI R0, RZ, 0x3, R43 ;  /* 0x00000003ff007819 */ /* 0x002fe2000001142b */
[----:B------:R-:W-:Y:S02]  /*8720*/  IMAD R40, R7, c[0x0][0x3c0], RZ ;  /* 0x0000f00007287a24 */ /* 0x000fe400078e02ff */
[C---:B------:R-:W-:Y:S01]  /*8730*/  IMAD.WIDE.U32 R6, R56.reuse, c[0x0][0x3c0], R2 ;  /* 0x0000f00038067a25 */ /* 0x040fe200078e0002 */
[----:B------:R-:W-:Y:S02]  /*8740*/  IADD3 R3, R5, R39, RZ ;  /* 0x0000002705037210 */ /* 0x000fe40007ffe0ff */
[----:B------:R-:W-:Y:S01]  /*8750*/  SHF.R.S32.HI R5, RZ, 0x1f, R0 ;  /* 0x0000001fff057819 */ /* 0x000fe20000011400 */
[----:B------:R-:W-:Y:S01]  /*8760*/  IMAD R40, R56, c[0x0][0x3c4], R40 ;  /* 0x0000f10038287a24 */ /* 0x000fe200078e0228 */
[----:B------:R-:W1:Y:S04]  /*8770*/  LDS.128 R60, [R76+0xc000] ;  /* 0x00c000004c3c7984 */ /* 0x000e680000000c00 */
[----:B------:R-:W2:Y:S01]  /*8780*/  LDS.128 R68, [R76+0x10000] ;  /* 0x010000004c447984 */ /* 0x000ea20000000c00 */
[----:B------:R-:W-:-:S03]  /*8790*/  MOV R2, R4 ;  /* 0x0000000400027202 */ /* 0x000fc60000000f00 */
[----:B------:R-:W3:Y:S04]  /*87a0*/  LDS.128 R72, [R76+0xd000] ;  /* 0x00d000004c487984 */ /* 0x000ee80000000c00 */
[----:B------:R-:W4:Y:S01]  /*87b0*/  LDS.128 R64, [R76+0x11000] ;  /* 0x011000004c407984 */ /* 0x000f220000000c00 */
[----:B------:R-:W-:-:S03]  /*87c0*/  IMAD R4, R5, c[0x0][0x3a0], RZ ;  /* 0x0000e80005047a24 */ /* 0x000fc600078e02ff */
[----:B------:R-:W1:Y:S01]  /*87d0*/  LDS.128 R56, [R76+0xe000] ;  /* 0x00e000004c387984 */ /* 0x000e620000000c00 */
[----:B------:R-:W-:-:S03]  /*87e0*/  IADD3 R7, R7, R40, RZ ;  /* 0x0000002807077210 */ /* 0x000fc60007ffe0ff */
[----:B------:R-:W1:Y:S01]  /*87f0*/  LDS.128 R52, [R76+0x12000] ;  /* 0x012000004c347984 */ /* 0x000e620000000c00 */
[C---:B------:R-:W-:Y:S02]  /*8800*/  IMAD R4, R0.reuse, c[0x0][0x3a4], R4 ;  /* 0x0000e90000047a24 */ /* 0x040fe400078e0204 */
[C---:B------:R-:W-:Y:S01]  /*8810*/  IMAD.WIDE.U32 R2, R0.reuse, c[0x0][0x3a0], R2 ;  /* 0x0000e80000027a25 */ /* 0x040fe200078e0002 */
[----:B------:R-:W1:Y:S03]  /*8820*/  LDS.128 R48, [R76+0xf000] ;  /* 0x00f000004c307984 */ /* 0x000e660000000c00 */
[----:B------:R-:W-:Y:S01]  /*8830*/  IMAD R5, R5, c[0x0][0x3a8], RZ ;  /* 0x0000ea0005057a24 */ /* 0x000fe200078e02ff */
[----:B------:R-:W1:Y:S01]  /*8840*/  LDS.128 R44, [R76+0x13000] ;  /* 0x013000004c2c7984 */ /* 0x000e620000000c00 */
[----:B------:R-:W-:Y:S01]  /*8850*/  IADD3 R3, R3, R4, RZ ;  /* 0x0000000403037210 */ /* 0x000fe20007ffe0ff */
[----:B------:R-:W-:Y:S01]  /*8860*/  IMAD.WIDE.U32 R6, R0, c[0x0][0x3a8], R6 ;  /* 0x0000ea0000067a25 */ /* 0x000fe200078e0006 */
[----:B------:R-:W-:Y:S01]  /*8870*/  USHF.L.U64.HI UR7, UR6, UR20, UR7 ;  /* 0x0000001406077299 */ /* 0x000fe20008010207 */
[----:B------:R-:W1:Y:S01]  /*8880*/  LDS.128 R40, [R76+0x14000] ;  /* 0x014000004c287984 */ /* 0x000e620000000c00 */
[----:B------:R-:W-:Y:S01]  /*8890*/  LEA R4, P0, R2, c[0x0][0x340], 0x1 ;  /* 0x0000d00002047a11 */ /* 0x000fe200078008ff */
[----:B------:R-:W-:-:S02]  /*88a0*/  IMAD R8, R0, c[0x0][0x3ac], R5 ;  /* 0x0000eb0000087a24 */ /* 0x000fc400078e0205 */
[----:B------:R-:W1:Y:S01]  /*88b0*/  LDS.128 R24, [R76+0x18000] ;  /* 0x018000004c187984 */ /* 0x000e620000000c00 */
[----:B------:R-:W-:-:S03]  /*88c0*/  USHF.L.U32 UR6, UR6, 0x6, URZ ;  /* 0x0000000606067899 */ /* 0x000fc6000800063f */
[----:B------:R-:W2:Y:S04]  /*88d0*/  LDS.128 R36, [R76+0x15000] ;  /* 0x015000004c247984 */ /* 0x000ea80000000c00 */
[----:B------:R-:W3:Y:S04]  /*88e0*/  LDS.128 R20, [R76+0x19000] ;  /* 0x019000004c147984 */ /* 0x000ee80000000c00 */
[----:B------:R-:W4:Y:S04]  /*88f0*/  LDS.128 R32, [R76+0x16000] ;  /* 0x016000004c207984 */ /* 0x000f280000000c00 */
[----:B------:R-:W4:Y:S01]  /*8900*/  LDS.128 R16, [R76+0x1a000] ;  /* 0x01a000004c107984 */ /* 0x000f220000000c00 */
[----:B------:R-:W-:-:S03]  /*8910*/  LEA.HI.X R5, R2, c[0x0][0x344], R3, 0x1, P0 ;  /* 0x0000d10002057a11 */ /* 0x000fc600000f0c03 */
[----:B------:R-:W4:Y:S01]  /*8920*/  LDS.128 R28, [R76+0x17000] ;  /* 0x017000004c1c7984 */ /* 0x000f220000000c00 */
[----:B------:R-:W-:-:S03]  /*8930*/  IADD3 R0, R7, R8, RZ ;  /* 0x0000000807007210 */ /* 0x000fc60007ffe0ff */
[----:B------:R-:W4:Y:S01]  /*8940*/  LDS.128 R12, [R76+0x1b000] ;  /* 0x01b000004c0c7984 */ /* 0x000f220000000c00 */
        /* <DEDUP_REMOVED lines=32> */
.L_x_784:
        /* <DEDUP_REMOVED lines=11> */
.L_x_791:
[----:B------:R-:W-:Y:S05]  /*8c00*/  EXIT ;  /* 0x000000000000794d */ /* 0x000fea0003800000 */
.L_x_793:
        /* <DEDUP_REMOVED lines=15> */
.L_x_1084:


//--------------------- .text._ZN5flash44flash_bwd_dq_dk_dv_loop_seqk_parallel_kernelI23Flash_bwd_kernel_traitsILi128ELi64ELi128ELi8ELi2ELi4ELi2ELb0ELb0EN7cutlass10bfloat16_tE19Flash_kernel_traitsILi128ELi64ELi128ELi8ES3_EELb0ELb1ELb0ELb0ELb1ELb1ELb1EEEvNS_16Flash_bwd_paramsE --------------------------
	.section	.text._ZN5flash44flash_bwd_dq_dk_dv_loop_seqk_parallel_kernelI23Flash_bwd_kernel_traitsILi128ELi64ELi128ELi8ELi2ELi4ELi2ELb0ELb0EN7cutlass10bfloat16_tE19Flash_kernel_traitsILi128ELi64ELi128ELi8ES3_EELb0ELb1ELb0ELb0ELb1ELb1ELb1EEEvNS_16Flash_bwd_paramsE,"ax",@progbits
	.sectioninfo	@"SHI_REGISTERS=255"
	.align	128
        .global         _ZN5flash44flash_bwd_dq_dk_dv_loop_seqk_parallel_kernelI23Flash_bwd_kernel_traitsILi128ELi64ELi128ELi8ELi2ELi4ELi2ELb0ELb0EN7cutlass10bfloat16_tE19Flash_kernel_traitsILi128ELi64ELi128ELi8ES3_EELb0ELb1ELb0ELb0ELb1ELb1ELb1EEEvNS_16Flash_bwd_paramsE
        .type           _ZN5flash44flash_bwd_dq_dk_dv_loop_seqk_parallel_kernelI23Flash_bwd_kernel_traitsILi128ELi64ELi128ELi8ELi2ELi4ELi2ELb0ELb0EN7cutlass10bfloat16_tE19Flash_kernel_traitsILi128ELi64ELi128ELi8ES3_EELb0ELb1ELb0ELb0ELb1ELb1ELb1EEEvNS_16Flash_bwd_paramsE,@function
        .size           _ZN5flash44flash_bwd_dq_dk_dv_loop_seqk_parallel_kernelI23Flash_bwd_kernel_traitsILi128ELi64ELi128ELi8ELi2ELi4ELi2ELb0ELb0EN7cutlass10bfloat16_tE19Flash_kernel_traitsILi128ELi64ELi128ELi8ES3_EELb0ELb1ELb0ELb0ELb1ELb1ELb1EEEvNS_16Flash_bwd_paramsE,(.L_x_1085 - _ZN5flash44flash_bwd_dq_dk_dv_loop_seqk_parallel_kernelI23Flash_bwd_kernel_traitsILi128ELi64ELi128ELi8ELi2ELi4ELi2ELb0ELb0EN7cutlass10bfloat16_tE19Flash_kernel_traitsILi128ELi64ELi128ELi8ES3_EELb0ELb1ELb0ELb0ELb1ELb1ELb1EEEvNS_16Flash_bwd_paramsE)
        .other          _ZN5flash44flash_bwd_dq_dk_dv_loop_seqk_parallel_kernelI23Flash_bwd_kernel_traitsILi128ELi64ELi128ELi8ELi2ELi4ELi2ELb0ELb0EN7cutlass10bfloat16_tE19Flash_kernel_traitsILi128ELi64ELi128ELi8ES3_EELb0ELb1ELb0ELb0ELb1ELb1ELb1EEEvNS_16Flash_bwd_paramsE,@"STO_CUDA_ENTRY STV_DEFAULT"
_ZN5flash44flash_bwd_dq_dk_dv_loop_seqk_parallel_kernelI23Flash_bwd_kernel_traitsILi128ELi64ELi128ELi8ELi2ELi4ELi2ELb0ELb0EN7cutlass10bfloat16_tE19Flash_kernel_traitsILi128ELi64ELi128ELi8ES3_EELb0ELb1ELb0ELb0ELb1ELb1ELb1EEEvNS_16Flash_bwd_paramsE:
.text._ZN5flash44flash_bwd_dq_dk_dv_loop_seqk_parallel_kernelI23Flash_bwd_kernel_traitsILi128ELi64ELi128ELi8ELi2ELi4ELi2ELb0ELb0EN7cutlass10bfloat16_tE19Flash_kernel_traitsILi128ELi64ELi128ELi8ES3_EELb0ELb1ELb0ELb0ELb1ELb1ELb1EEEvNS_16Flash_bwd_paramsE:
        /* <DEDUP_REMOVED lines=112> */
[----:B------:R-:W-:Y:S01]  /*0700*/  STL [R1+0x28], R8 ;  /* 0x0000280801007387 */ /* 0x000fe20000100800 */
        /* <DEDUP_REMOVED lines=24> */
[----:B------:R-:W-:Y:S01]  /*0890*/  IMAD.SHL.U32 R217, R6, 0x2, RZ ;  /* 0x0000000206d97824 */ /* 0x000fe200078e00ff */
[----:B------:R-:W-:Y:S01]  /*08a0*/  LEA R7, R7, 0xc000, 0x1 ;  /* 0x0000c00007077811 */ /* 0x000fe200078e08ff */
        /* <DEDUP_REMOVED lines=37> */
[----:B------:R-:W-:Y:S02]  /*0b00*/  IMAD.IADD R225, R225, 0x1, R224 ;  /* 0x00000001e1e17824 */ /* 0x000fe400078e02e0 */
        /* <DEDUP_REMOVED lines=11> */
.L_x_802:
        /* <DEDUP_REMOVED lines=31> */
[----:B------:R-:W-:Y:S05]  /*0db0*/  @P0 BRA `(.L_x_794) ;  /* 0x00007a2000000947 */ /* 0x000fea0003800000 */
        /* <DEDUP_REMOVED lines=73> */
.L_x_795:
[----:B------:R-:W-:-:S04]  /*1250*/  UIMAD UR45, UR43, UR18, UR42 ;  /* 0x000000122b2d72a4 */ /* 0x000fc8000f8e022a */
[----:B------:R-:W-:Y:S02]  /*1260*/  UIMAD UR45, UR45, UR17, URZ ;  /* 0x000000112d2d72a4 */ /* 0x000fe4000f8e023f */
.L_x_796:
        /* <DEDUP_REMOVED lines=43> */
[----:B------:R-:W3:Y:S01]  /*1520*/  LDL R24, [R1+0x28] ;  /* 0x0000280001187983 */ /* 0x000ee20000100800 */
        /* <DEDUP_REMOVED lines=222> */
[----:B------:R1:W2:Y:S04]  /*2310*/  LDG.E R7, [R2.64] ;  /* 0x0000002402077981 */ /* 0x0002a8000c1e1900 */
[----:B------:R1:W3:Y:S04]  /*2320*/  LDG.E R6, [R2.64+0x20] ;  /* 0x0000202402067981 */ /* 0x0002e8000c1e1900 */
[----:B------:R1:W4:Y:S04]  /*2330*/  LDG.E R5, [R2.64+0x80] ;  /* 0x0000802402057981 */ /* 0x000328000c1e1900 */
[----:B-1----:R1:W5:Y:S01]  /*2340*/  LDG.E R3, [R2.64+0xa0] ;  /* 0x0000a02402037981 */ /* 0x002362000c1e1900 */
[----:B------:R-:W-:Y:S01]  /*2350*/  LEA.HI R0, R21, R22, RZ, 0x4 ;  /* 0x0000001615007211 */ /* 0x000fe200078f20ff */
[----:B------:R-:W-:Y:S01]  /*2360*/  IMAD.MOV.U32 R215, RZ, RZ, 0x20 ;  /* 0x00000020ffd77424 */ /* 0x000fe200078e00ff */
[----:B------:R-:W-:Y:S01]  /*2370*/  UIADD3 UR9, UR38, UR12, URZ ;  /* 0x0000000c26097290 */ /* 0x000fe2000fffe03f */
[----:B------:R-:W-:Y:S01]  /*2380*/  IMAD.MOV.U32 R192, RZ, RZ, 0x40 ;  /* 0x00000040ffc07424 */ /* 0x000fe200078e00ff */
[----:B------:R-:W-:Y:S01]  /*2390*/  LOP3.LUT R0, R0, 0xfffffff0, RZ, 0xc0, !PT ;  /* 0xfffffff000007812 */ /* 0x000fe200078ec0ff */
[----:B------:R-:W-:Y:S01]  /*23a0*/  IMAD.MOV.U32 R159, RZ, RZ, RZ ;  /* 0x000000ffff9f7224 */ /* 0x000fe200078e00ff */
[----:B------:R-:W-:-:S03]  /*23b0*/  UIADD3 UR9, -UR39, 0x80, UR9 ;  /* 0x0000008027097890 */ /* 0x000fc6000fffe109 */
[----:B------:R-:W-:-:S05]  /*23c0*/  IMAD.IADD R0, R22, 0x1, -R0 ;  /* 0x0000000116007824 */ /* 0x000fca00078e0a00 */
        /* <DEDUP_REMOVED lines=13> */
[----:B------:R-:W-:Y:S01]  /*24a0*/  IMAD.SHL.U32 R206, R0, 0x2, RZ ;  /* 0x0000000200ce7824 */ /* 0x000fe200078e00ff */
[----:B-----5:R1:W-:Y:S04]  /*24b0*/  STL [R1], R3 ;  /* 0x0000000301007387 */ /* 0x0203e80000100800 */
[----:B--2---:R1:W-:Y:S04]  /*24c0*/  STL [R1+0xc], R7 ;  /* 0x00000c0701007387 */ /* 0x0043e80000100800 */
[----:B----4-:R1:W-:Y:S04]  /*24d0*/  STL [R1+0x4], R5 ;  /* 0x0000040501007387 */ /* 0x0103e80000100800 */
[----:B---3--:R1:W-:Y:S02]  /*24e0*/  STL [R1+0x8], R6 ;  /* 0x0000080601007387 */ /* 0x0083e40000100800 */
[----:B------:R-:W-:Y:S01]  /*24f0*/  IMAD.MOV.U32 R0, RZ, RZ, c[0x0][0x22c] ;  /* 0x00008b00ff007624 */ /* 0x000fe200078e00ff */
[----:B------:R-:W-:Y:S01]  /*2500*/  SHF.L.U64.HI R2, R13, 0x2, R4 ;  /* 0x000000020d027819 */ /* 0x000fe20000010204 */
[----:B------:R-:W-:-:S02]  /*2510*/  IMAD.SHL.U32 R207, R216, 0x2, RZ ;  /* 0x00000002d8cf7824 */ /* 0x000fc400078e00ff */
[----:B------:R-:W-:Y:S02]  /*2520*/  IMAD R0, R0, c[0x0][0x1c0], RZ ;  /* 0x0000700000007a24 */ /* 0x000fe400078e02ff */
[----:B------:R2:W-:Y:S01]  /*2530*/  STL [R1+0x2c], R2 ;  /* 0x00002c0201007387 */ /* 0x0005e20000100800 */
[----:B------:R-:W-:Y:S01]  /*2540*/  IADD3 R208, R215, R207, RZ ;  /* 0x000000cfd7d07210 */ /* 0x000fe20007ffe0ff */
[C---:B-1----:R-:W-:Y:S02]  /*2550*/  IMAD.SHL.U32 R5, R0.reuse, 0x10, RZ ;  /* 0x0000001000057824 */ /* 0x042fe400078e00ff */
[----:B------:R-:W-:-:S03]  /*2560*/  IMAD.SHL.U32 R241, R0, 0x8, RZ ;  /* 0x0000000800f17824 */ /* 0x000fc600078e00ff */
[C---:B------:R-:W-:Y:S02]  /*2570*/  IADD3 R4, R5.reuse, 0x20, RZ ;  /* 0x0000002005047810 */ /* 0x040fe40007ffe0ff */
[----:B------:R-:W-:Y:S02]  /*2580*/  IADD3 R3, R5, 0x40, RZ ;  /* 0x0000004005037810 */ /* 0x000fe40007ffe0ff */
[----:B------:R-:W-:-:S03]  /*2590*/  IADD3 R4, R241, R4, RZ ;  /* 0x00000004f1047210 */ /* 0x000fc60007ffe0ff */
[C---:B------:R-:W-:Y:S02]  /*25a0*/  IMAD.IADD R3, R241.reuse, 0x1, R3 ;  /* 0x00000001f1037824 */ /* 0x040fe400078e0203 */
[----:B------:R-:W-:-:S03]  /*25b0*/  IMAD.IADD R4, R241, 0x1, R4 ;  /* 0x00000001f1047824 */ /* 0x000fc600078e0204 */
[C---:B------:R-:W-:Y:S02]  /*25c0*/  IADD3 R3, R241.reuse, R3, RZ ;  /* 0x00000003f1037210 */ /* 0x040fe40007ffe0ff */
[----:B------:R-:W-:-:S03]  /*25d0*/  IADD3 R4, R241, R4, RZ ;  /* 0x00000004f1047210 */ /* 0x000fc60007ffe0ff */
[----:B------:R-:W-:Y:S01]  /*25e0*/  IMAD.IADD R3, R241, 0x1, R3 ;  /* 0x00000001f1037824 */ /* 0x000fe200078e0203 */
[----:B--2---:R-:W-:Y:S01]  /*25f0*/  SHF.L.U32 R2, R13, 0x2, RZ ;  /* 0x000000020d027819 */ /* 0x004fe200000006ff */
[----:B------:R-:W-:-:S03]  /*2600*/  IMAD.IADD R4, R241, 0x1, R4 ;  /* 0x00000001f1047824 */ /* 0x000fc600078e0204 */
[C---:B------:R-:W-:Y:S01]  /*2610*/  IADD3 R3, R241.reuse, R3, RZ ;  /* 0x00000003f1037210 */ /* 0x040fe20007ffe0ff */
[----:B------:R1:W-:Y:S01]  /*2620*/  STL [R1+0x30], R2 ;  /* 0x0000300201007387 */ /* 0x0003e20000100800 */
[----:B------:R-:W-:-:S03]  /*2630*/  IADD3 R0, R241, R4, RZ ;  /* 0x00000004f1007210 */ /* 0x000fc60007ffe0ff */
[----:B------:R-:W-:Y:S04]  /*2640*/  STL [R1+0x18], R4 ;  /* 0x0000180401007387 */ /* 0x000fe80000100800 */
[----:B------:R2:W-:Y:S04]  /*2650*/  STL [R1+0x14], R3 ;  /* 0x0000140301007387 */ /* 0x0005e80000100800 */
[----:B------:R3:W-:Y:S01]  /*2660*/  STL [R1+0x24], R0 ;  /* 0x0000240001007387 */ /* 0x0007e20000100800 */
[----:B-1----:R-:W-:-:S04]  /*2670*/  IADD3 R2, R5, 0x60, RZ ;  /* 0x0000006005027810 */ /* 0x002fc80007ffe0ff */
[C---:B------:R-:W-:Y:S01]  /*2680*/  IADD3 R2, R241.reuse, R2, RZ ;  /* 0x00000002f1027210 */ /* 0x040fe20007ffe0ff */
[----:B--2---:R-:W-:-:S04]  /*2690*/  IMAD.IADD R3, R241, 0x1, R3 ;  /* 0x00000001f1037824 */ /* 0x004fc800078e0203 */
[----:B------:R-:W-:-:S05]  /*26a0*/  IMAD.IADD R2, R241, 0x1, R2 ;  /* 0x00000001f1027824 */ /* 0x000fca00078e0202 */
[----:B------:R-:W-:-:S05]  /*26b0*/  IADD3 R2, R241, R2, RZ ;  /* 0x00000002f1027210 */ /* 0x000fca0007ffe0ff */
[----:B------:R-:W-:-:S05]  /*26c0*/  IMAD.IADD R2, R241, 0x1, R2 ;  /* 0x00000001f1027824 */ /* 0x000fca00078e0202 */
[----:B---3--:R-:W-:Y:S01]  /*26d0*/  IADD3 R0, R241, R2, RZ ;  /* 0x00000002f1007210 */ /* 0x008fe20007ffe0ff */
[----:B------:R1:W-:Y:S04]  /*26e0*/  STL [R1+0x10], R2 ;  /* 0x0000100201007387 */ /* 0x0003e80000100800 */
[----:B------:R1:W-:Y:S04]  /*26f0*/  STL [R1+0x20], R3 ;  /* 0x0000200301007387 */ /* 0x0003e80000100800 */
[----:B------:R1:W-:Y:S02]  /*2700*/  STL [R1+0x1c], R0 ;  /* 0x00001c0001007387 */ /* 0x0003e40000100800 */
.L_x_800:
[----:B------:R-:W0:Y:S01]  /*2710*/  LDGDEPBAR ;  /* 0x00000000000079af */ /* 0x000e220000000000 */
[C---:B-1----:R-:W-:Y:S01]  /*2720*/  IADD3 R0, R209.reuse, R215, RZ ;  /* 0x000000d7d1007210 */ /* 0x042fe20007ffe0ff */
[----:B------:R-:W-:Y:S01]  /*2730*/  USHF.L.U32 UR7, UR8, 0x6, URZ ;  /* 0x0000000608077899 */ /* 0x000fe2000800063f */
[-C--:B------:R-:W-:Y:S01]  /*2740*/  IADD3 R3, R209, R192.reuse, RZ ;  /* 0x000000c0d1037210 */ /* 0x080fe20007ffe0ff */
[----:B------:R-:W-:Y:S01]  /*2750*/  UISETP.GT.AND UP3, UPT, UR8, UR4, UPT ;  /* 0x000000040800728c */ /* 0x000fe2000bf64270 */
[----:B------:R-:W-:Y:S01]  /*2760*/  IADD3 R2, R0, R192, RZ ;  /* 0x000000c000027210 */ /* 0x000fe20007ffe0ff */
[----:B------:R-:W-:Y:S02]  /*2770*/  UISETP.GE.AND UP0, UPT, UR7, UR9, UPT ;  /* 0x000000090700728c */ /* 0x000fe4000bf06270 */
[----:B------:R-:W2:Y:S04]  /*2780*/  LDL R232, [R1+0x44] ;  /* 0x0000440001e87983 */ /* 0x000ea80000100800 */
[----:B------:R-:W3:Y:S01]  /*2790*/  LDL R231, [R1+0x48] ;  /* 0x0000480001e77983 */ /* 0x000ee20000100800 */
[----:B------:R-:W-:Y:S03]  /*27a0*/  PLOP3.LUT P0, PT, PT, PT, UP0, 0x80, 0x0 ;  /* 0x000000000000781c */ /* 0x000fe60003f0f008 */
[----:B------:R-:W4:Y:S04]  /*27b0*/  LDL R230, [R1+0xc] ;  /* 0x00000c0001e67983 */ /* 0x000f280000100800 */
        /* <DEDUP_REMOVED lines=56> */
[C---:B---3--:R-:W-:Y:S08]  /*2b40*/  HMMA.16816.F32.BF16 R8, R164.reuse, R188, R8 ;  /* 0x000000bca408723c */ /* 0x048ff00000041808 */
[-C--:B------:R-:W-:Y:S03]  /*2b50*/  HMMA.16816.F32.BF16 R12, R164, R190.reuse, R12 ;  /* 0x000000bea40c723c */ /* 0x080fe6000004180c */
[----:B----4-:R-:W-:Y:S05]  /*2b60*/  FSETP.NEU.FTZ.AND P2, PT, R230, -INF , PT ;  /* 0xff800000e600780b */ /* 0x010fea0003f5d000 */
        /* <DEDUP_REMOVED lines=45> */
[C---:B-1----:R-:W-:Y:S01]  /*2e40*/  HMMA.16816.F32.BF16 R8, R164.reuse, R200, R8 ;  /* 0x000000c8a408723c */ /* 0x042fe20000041808 */
[----:B----4-:R-:W-:Y:S04]  /*2e50*/  MOV R2, UR7 ;  /* 0x0000000700027c02 */ /* 0x010fe80008000f00 */
[----:B------:R-:W-:Y:S03]  /*2e60*/  @!P0 IADD3 R2, R2, UR39, R232 ;  /* 0x0000002702028c10 */ /* 0x000fe6000fffe0e8 */
        /* <DEDUP_REMOVED lines=38> */
[----:B----4-:R-:W4:Y:S09]  /*30d0*/  LDL R15, [R1] ;  /* 0x00000000010f7983 */ /* 0x010f320000100800 */
        /* <DEDUP_REMOVED lines=41> */
[----:B------:R-:W2:Y:S01]  /*3370*/  MUFU.TANH R198, R18 ;  /* 0x0000001200c67308 */ /* 0x000ea20000002400 */
[----:B------:R-:W-:Y:S01]  /*3380*/  MOV R2, R242 ;  /* 0x000000f200027202 */ /* 0x000fe20000000f00 */
[----:B------:R-:W-:Y:S01]  /*3390*/  FMUL.FTZ R26, R26, c[0x0][0x2ec] ;  /* 0x0000bb001a1a7a20 */ /* 0x000fe20000410000 */
[----:B------:R-:W-:Y:S01]  /*33a0*/  MOV R6, R251 ;  /* 0x000000fb00067202 */ /* 0x000fe20000000f00 */
[----:B-1----:R-:W-:Y:S02]  /*33b0*/  FMUL.FTZ R8, R229, 1.4426950216293334961 ;  /* 0x3fb8aa3be5087820 */ /* 0x002fe40000410000 */
[----:B------:R-:W-:Y:S02]  /*33c0*/  FMUL.FTZ R27, R27, c[0x0][0x2ec] ;  /* 0x0000bb001b1b7a20 */ /* 0x000fe40000410000 */
[----:B------:R-:W-:Y:S01]  /*33d0*/  FMUL.FTZ R28, R28, c[0x0][0x2ec] ;  /* 0x0000bb001c1c7a20 */ /* 0x000fe20000410000 */
[----:B------:R-:W-:Y:S01]  /*33e0*/  FSEL R8, R8, RZ, P2 ;  /* 0x000000ff08087208 */ /* 0x000fe20001000000 */
[----:B------:R-:W1:Y:S01]  /*33f0*/  MUFU.TANH R196, R19 ;  /* 0x0000001300c47308 */ /* 0x000e620000002400 */
[----:B------:R-:W-:Y:S01]  /*3400*/  @!P0 ISETP.GE.AND P2, PT, R12, R10, PT ;  /* 0x0000000a0c00820c */ /* 0x000fe20003f46270 */
[----:B------:R-:W-:Y:S02]  /*3410*/  FMUL.FTZ R29, R29, c[0x0][0x2ec] ;  /* 0x0000bb001d1d7a20 */ /* 0x000fe40000410000 */
[--C-:B------:R-:W-:Y:S01]  /*3420*/  FFMA.FTZ R4, R3, c[0x0][0x23c], -R8.reuse ;  /* 0x00008f0003047a23 */ /* 0x100fe20000010808 */
[----:B------:R-:W-:Y:S01]  /*3430*/  MOV R3, R203 ;  /* 0x000000cb00037202 */ /* 0x000fe20000000f00 */
[----:B------:R-:W-:Y:S01]  /*3440*/  FMUL.FTZ R30, R30, c[0x0][0x2ec] ;  /* 0x0000bb001e1e7a20 */ /* 0x000fe20000410000 */
[----:B------:R-:W-:Y:S01]  /*3450*/  @!P0 FSEL R3, R203, -INF , !P2 ;  /* 0xff800000cb038808 */ /* 0x000fe20005000000 */
[----:B------:R-:W-:Y:S02]  /*3460*/  FMUL.FTZ R32, R32, c[0x0][0x2ec] ;  /* 0x0000bb0020207a20 */ /* 0x000fe40000410000 */
[----:B------:R1:W-:Y:S01]  /*3470*/  MUFU.EX2 R53, R4 ;  /* 0x0000000400357308 */ /* 0x0003e20000000800 */
[----:B------:R-:W-:Y:S02]  /*3480*/  FMUL.FTZ R33, R33, c[0x0][0x2ec] ;  /* 0x0000bb0021217a20 */ /* 0x000fe40000410000 */
[----:B------:R-:W-:Y:S02]  /*3490*/  FFMA.FTZ R3, R3, c[0x0][0x23c], -R8 ;  /* 0x00008f0003037a23 */ /* 0x000fe40000010808 */
[----:B------:R-:W-:Y:S02]  /*34a0*/  FMUL.FTZ R34, R34, c[0x0][0x2ec] ;  /* 0x0000bb0022227a20 */ /* 0x000fe40000410000 */
[----:B------:R-:W-:Y:S02]  /*34b0*/  FMUL.FTZ R35, R35, c[0x0][0x2ec] ;  /* 0x0000bb0023237a20 */ /* 0x000fe40000410000 */
[----:B------:R-:W-:Y:S01]  /*34c0*/  FMUL.FTZ R31, R31, c[0x0][0x2ec] ;  /* 0x0000bb001f1f7a20 */ /* 0x000fe20000410000 */
[----:B------:R3:W-:Y:S10]  /*34d0*/  MUFU.EX2 R52, R3 ;  /* 0x0000000300347308 */ /* 0x0007f40000000800 */
[----:B------:R-:W2:Y:S01]  /*34e0*/  MUFU.TANH R189, R20 ;  /* 0x0000001400bd7308 */ /* 0x000ea20000002400 */
[----:B-1----:R-:W-:Y:S02]  /*34f0*/  MOV R4, R244 ;  /* 0x000000f400047202 */ /* 0x002fe40000000f00 */
[----:B------:R-:W-:Y:S07]  /*3500*/  @!P0 FSEL R4, R244, -INF , !P3 ;  /* 0xff800000f4048808 */ /* 0x000fee0005800000 */
[----:B------:R-:W1:Y:S10]  /*3510*/  MUFU.TANH R187, R21 ;  /* 0x0000001500bb7308 */ /* 0x000e740000002400 */
[----:B------:R-:W1:Y:S10]  /*3520*/  MUFU.TANH R200, R22 ;  /* 0x0000001600c87308 */ /* 0x000e740000002400 */
        /* <DEDUP_REMOVED lines=60> */
[-C--:B------:R-:W-:Y:S03]  /*38f0*/  @!P0 ISETP.GE.AND P2, PT, R12, R11.reuse, PT ;  /* 0x0000000b0c00820c */ /* 0x080fe60003f46270 */
[--C-:B------:R-:W-:Y:S01]  /*3900*/  FFMA.FTZ R7, R6, c[0x0][0x23c], -R9.reuse ;  /* 0x00008f0006077a23 */ /* 0x100fe20000010809 */
[----:B------:R-:W-:Y:S02]  /*3910*/  MOV R6, R186 ;  /* 0x000000ba00067202 */ /* 0x000fe40000000f00 */
[----:B------:R-:W-:Y:S01]  /*3920*/  @!P0 FSEL R6, R186, -INF , !P2 ;  /* 0xff800000ba068808 */ /* 0x000fe20005000000 */
[----:B------:R1:W-:Y:S01]  /*3930*/  MUFU.EX2 R234, R7 ;  /* 0x0000000700ea7308 */ /* 0x0003e20000000800 */
[----:B------:R-:W-:Y:S03]  /*3940*/  @!P0 ISETP.GE.AND P2, PT, R13, R10, PT ;  /* 0x0000000a0d00820c */ /* 0x000fe60003f46270 */
        /* <DEDUP_REMOVED lines=21> */
[----:B------:R-:W-:Y:S03]  /*3aa0*/  @!P0 ISETP.GE.AND P2, PT, R7, R10, PT ;  /* 0x0000000a0700820c */ /* 0x000fe60003f46270 */
        /* <DEDUP_REMOVED lines=19> */
[----:B------:R-:W-:Y:S02]  /*3be0*/  @!P0 ISETP.GE.AND P2, PT, R7, R4, PT ;  /* 0x000000040700820c */ /* 0x000fe40003f46270 */
[----:B------:R-:W-:Y:S01]  /*3bf0*/  MOV R7, R240 ;  /* 0x000000f000077202 */ /* 0x000fe20000000f00 */
[--C-:B------:R-:W-:Y:S01]  /*3c00*/  FFMA.FTZ R12, R12, c[0x0][0x23c], -R3.reuse ;  /* 0x00008f000c0c7a23 */ /* 0x100fe20000010803 */
[----:B------:R-:W-:Y:S02]  /*3c10*/  @!P0 FSEL R7, R240, -INF , !P2 ;  /* 0xff800000f0078808 */ /* 0x000fe40005000000 */
[-C--:B------:R-:W-:Y:S02]  /*3c20*/  @!P0 ISETP.GE.AND P2, PT, R6, R4.reuse, PT ;  /* 0x000000040600820c */ /* 0x080fe40003f46270 */
[C---:B------:R-:W-:Y:S01]  /*3c30*/  @!P0 IADD3 R6, R0.reuse, 0x18, RZ ;  /* 0x0000001800068810 */ /* 0x040fe20007ffe0ff */
[----:B------:R1:W-:Y:S01]  /*3c40*/  MUFU.EX2 R46, R12 ;  /* 0x0000000c002e7308 */ /* 0x0003e20000000800 */
[----:B------:R-:W-:Y:S02]  /*3c50*/  @!P0 IADD3 R0, R0, 0x19, RZ ;  /* 0x0000001900008810 */ /* 0x000fe40007ffe0ff */
[----:B------:R-:W-:Y:S01]  /*3c60*/  @!P0 ISETP.GE.AND P3, PT, R6, R5, PT ;  /* 0x000000050600820c */ /* 0x000fe20003f66270 */
        /* <DEDUP_REMOVED lines=45> */
[----:B------:R-:W4:Y:S02]  /*3f40*/  MUFU.EX2 R235, R8 ;  /* 0x0000000800eb7308 */ /* 0x000f240000000800 */
        /* <DEDUP_REMOVED lines=129> */
[C---:B--2---:R-:W-:Y:S01]  /*4760*/  FADD.FTZ R2, -R176.reuse, R4 ;  /* 0x00000004b0027221 */ /* 0x044fe20000010100 */
[C---:B------:R-:W-:Y:S01]  /*4770*/  HMMA.16816.F32.BF16 R16, R168.reuse, R166, R16 ;  /* 0x000000a6a810723c */ /* 0x040fe20000041810 */
[----:B------:R-:W2:Y:S03]  /*4780*/  LDG.E R4, [R178.64+0x20] ;  /* 0x00002024b2047981 */ /* 0x000ea6000c1e1900 */
[----:B------:R-:W-:Y:S01]  /*4790*/  FMUL.FTZ R2, R245, R2 ;  /* 0x00000002f5027220 */ /* 0x000fe20000410000 */
[----:B------:R-:W1:Y:S01]  /*47a0*/  LDSM.16.M88.4 R164, [R212+0x18800] ;  /* 0x01880000d4a4783b */ /* 0x000e620000000200 */
[----:B------:R-:W-:Y:S01]  /*47b0*/  FADD.FTZ R5, -R176, R5 ;  /* 0x00000005b0057221 */ /* 0x000fe20000010100 */
[----:B------:R-:W-:Y:S01]  /*47c0*/  MOV R245, c[0x0][0x1c0] ;  /* 0x0000700000f57a02 */ /* 0x000fe20000000f00 */
[----:B------:R-:W-:Y:S04]  /*47d0*/  FMUL.FTZ R180, R2, R0 ;  /* 0x0000000002b47220 */ /* 0x000fe80000410000 */
[----:B------:R-:W-:Y:S01]  /*47e0*/  FMUL.FTZ R177, R243, R5 ;  /* 0x00000005f3b17220 */ /* 0x000fe20000410000 */
[----:B------:R-:W3:Y:S01]  /*47f0*/  LDG.E R2, [R178.64+0x80] ;  /* 0x00008024b2027981 */ /* 0x000ee2000c1e1900 */
[----:B------:R-:W-:Y:S02]  /*4800*/  FFMA.FTZ R5, -R191, R191, 1 ;  /* 0x3f800000bf057423 */ /* 0x000fe400000101bf */
[----:B------:R-:W-:Y:S01]  /*4810*/  IMAD R245, R245, c[0x0][0x22c], RZ ;  /* 0x00008b00f5f57a24 */ /* 0x000fe200078e02ff */
[----:B------:R-:W4:Y:S01]  /*4820*/  LDG.E R0, [R178.64+0xa0] ;  /* 0x0000a024b2007981 */ /* 0x000f22000c1e1900 */
[----:B------:R-:W-:Y:S03]  /*4830*/  FMUL.FTZ R5, R5, c[0x0][0x2ec] ;  /* 0x0000bb0005057a20 */ /* 0x000fe60000410000 */
[----:B------:R-:W-:Y:S03]  /*4840*/  LEA R245, -R245, RZ, 0x6 ;  /* 0x000000fff5f57211 */ /* 0x000fe600078e31ff */
[C---:B------:R-:W-:Y:S01]  /*4850*/  FADD.FTZ R17, -R176.reuse, R17 ;  /* 0x00000011b0117221 */ /* 0x040fe20000010100 */
[----:B------:R-:W-:Y:S01]  /*4860*/  LEA R218, P0, R245, R218, 0x2 ;  /* 0x000000daf5da7211 */ /* 0x000fe200078010ff */
[----:B------:R-:W-:Y:S02]  /*4870*/  FADD.FTZ R16, -R176, R16 ;  /* 0x00000010b0107221 */ /* 0x000fe40000010100 */
[----:B------:R-:W-:Y:S01]  /*4880*/  FMUL.FTZ R17, R233, R17 ;  /* 0x00000011e9117220 */ /* 0x000fe20000410000 */
[----:B------:R-:W-:Y:S02]  /*4890*/  LEA.HI.X.SX32 R219, R245, R219, 0x2, P0 ;  /* 0x000000dbf5db7211 */ /* 0x000fe400000f16ff */
[----:B------:R-:W-:Y:S01]  /*48a0*/  PLOP3.LUT P0, PT, PT, PT, UP3, 0x80, 0x0 ;  /* 0x000000000000781c */ /* 0x000fe20003f0f038 */
[-C--:B-1----:R-:W-:Y:S08]  /*48b0*/  HMMA.16816.F32.BF16 R20, R168, R164.reuse, R20 ;  /* 0x000000a4a814723c */ /* 0x082ff00000041814 */
[C---:B------:R-:W-:Y:S07]  /*48c0*/  HMMA.16816.F32.BF16 R24, R172.reuse, R164, R24 ;  /* 0x000000a4ac18723c */ /* 0x040fee0000041818 */
[----:B------:R-:W-:Y:S01]  /*48d0*/  FMUL.FTZ R164, R234, R16 ;  /* 0x00000010eaa47220 */ /* 0x000fe20000410000 */
[-C--:B------:R-:W-:Y:S04]  /*48e0*/  HMMA.16816.F32.BF16 R28, R172, R166.reuse, R28 ;  /* 0x000000a6ac1c723c */ /* 0x080fe8000004181c */
[----:B------:R-:W-:Y:S03]  /*48f0*/  FFMA.FTZ R16, -R190, R190, 1 ;  /* 0x3f800000be107423 */ /* 0x000fe600000101be */
[----:B------:R-:W-:Y:S01]  /*4900*/  FMUL.FTZ R173, R177, R5 ;  /* 0x00000005b1ad7220 */ /* 0x000fe20000410000 */
[----:B------:R-:W-:Y:S04]  /*4910*/  HMMA.16816.F32.BF16 R32, R168, R166, R32 ;  /* 0x000000a6a820723c */ /* 0x000fe80000041820 */
[----:B------:R-:W-:Y:S02]  /*4920*/  FFMA.FTZ R5, -R186, R186, 1 ;  /* 0x3f800000ba057423 */ /* 0x000fe400000101ba */
[----:B------:R-:W-:Y:S02]  /*4930*/  FADD.FTZ R21, -R176, R21 ;  /* 0x00000015b0157221 */ /* 0x000fe40000010100 */
[----:B------:R-:W-:Y:S04]  /*4940*/  FMUL.FTZ R5, R5, c[0x0][0x2ec] ;  /* 0x0000bb0005057a20 */ /* 0x000fe80000410000 */
[----:B------:R-:W-:Y:S02]  /*4950*/  FMUL.FTZ R165, R229, R21 ;  /* 0x00000015e5a57220 */ /* 0x000fe40000410000 */
[----:B------:R-:W-:Y:S02]  /*4960*/  FMUL.FTZ R171, R17, R5 ;  /* 0x0000000511ab7220 */ /* 0x000fe40000410000 */
[----:B------:R-:W-:Y:S02]  /*4970*/  FFMA.FTZ R5, -R181, R181, 1 ;  /* 0x3f800000b5057423 */ /* 0x000fe400000101b5 */
[----:B------:R-:W-:Y:S02]  /*4980*/  FMUL.FTZ R16, R16, c[0x0][0x2ec] ;  /* 0x0000bb0010107a20 */ /* 0x000fe40000410000 */
[----:B------:R-:W-:Y:S02]  /*4990*/  FMUL.FTZ R5, R5, c[0x0][0x2ec] ;  /* 0x0000bb0005057a20 */ /* 0x000fe40000410000 */
[----:B------:R-:W-:Y:S02]  /*49a0*/  FMUL.FTZ R172, R164, R16 ;  /* 0x00000010a4ac7220 */ /* 0x000fe40000410000 */
[C---:B------:R-:W-:Y:S02]  /*49b0*/  FADD.FTZ R21, -R176.reuse, R33 ;  /* 0x00000021b0157221 */ /* 0x040fe40000010100 */
[----:B------:R-:W-:Y:S02]  /*49c0*/  FADD.FTZ R32, -R176, R32 ;  /* 0x00000020b0207221 */ /* 0x000fe40000010100 */
[----:B------:R-:W-:Y:S02]  /*49d0*/  FMUL.FTZ R21, R195, R21 ;  /* 0x00000015c3157220 */ /* 0x000fe40000410000 */
[----:B------:R-:W-:Y:S02]  /*49e0*/  FFMA.FTZ R17, -R187, R187, 1 ;  /* 0x3f800000bb117423 */ /* 0x000fe400000101bb */
[----:B------:R-:W-:Y:S02]  /*49f0*/  FFMA.FTZ R16, -R182, R182, 1 ;  /* 0x3f800000b6107423 */ /* 0x000fe400000101b6 */
[----:B------:R-:W-:Y:S02]  /*4a00*/  FMUL.FTZ R167, R21, R5 ;  /* 0x0000000515a77220 */ /* 0x000fe40000410000 */
[----:B------:R-:W-:Y:S02]  /*4a10*/  FFMA.FTZ R5, -R203, R203, 1 ;  /* 0x3f800000cb057423 */ /* 0x000fe400000101cb */
[----:B------:R-:W-:Y:S02]  /*4a20*/  FADD.FTZ R20, -R176, R20 ;  /* 0x00000014b0147221 */ /* 0x000fe40000010100 */
[----:B------:R-:W-:Y:S02]  /*4a30*/  FMUL.FTZ R32, R199, R32 ;  /* 0x00000020c7207220 */ /* 0x000fe40000410000 */
[----:B------:R-:W-:Y:S02]  /*4a40*/  FMUL.FTZ R17, R17, c[0x0][0x2ec] ;  /* 0x0000bb0011117a20 */ /* 0x000fe40000410000 */
[----:B------:R-:W-:Y:S02]  /*4a50*/  FMUL.FTZ R16, R16, c[0x0][0x2ec] ;  /* 0x0000bb0010107a20 */ /* 0x000fe40000410000 */
[----:B------:R-:W-:Y:S02]  /*4a60*/  FMUL.FTZ R5, R5, c[0x0][0x2ec] ;  /* 0x0000bb0005057a20 */ /* 0x000fe40000410000 */
[----:B------:R-:W-:Y:S02]  /*4a70*/  FMUL.FTZ R166, R230, R20 ;  /* 0x00000014e6a67220 */ /* 0x000fe40000410000 */
[----:B------:R-:W-:Y:S02]  /*4a80*/  FFMA.FTZ R20, -R189, R189, 1 ;  /* 0x3f800000bd147423 */ /* 0x000fe400000101bd */
[----:B------:R-:W-:Y:S02]  /*4a90*/  FMUL.FTZ R169, R165, R17 ;  /* 0x00000011a5a97220 */ /* 0x000fe40000410000 */
[----:B------:R-:W-:Y:S02]  /*4aa0*/  FMUL.FTZ R168, R32, R16 ;  /* 0x0000001020a87220 */ /* 0x000fe40000410000 */
[----:B------:R-:W-:Y:S02]  /*4ab0*/  FMUL.FTZ R20, R20, c[0x0][0x2ec] ;  /* 0x0000bb0014147a20 */ /* 0x000fe40000410000 */
[----:B------:R-:W-:Y:S02]  /*4ac0*/  FFMA.FTZ R21, -R244, R244, 1 ;  /* 0x3f800000f4157423 */ /* 0x000fe400000101f4 */
[----:B------:R-:W-:Y:S02]  /*4ad0*/  FMUL.FTZ R170, R166, R20 ;  /* 0x00000014a6aa7220 */ /* 0x000fe40000410000 */
[----:B------:R-:W-:Y:S02]  /*4ae0*/  FMUL.FTZ R21, R21, c[0x0][0x2ec] ;  /* 0x0000bb0015157a20 */ /* 0x000fe40000410000 */
[----:B------:R-:W-:Y:S04]  /*4af0*/  FFMA.FTZ R20, -R232, R232, 1 ;  /* 0x3f800000e8147423 */ /* 0x000fe800000101e8 */
[----:B------:R-:W-:Y:S02]  /*4b00*/  FMUL.FTZ R20, R20, c[0x0][0x2ec] ;  /* 0x0000bb0014147a20 */ /* 0x000fe40000410000 */
[C---:B--2---:R-:W-:Y:S02]  /*4b10*/  FADD.FTZ R7, -R4.reuse, R7 ;  /* 0x0000000704077221 */ /* 0x044fe40000010100 */
[----:B------:R-:W-:Y:S02]  /*4b20*/  FADD.FTZ R16, -R4, R6 ;  /* 0x0000000604107221 */ /* 0x000fe40000010100 */
[----:B------:R-:W-:Y:S02]  /*4b30*/  FMUL.FTZ R7, R52, R7 ;  /* 0x0000000734077220 */ /* 0x000fe40000410000 */
[----:B------:R-:W-:Y:S02]  /*4b40*/  FFMA.FTZ R6, -R228, R228, 1 ;  /* 0x3f800000e4067423 */ /* 0x000fe400000101e4 */
[----:B------:R-:W-:Y:S02]  /*4b50*/  FADD.FTZ R18, -R4, R18 ;  /* 0x0000001204127221 */ /* 0x000fe40000010100 */
[----:B------:R-:W-:Y:S02]  /*4b60*/  FMUL.FTZ R165, R7, R5 ;  /* 0x0000000507a57220 */ /* 0x000fe40000410000 */
[----:B------:R-:W-:Y:S02]  /*4b70*/  FFMA.FTZ R5, -R198, R198, 1 ;  /* 0x3f800000c6057423 */ /* 0x000fe400000101c6 */
[----:B------:R-:W-:Y:S02]  /*4b80*/  FMUL.FTZ R16, R53, R16 ;  /* 0x0000001035107220 */ /* 0x000fe40000410000 */
[----:B------:R-:W-:Y:S01]  /*4b90*/  FMUL.FTZ R6, R6, c[0x0][0x2ec] ;  /* 0x0000bb0006067a20 */ /* 0x000fe20000410000 */
[----:B------:R1:W5:Y:S01]  /*4ba0*/  LDL.LU R53, [R1+0xb0] ;  /* 0x0000b00001357983 */ /* 0x0003620000300800 */
[C---:B------:R-:W-:Y:S02]  /*4bb0*/  FADD.FTZ R19, -R4.reuse, R19 ;  /* 0x0000001304137221 */ /* 0x040fe40000010100 */
[----:B------:R-:W-:Y:S01]  /*4bc0*/  FMUL.FTZ R164, R249, R18 ;  /* 0x00000012f9a47220 */ /* 0x000fe20000410000 */
[----:B------:R1:W5:Y:S01]  /*4bd0*/  LDL.LU R52, [R1+0xac] ;  /* 0x0000ac0001347983 */ /* 0x0003620000300800 */
[C---:B------:R-:W-:Y:S02]  /*4be0*/  FADD.FTZ R17, -R4.reuse, R22 ;  /* 0x0000001604117221 */ /* 0x040fe40000010100 */
[----:B------:R-:W-:Y:S02]  /*4bf0*/  FADD.FTZ R23, -R4, R23 ;  /* 0x0000001704177221 */ /* 0x000fe40000010100 */
[----:B------:R-:W-:Y:S02]  /*4c00*/  FFMA.FTZ R7, -R196, R196, 1 ;  /* 0x3f800000c4077423 */ /* 0x000fe400000101c4 */
[----:B------:R-:W-:Y:S02]  /*4c10*/  FMUL.FTZ R5, R5, c[0x0][0x2ec] ;  /* 0x0000bb0005057a20 */ /* 0x000fe40000410000 */
[C---:B------:R-:W-:Y:S02]  /*4c20*/  FADD.FTZ R34, -R4.reuse, R34 ;  /* 0x0000002204227221 */ /* 0x040fe40000010100 */
[----:B------:R-:W-:Y:S02]  /*4c30*/  FADD.FTZ R32, -R4, R35 ;  /* 0x0000002304207221 */ /* 0x000fe40000010100 */
[----:B------:R-:W-:Y:S02]  /*4c40*/  FFMA.FTZ R4, -R183, R183, 1 ;  /* 0x3f800000b7047423 */ /* 0x000fe400000101b7 */
[----:B------:R-:W-:Y:S02]  /*4c50*/  FMUL.FTZ R166, R16, R6 ;  /* 0x0000000610a67220 */ /* 0x000fe40000410000 */
        /* <DEDUP_REMOVED lines=22> */
[----:B------:R-:W-:Y:S02]  /*4dc0*/  FADD.FTZ R6, -R2, R12 ;  /* 0x0000000c02067221 */ /* 0x000fe40000010100 */
[----:B------:R-:W-:Y:S02]  /*4dd0*/  FMUL.FTZ R5, R50, R5 ;  /* 0x0000000532057220 */ /* 0x000fe40000410000 */
[----:B------:R-:W-:Y:S01]  /*4de0*/  FMUL.FTZ R35, R17, R16 ;  /* 0x0000001011237220 */ /* 0x000fe20000410000 */
[----:B------:R1:W5:Y:S01]  /*4df0*/  LDL.LU R50, [R1+0xa4] ;  /* 0x0000a40001327983 */ /* 0x0003620000300800 */
[----:B------:R-:W-:Y:S02]  /*4e00*/  FADD.FTZ R8, -R2, R13 ;  /* 0x0000000d02087221 */ /* 0x000fe40000010100 */
[----:B------:R-:W-:Y:S02]  /*4e10*/  FMUL.FTZ R6, R49, R6 ;  /* 0x0000000631067220 */ /* 0x000fe40000410000 */
[----:B------:R-:W-:Y:S01]  /*4e20*/  FFMA.FTZ R17, -R242, R242, 1 ;  /* 0x3f800000f2117423 */ /* 0x000fe200000101f2 */
[----:B------:R1:W5:Y:S01]  /*4e30*/  LDL.LU R49, [R1+0xa0] ;  /* 0x0000a00001317983 */ /* 0x0003620000300800 */
[----:B------:R-:W-:Y:S02]  /*4e40*/  FFMA.FTZ R23, -R238, R238, 1 ;  /* 0x3f800000ee177423 */ /* 0x000fe400000101ee */
[----:B------:R-:W-:Y:S02]  /*4e50*/  FMUL.FTZ R8, R48, R8 ;  /* 0x0000000830087220 */ /* 0x000fe40000410000 */
[----:B------:R-:W-:Y:S01]  /*4e60*/  FMUL.FTZ R17, R17, c[0x0][0x2ec] ;  /* 0x0000bb0011117a20 */ /* 0x000fe20000410000 */
[----:B------:R1:W5:Y:S01]  /*4e70*/  LDL.LU R48, [R1+0x9c] ;  /* 0x00009c0001307983 */ /* 0x0003620000300800 */
[----:B------:R-:W-:Y:S02]  /*4e80*/  FMUL.FTZ R23, R23, c[0x0][0x2ec] ;  /* 0x0000bb0017177a20 */ /* 0x000fe40000410000 */
        /* <DEDUP_REMOVED lines=29> */
[----:B------:R-:W-:Y:S02]  /*5060*/  FFMA.FTZ R28, -R193, R193, 1 ;  /* 0x3f800000c11c7423 */ /* 0x000fe400000101c1 */
[----:B------:R-:W-:Y:S02]  /*5070*/  FMUL.FTZ R29, R5, R29 ;  /* 0x0000001d051d7220 */ /* 0x000fe40000410000 */
[----:B------:R-:W-:Y:S02]  /*5080*/  FADD.FTZ R5, -R0, R14 ;  /* 0x0000000e00057221 */ /* 0x000fe40000010100 */
[----:B------:R-:W-:Y:S02]  /*5090*/  FMUL.FTZ R4, R42, R4 ;  /* 0x000000042a047220 */ /* 0x000fe40000410000 */
[----:B------:R-:W-:Y:S01]  /*50a0*/  FMUL.FTZ R22, R8, R22 ;  /* 0x0000001608167220 */ /* 0x000fe20000410000 */
[----:B------:R1:W5:Y:S01]  /*50b0*/  LDL.LU R42, [R1+0x84] ;  /* 0x00008400012a7983 */ /* 0x0003620000300800 */
[----:B------:R-:W-:Y:S02]  /*50c0*/  FMUL.FTZ R28, R28, c[0x0][0x2ec] ;  /* 0x0000bb001c1c7a20 */ /* 0x000fe40000410000 */
[----:B------:R-:W-:Y:S02]  /*50d0*/  FADD.FTZ R8, -R0, R15 ;  /* 0x0000000f00087221 */ /* 0x000fe40000010100 */
[----:B------:R-:W-:Y:S02]  /*50e0*/  FMUL.FTZ R5, R41, R5 ;  /* 0x0000000529057220 */ /* 0x000fe40000410000 */
[----:B------:R-:W-:Y:S01]  /*50f0*/  FMUL.FTZ R28, R6, R28 ;  /* 0x0000001c061c7220 */ /* 0x000fe20000410000 */
[----:B------:R1:W5:Y:S01]  /*5100*/  LDL.LU R41, [R1+0x80] ;  /* 0x0000800001297983 */ /* 0x0003620000300800 */
[----:B------:R-:W-:Y:S02]  /*5110*/  FMUL.FTZ R8, R40, R8 ;  /* 0x0000000828087220 */ /* 0x000fe40000410000 */
[----:B------:R-:W-:Y:S01]  /*5120*/  FFMA.FTZ R6, -R39, R39, 1 ;  /* 0x3f80000027067423 */ /* 0x000fe20000010127 */
[----:B------:R1:W5:Y:S01]  /*5130*/  LDL.LU R40, [R1+0x7c] ;  /* 0x00007c0001287983 */ /* 0x0003620000300800 */
[----:B------:R-:W-:Y:S02]  /*5140*/  FFMA.FTZ R9, -R252, R252, 1 ;  /* 0x3f800000fc097423 */ /* 0x000fe400000101fc */
[----:B------:R-:W-:Y:S01]  /*5150*/  FFMA.FTZ R14, -R251, R251, 1 ;  /* 0x3f800000fb0e7423 */ /* 0x000fe200000101fb */
[----:B------:R1:W5:Y:S01]  /*5160*/  LDL.LU R39, [R1+0x78] ;  /* 0x0000780001277983 */ /* 0x0003620000300800 */
[----:B------:R-:W-:Y:S02]  /*5170*/  FMUL.FTZ R6, R6, c[0x0][0x2ec] ;  /* 0x0000bb0006067a20 */ /* 0x000fe40000410000 */
[----:B------:R-:W-:Y:S02]  /*5180*/  FMUL.FTZ R9, R9, c[0x0][0x2ec] ;  /* 0x0000bb0009097a20 */ /* 0x000fe40000410000 */
        /* <DEDUP_REMOVED lines=19> */
[----:B------:R-:W-:Y:S02]  /*52c0*/  FFMA.FTZ R19, -R231, R231, 1 ;  /* 0x3f800000e7137423 */ /* 0x000fe400000101e7 */
[----:B------:R-:W-:Y:S02]  /*52d0*/  IMAD R241, R241, c[0x0][0x1c0], RZ ;  /* 0x00007000f1f17a24 */ /* 0x000fe400078e02ff */
        /* <DEDUP_REMOVED lines=9> */
[----:B------:R-:W-:Y:S01]  /*5370*/  FMUL.FTZ R19, R5, R19 ;  /* 0x0000001305137220 */ /* 0x000fe20000410000 */
[----:B------:R-:W-:-:S05]  /*5380*/  @!P0 BRA `(.L_x_798) ;  /* 0x0000016000008947 */ /* 0x000fca0003800000 */
[----:B-1----:R-:W-:Y:S01]  /*5390*/  IMAD.MOV.U32 R5, RZ, RZ, c[0x0][0x190] ;  /* 0x00006400ff057624 */ /* 0x002fe200078e00ff */
        /* <DEDUP_REMOVED lines=21> */
.L_x_798:
[----:B-1----:R-:W-:Y:S02]  /*54f0*/  F2FP.BF16.PACK_AB R12, R173, R180 ;  /* 0x000000b4ad0c723e */ /* 0x002fe400000010ff */
        /* <DEDUP_REMOVED lines=41> */
[----:B------:R-:W3:Y:S05]  /*5790*/  LDSM.16.MT88.4 R24, [R2+0x2000] ;  /* 0x002000000218783b */ /* 0x000eea0000004200 */
[----:B------:R-:W-:Y:S05]  /*57a0*/  LDSM.16.MT88.4 R28, [R0+0x8800] ;  /* 0x00880000001c783b */ /* 0x000fea0000004200 */
[----:B------:R-:W-:Y:S05]  /*57b0*/  LDSM.16.MT88.4 R32, [R205+0x22800] ;  /* 0x02280000cd20783b */ /* 0x000fea0000004200 */
[----:B------:R-:W-:Y:S01]  /*57c0*/  LDSM.16.MT88.4 R164, [R2+0x800] ;  /* 0x0008000002a4783b */ /* 0x000fe20000004200 */
[-C--:B-1---5:R-:W-:Y:S04]  /*57d0*/  HMMA.16816.F32.BF16 R36, R4, R8.reuse, R36 ;  /* 0x000000080424723c */ /* 0x0a2fe80000041824 */
        /* <DEDUP_REMOVED lines=99> */
.L_x_799:
[----:B------:R-:W-:Y:S01]  /*5e10*/  LDSM.16.M88.4 R32, [R207+0x1c000] ;  /* 0x01c00000cf20783b */ /* 0x000fe20000000200 */
[----:B------:R-:W-:Y:S01]  /*5e20*/  IMAD.MOV.U32 R189, RZ, RZ, c[0x0][0x22c] ;  /* 0x00008b00ffbd7624 */ /* 0x000fe200078e00ff */
[----:B------:R-:W-:Y:S02]  /*5e30*/  ULOP3.LUT UR7, UR8, 0x1, URZ, 0xc0, !UPT ;  /* 0x0000000108077892 */ /* 0x000fe4000f8ec03f */
[----:B------:R-:W-:Y:S01]  /*5e40*/  UISETP.GT.AND UP2, UPT, UR8, UR4, UPT ;  /* 0x000000040800728c */ /* 0x000fe2000bf44270 */
[----:B------:R-:W2:Y:S01]  /*5e50*/  LDSM.16.MT88.4 R16, [R204] ;  /* 0x00000000cc10783b */ /* 0x000ea20000004200 */
[----:B------:R-:W-:Y:S01]  /*5e60*/  IMAD R189, R189, c[0x0][0x1c0], RZ ;  /* 0x00007000bdbd7a24 */ /* 0x000fe200078e02ff */
[----:B------:R-:W-:Y:S02]  /*5e70*/  UISETP.NE.U32.AND UP0, UPT, UR7, 0x1, UPT ;  /* 0x000000010700788c */ /* 0x000fe4000bf05070 */
[----:B------:R-:W-:Y:S01]  /*5e80*/  UIADD3 UR8, UR8, -0x1, URZ ;  /* 0xffffffff08087890 */ /* 0x000fe2000fffe03f */
[----:B------:R-:W3:Y:S01]  /*5e90*/  LDSM.16.M88.4 R28, [R207+0x1d000] ;  /* 0x01d00000cf1c783b */ /* 0x000ee20000000200 */
[----:B------:R-:W-:Y:S04]  /*5ea0*/  IMAD.SHL.U32 R189, R189, 0x20, RZ ;  /* 0x00000020bdbd7824 */ /* 0x000fe800078e00ff */
[----:B------:R-:W4:Y:S05]  /*5eb0*/  LDSM.16.MT88.4 R164, [R204+0x4000] ;  /* 0x00400000cca4783b */ /* 0x000f2a0000004200 */
[----:B------:R-:W5:Y:S05]  /*5ec0*/  LDL R188, [R1+0x3c] ;  /* 0x00003c0001bc7983 */ /* 0x000f6a0000100800 */
[----:B------:R-:W-:Y:S05]  /*5ed0*/  LDSM.16.M88.4 R168, [R208+0x1c000] ;  /* 0x01c00000d0a8783b */ /* 0x000fea0000000200 */
[----:B------:R-:W5:Y:S05]  /*5ee0*/  LDL R2, [R1+0x40] ;  /* 0x0000400001027983 */ /* 0x000f6a0000100800 */
[----:B------:R-:W1:Y:S05]  /*5ef0*/  LDSM.16.MT88.4 R172, [R204+0x800] ;  /* 0x00080000ccac783b */ /* 0x000e6a0000004200 */
[----:B------:R1:W5:Y:S02]  /*5f00*/  LDL R185, [R1+0xc] ;  /* 0x00000c0001b97983 */ /* 0x0003640000100800 */
[-C--:B-12---:R-:W-:Y:S03]  /*5f10*/  HMMA.16816.F32.BF16 R4, R32, R16.reuse, RZ ;  /* 0x000000102004723c */ /* 0x086fe600000418ff */
[----:B------:R-:W1:Y:S05]  /*5f20*/  LDSM.16.M88.4 R176, [R208+0x1d000] ;  /* 0x01d00000d0b0783b */ /* 0x000e6a0000000200 */
[----:B------:R2:W2:Y:S01]  /*5f30*/  LDL R0, [R1] ;  /* 0x0000000001007983 */ /* 0x0004a20000100800 */
[C---:B---3--:R-:W-:Y:S04]  /*5f40*/  HMMA.16816.F32.BF16 R8, R28.reuse, R16, RZ ;  /* 0x000000101c08723c */ /* 0x048fe800000418ff */
[----:B------:R-:W3:Y:S04]  /*5f50*/  LDSM.16.MT88.4 R180, [R204+0x4800] ;  /* 0x00480000ccb4783b */ /* 0x000ee80000004200 */
[-C--:B------:R-:W-:Y:S01]  /*5f60*/  HMMA.16816.F32.BF16 R12, R28, R18.reuse, RZ ;  /* 0x000000121c0c723c */ /* 0x080fe200000418ff */
[----:B------:R1:W2:Y:S05]  /*5f70*/  LDL R186, [R1+0x4] ;  /* 0x0000040001ba7983 */ /* 0x0002aa0000100800 */
[----:B------:R1:W2:Y:S02]  /*5f80*/  LDL R187, [R1+0x8] ;  /* 0x0000080001bb7983 */ /* 0x0002a40000100800 */
[C---:B------:R-:W-:Y:S08]  /*5f90*/  HMMA.16816.F32.BF16 R16, R32.reuse, R18, RZ ;  /* 0x000000122010723c */ /* 0x040ff000000418ff */
[-C--:B----4-:R-:W-:Y:S08]  /*5fa0*/  HMMA.16816.F32.BF16 R20, R32, R164.reuse, RZ ;  /* 0x000000a42014723c */ /* 0x090ff000000418ff */
        /* <DEDUP_REMOVED lines=9> */
[-C--:B---3--:R-:W-:Y:S08]  /*6040*/  HMMA.16816.F32.BF16 R20, R168, R180.reuse, R20 ;  /* 0x000000b4a814723c */ /* 0x088ff00000041814 */
[C---:B------:R-:W-:Y:S08]  /*6050*/  HMMA.16816.F32.BF16 R24, R176.reuse, R180, R24 ;  /* 0x000000b4b018723c */ /* 0x040ff00000041818 */
[-C--:B------:R-:W-:Y:S01]  /*6060*/  HMMA.16816.F32.BF16 R28, R176, R182.reuse, R28 ;  /* 0x000000b6b01c723c */ /* 0x080fe2000004181c */
[----:B------:R-:W3:Y:S07]  /*6070*/  LDSM.16.M88.4 R176, [R184+0x1d000] ;  /* 0x01d00000b8b0783b */ /* 0x000eee0000000200 */
[----:B------:R-:W-:Y:S01]  /*6080*/  HMMA.16816.F32.BF16 R32, R168, R182, R32 ;  /* 0x000000b6a820723c */ /* 0x000fe20000041820 */
[----:B------:R-:W4:Y:S05]  /*6090*/  LDSM.16.MT88.4 R168, [R204+0x5000] ;  /* 0x00500000cca8783b */ /* 0x000f2a0000004200 */
[----:B------:R-:W-:Y:S02]  /*60a0*/  LDSM.16.M88.4 R180, [R3+0x1d000] ;  /* 0x01d0000003b4783b */ /* 0x000fe40000000200 */
[-C--:B-1----:R-:W-:Y:S08]  /*60b0*/  HMMA.16816.F32.BF16 R4, R164, R172.reuse, R4 ;  /* 0x000000aca404723c */ /* 0x082ff00000041804 */
[C---:B---3--:R-:W-:Y:S08]  /*60c0*/  HMMA.16816.F32.BF16 R8, R176.reuse, R172, R8 ;  /* 0x000000acb008723c */ /* 0x048ff00000041808 */
[-C--:B------:R-:W-:Y:S08]  /*60d0*/  HMMA.16816.F32.BF16 R12, R176, R174.reuse, R12 ;  /* 0x000000aeb00c723c */ /* 0x080ff0000004180c */
[C---:B------:R-:W-:Y:S01]  /*60e0*/  HMMA.16816.F32.BF16 R16, R164.reuse, R174, R16 ;  /* 0x000000aea410723c */ /* 0x040fe20000041810 */
[----:B------:R-:W-:Y:S07]  /*60f0*/  LDSM.16.M88.4 R172, [R3+0x1c000] ;  /* 0x01c0000003ac783b */ /* 0x000fee0000000200 */
[-C--:B----4-:R-:W-:Y:S08]  /*6100*/  HMMA.16816.F32.BF16 R20, R164, R168.reuse, R20 ;  /* 0x000000a8a414723c */ /* 0x090ff00000041814 */
[C---:B------:R-:W-:Y:S08]  /*6110*/  HMMA.16816.F32.BF16 R24, R176.reuse, R168, R24 ;  /* 0x000000a8b018723c */ /* 0x040ff00000041818 */
[-C--:B------:R-:W-:Y:S01]  /*6120*/  HMMA.16816.F32.BF16 R28, R176, R170.reuse, R28 ;  /* 0x000000aab01c723c */ /* 0x080fe2000004181c */
[----:B------:R-:W1:Y:S07]  /*6130*/  LDSM.16.MT88.4 R176, [R204+0x1800] ;  /* 0x00180000ccb0783b */ /* 0x000e6e0000004200 */
[----:B------:R-:W-:Y:S01]  /*6140*/  HMMA.16816.F32.BF16 R32, R164, R170, R32 ;  /* 0x000000aaa420723c */ /* 0x000fe20000041820 */
[----:B------:R-:W3:Y:S05]  /*6150*/  LDSM.16.MT88.4 R164, [R204+0x5800] ;  /* 0x00580000cca4783b */ /* 0x000eea0000004200 */
[----:B------:R-:W-:Y:S02]  /*6160*/  LDSM.16.M88.4 R168, [R207+0x1e000] ;  /* 0x01e00000cfa8783b */ /* 0x000fe40000000200 */
[-C--:B-1----:R-:W-:Y:S08]  /*6170*/  HMMA.16816.F32.BF16 R4, R172, R176.reuse, R4 ;  /* 0x000000b0ac04723c */ /* 0x082ff00000041804 */
[C---:B------:R-:W-:Y:S08]  /*6180*/  HMMA.16816.F32.BF16 R8, R180.reuse, R176, R8 ;  /* 0x000000b0b408723c */ /* 0x040ff00000041808 */
        /* <DEDUP_REMOVED lines=14> */
[----:B------:R-:W1:Y:S07]  /*6270*/  LDSM.16.MT88.4 R176, [R204+0x2800] ;  /* 0x00280000ccb0783b */ /* 0x000e6e0000004200 */
[-C--:B----4-:R-:W-:Y:S08]  /*6280*/  HMMA.16816.F32.BF16 R20, R168, R164.reuse, R20 ;  /* 0x000000a4a814723c */ /* 0x090ff00000041814 */
        /* <DEDUP_REMOVED lines=26> */
[----:B------:R3:W4:Y:S07]  /*6430*/  LDSM.16.M88.4 R180, [R3+0x1f000] ;  /* 0x01f0000003b4783b */ /* 0x00072e0000000200 */
[----:B------:R-:W-:Y:S01]  /*6440*/  HMMA.16816.F32.BF16 R32, R168, R166, R32 ;  /* 0x000000a6a820723c */ /* 0x000fe20000041820 */
[----:B------:R-:W4:Y:S06]  /*6450*/  LDSM.16.MT88.4 R164, [R204+0x7800] ;  /* 0x00780000cca4783b */ /* 0x000f2c0000004200 */
[----:B-----5:R-:W-:Y:S01]  /*6460*/  @P0 IADD3 R168, P2, R188, UR6, RZ ;  /* 0x00000006bca80c10 */ /* 0x020fe2000ff5e0ff */
[----:B------:R-:W-:Y:S01]  /*6470*/  IMAD.MOV.U32 R188, RZ, RZ, c[0x0][0x22c] ;  /* 0x00008b00ffbc7624 */ /* 0x000fe200078e00ff */
[-C--:B-1----:R-:W-:Y:S01]  /*6480*/  HMMA.16816.F32.BF16 R4, R172, R176.reuse, R4 ;  /* 0x000000b0ac04723c */ /* 0x082fe20000041804 */
[----:B------:R-:W-:Y:S04]  /*6490*/  @UP3 UIADD3 UR6, UP1, UR6, -0x100, URZ ;  /* 0xffffff0006063890 */ /* 0x000fe8000ff3e03f */
[----:B------:R-:W-:Y:S01]  /*64a0*/  @P0 IADD3.X R169, R2, UR5, RZ, P2, !PT ;  /* 0x0000000502a90c10 */ /* 0x000fe200097fe4ff */
[----:B------:R-:W-:Y:S01]  /*64b0*/  IMAD R188, R188, c[0x0][0x1c0], RZ ;  /* 0x00007000bcbc7a24 */ /* 0x000fe200078e02ff */
[CC--:B------:R-:W-:Y:S01]  /*64c0*/  LEA R2, P2, R241.reuse, R218.reuse, 0x2 ;  /* 0x000000daf1027211 */ /* 0x0c0fe200078410ff */
[----:B------:R-:W-:Y:S02]  /*64d0*/  @UP3 UIADD3.X UR5, UR5, -0x1, URZ, UP1, !UPT ;  /* 0xffffffff05053890 */ /* 0x000fe40008ffe43f */
[----:B------:R-:W5:Y:S02]  /*64e0*/  @P0 LDG.E R185, [R168.64] ;  /* 0x00000024a8b90981 */ /* 0x000f64000c1e1900 */
[-C--:B---3--:R-:W-:Y:S01]  /*64f0*/  LEA.HI.X.SX32 R3, R241, R219.reuse, 0x2, P2 ;  /* 0x000000dbf1037211 */ /* 0x088fe200010f16ff */
[----:B------:R-:W-:Y:S02]  /*6500*/  IMAD R188, R188, 0x38, RZ ;  /* 0x00000038bcbc7824 */ /* 0x000fe400078e02ff */
[----:B--2---:R-:W2:Y:S05]  /*6510*/  @P0 LDG.E R0, [R168.64+0xa0] ;  /* 0x0000a024a8000981 */ /* 0x004eaa000c1e1900 */
[----:B------:R-:W3:Y:S01]  /*6520*/  @P0 LDG.E R186, [R168.64+0x80] ;  /* 0x00008024a8ba0981 */ /* 0x000ee2000c1e1900 */
[C---:B----4-:R-:W-:Y:S04]  /*6530*/  HMMA.16816.F32.BF16 R8, R180.reuse, R176, R8 ;  /* 0x000000b0b408723c */ /* 0x050fe80000041808 */
[----:B------:R-:W4:Y:S05]  /*6540*/  @P0 LDG.E R187, [R168.64+0x20] ;  /* 0x00002024a8bb0981 */ /* 0x000f2a000c1e1900 */
[----:B------:R-:W-:Y:S01]  /*6550*/  RED.E.ADD.F32.FTZ.RN.STRONG.GPU [R218.64], R4 ;  /* 0x00000004da00798e */ /* 0x000fe2000c10e7a4 */
[-C--:B------:R-:W-:Y:S04]  /*6560*/  HMMA.16816.F32.BF16 R12, R180, R178.reuse, R12 ;  /* 0x000000b2b40c723c */ /* 0x080fe8000004180c */
[----:B------:R-:W-:Y:S04]  /*6570*/  RED.E.ADD.F32.FTZ.RN.STRONG.GPU [R2.64], R5 ;  /* 0x000000050200798e */ /* 0x000fe8000c10e7a4 */
[C---:B------:R-:W-:Y:S08]  /*6580*/  HMMA.16816.F32.BF16 R16, R172.reuse, R178, R16 ;  /* 0x000000b2ac10723c */ /* 0x040ff00000041810 */
[-C--:B------:R-:W-:Y:S08]  /*6590*/  HMMA.16816.F32.BF16 R20, R172, R164.reuse, R20 ;  /* 0x000000a4ac14723c */ /* 0x080ff00000041814 */
[C---:B------:R-:W-:Y:S08]  /*65a0*/  HMMA.16816.F32.BF16 R24, R180.reuse, R164, R24 ;  /* 0x000000a4b418723c */ /* 0x040ff00000041818 */
[-C--:B------:R-:W-:Y:S08]  /*65b0*/  HMMA.16816.F32.BF16 R28, R180, R166.reuse, R28 ;  /* 0x000000a6b41c723c */ /* 0x080ff0000004181c */
[----:B------:R-:W-:Y:S01]  /*65c0*/  HMMA.16816.F32.BF16 R32, R172, R166, R32 ;  /* 0x000000a6ac20723c */ /* 0x000fe20000041820 */
[----:B-----5:R1:W-:Y:S05]  /*65d0*/  @P0 STL [R1+0xc], R185 ;  /* 0x00000cb901000387 */ /* 0x0203ea0000100800 */
[----:B------:R-:W5:Y:S05]  /*65e0*/  LDL R170, [R1+0x18] ;  /* 0x0000180001aa7983 */ /* 0x000f6a0000100800 */
[----:B--2---:R2:W-:Y:S01]  /*65f0*/  @P0 STL [R1], R0 ;  /* 0x0000000001000387 */ /* 0x0045e20000100800 */
[----:B-1----:R-:W-:Y:S04]  /*6600*/  IMAD.MOV.U32 R185, RZ, RZ, c[0x0][0x22c] ;  /* 0x00008b00ffb97624 */ /* 0x002fe800078e00ff */
[----:B------:R-:W-:Y:S04]  /*6610*/  IMAD R185, R185, c[0x0][0x1c0], RZ ;  /* 0x00007000b9b97a24 */ /* 0x000fe800078e02ff */
[----:B------:R-:W-:Y:S01]  /*6620*/  IMAD.SHL.U32 R185, R185, 0x10, RZ ;  /* 0x00000010b9b97824 */ /* 0x000fe200078e00ff */
[----:B--2---:R-:W2:Y:S05]  /*6630*/  LDL R0, [R1+0x24] ;  /* 0x0000240001007983 */ /* 0x004eaa0000100800 */
[----:B---3--:R1:W-:Y:S05]  /*6640*/  @P0 STL [R1+0x4], R186 ;  /* 0x000004ba01000387 */ /* 0x0083ea0000100800 */
[----:B----4-:R3:W-:Y:S01]  /*6650*/  @P0 STL [R1+0x8], R187 ;  /* 0x000008bb01000387 */ /* 0x0107e20000100800 */
[CC--:B------:R-:W-:Y:S04]  /*6660*/  LEA R164, P0, R185.reuse, R218.reuse, 0x2 ;  /* 0x000000dab9a47211 */ /* 0x0c0fe800078010ff */
[-C--:B------:R-:W-:Y:S02]  /*6670*/  LEA.HI.X.SX32 R165, R185, R219.reuse, 0x2, P0 ;  /* 0x000000dbb9a57211 */ /* 0x080fe400000f16ff */
[CC--:B------:R-:W-:Y:S03]  /*6680*/  LEA R166, P0, R189.reuse, R218.reuse, 0x2 ;  /* 0x000000dabda67211 */ /* 0x0c0fe600078010ff */
[----:B------:R4:W-:Y:S01]  /*6690*/  RED.E.ADD.F32.FTZ.RN.STRONG.GPU [R164.64], R6 ;  /* 0x00000006a400798e */ /* 0x0009e2000c10e7a4 */
[-C--:B------:R-:W-:Y:S01]  /*66a0*/  LEA.HI.X.SX32 R167, R189, R219.reuse, 0x2, P0 ;  /* 0x000000dbbda77211 */ /* 0x080fe200000f16ff */
[----:B-1----:R-:W-:Y:S04]  /*66b0*/  IMAD.MOV.U32 R186, RZ, RZ, c[0x0][0x22c] ;  /* 0x00008b00ffba7624 */ /* 0x002fe800078e00ff */
[----:B------:R-:W-:Y:S02]  /*66c0*/  IMAD R186, R186, c[0x0][0x1c0], RZ ;  /* 0x00007000baba7a24 */ /* 0x000fe400078e02ff */
[----:B---3--:R-:W-:Y:S02]  /*66d0*/  IMAD.MOV.U32 R187, RZ, RZ, c[0x0][0x22c] ;  /* 0x00008b00ffbb7624 */ /* 0x008fe400078e00ff */
[----:B------:R-:W-:Y:S02]  /*66e0*/  IMAD R186, R186, 0x18, RZ ;  /* 0x00000018baba7824 */ /* 0x000fe400078e02ff */
[----:B------:R-:W-:Y:S03]  /*66f0*/  IMAD R187, R187, c[0x0][0x1c0], RZ ;  /* 0x00007000bbbb7a24 */ /* 0x000fe600078e02ff */
[CC--:B------:R-:W-:Y:S01]  /*6700*/  LEA R168, P2, R186.reuse, R218.reuse, 0x2 ;  /* 0x000000dabaa87211 */ /* 0x0c0fe200078410ff */
[----:B------:R-:W-:Y:S03]  /*6710*/  IMAD R187, R187, 0x28, RZ ;  /* 0x00000028bbbb7824 */ /* 0x000fe600078e02ff */
[-C--:B------:R-:W-:Y:S01]  /*6720*/  LEA.HI.X.SX32 R169, R186, R219.reuse, 0x2, P2 ;  /* 0x000000dbbaa97211 */ /* 0x080fe200010f16ff */
[----:B------:R-:W-:Y:S01]  /*6730*/  IMAD.MOV.U32 R186, RZ, RZ, c[0x0][0x22c] ;  /* 0x00008b00ffba7624 */ /* 0x000fe200078e00ff */
[CC--:B----4-:R-:W-:Y:S02]  /*6740*/  LEA R164, P3, R187.reuse, R218.reuse, 0x2 ;  /* 0x000000dabba47211 */ /* 0x0d0fe400078610ff */
[-C--:B------:R-:W-:Y:S01]  /*6750*/  LEA R6, P0, R188, R218.reuse, 0x2 ;  /* 0x000000dabc067211 */ /* 0x080fe200078010ff */
[----:B------:R1:W-:Y:S01]  /*6760*/  RED.E.ADD.F32.FTZ.RN.STRONG.GPU [R168.64], R7 ;  /* 0x00000007a800798e */ /* 0x0003e2000c10e7a4 */
[-C--:B------:R-:W-:Y:S01]  /*6770*/  LEA.HI.X.SX32 R165, R187, R219.reuse, 0x2, P3 ;  /* 0x000000dbbba57211 */ /* 0x080fe200018f16ff */
[----:B------:R-:W-:Y:S02]  /*6780*/  IMAD R186, R186, c[0x0][0x1c0], RZ ;  /* 0x00007000baba7a24 */ /* 0x000fe400078e02ff */
[----:B------:R-:W-:Y:S01]  /*6790*/  IMAD.MOV.U32 R187, RZ, RZ, c[0x0][0x22c] ;  /* 0x00008b00ffbb7624 */ /* 0x000fe200078e00ff */
[----:B------:R3:W-:Y:S01]  /*67a0*/  RED.E.ADD.F32.FTZ.RN.STRONG.GPU [R166.64], R8 ;  /* 0x00000008a600798e */ /* 0x0007e2000c10e7a4 */
[----:B------:R-:W-:Y:S02]  /*67b0*/  IMAD R186, R186, 0x30, RZ ;  /* 0x00000030baba7824 */ /* 0x000fe400078e02ff */
[----:B------:R-:W-:Y:S02]  /*67c0*/  IMAD R187, R187, c[0x0][0x1c0], RZ ;  /* 0x00007000bbbb7a24 */ /* 0x000fe400078e02ff */
[----:B------:R4:W-:Y:S01]  /*67d0*/  RED.E.ADD.F32.FTZ.RN.STRONG.GPU [R164.64], R9 ;  /* 0x00000009a400798e */ /* 0x0009e2000c10e7a4 */
[CC--:B------:R-:W-:Y:S01]  /*67e0*/  LEA R4, P2, R186.reuse, R218.reuse, 0x2 ;  /* 0x000000daba047211 */ /* 0x0c0fe200078410ff */
[----:B------:R-:W-:Y:S03]  /*67f0*/  IMAD.SHL.U32 R187, R187, 0x10, RZ ;  /* 0x00000010bbbb7824 */ /* 0x000fe600078e00ff */
[-C--:B------:R-:W-:Y:S01]  /*6800*/  LEA.HI.X.SX32 R5, R186, R219.reuse, 0x2, P2 ;  /* 0x000000dbba057211 */ /* 0x080fe200010f16ff */
[----:B------:R-:W-:Y:S01]  /*6810*/  IMAD.MOV.U32 R186, RZ, RZ, c[0x0][0x22c] ;  /* 0x00008b00ffba7624 */ /* 0x000fe200078e00ff */
[----:B------:R-:W-:Y:S01]  /*6820*/  IADD3 R171, R187, 0x20, RZ ;  /* 0x00000020bbab7810 */ /* 0x000fe20007ffe0ff */
[----:B------:R-:W-:Y:S02]  /*6830*/  IMAD.MOV.U32 R187, RZ, RZ, c[0x0][0x22c] ;  /* 0x00008b00ffbb7624 */ /* 0x000fe400078e00ff */
[----:B------:R4:W-:Y:S01]  /*6840*/  RED.E.ADD.F32.FTZ.RN.STRONG.GPU [R4.64], R10 ;  /* 0x0000000a0400798e */ /* 0x0009e2000c10e7a4 */
[----:B------:R-:W-:Y:S02]  /*6850*/  IMAD R186, R186, c[0x0][0x1c0], RZ ;  /* 0x00007000baba7a24 */ /* 0x000fe400078e02ff */
[----:B------:R-:W-:Y:S02]  /*6860*/  IMAD R187, R187, c[0x0][0x1c0], RZ ;  /* 0x00007000bbbb7a24 */ /* 0x000fe400078e02ff */
[----:B------:R-:W-:Y:S01]  /*6870*/  IMAD.SHL.U32 R186, R186, 0x10, RZ ;  /* 0x00000010baba7824 */ /* 0x000fe200078e00ff */
[-C--:B-1----:R-:W-:Y:S01]  /*6880*/  LEA.HI.X.SX32 R7, R188, R219.reuse, 0x2, P0 ;  /* 0x000000dbbc077211 */ /* 0x082fe200000f16ff */
[----:B------:R-:W-:Y:S03]  /*6890*/  IMAD.SHL.U32 R187, R187, 0x10, RZ ;  /* 0x00000010bbbb7824 */ /* 0x000fe600078e00ff */
[C---:B------:R-:W-:Y:S01]  /*68a0*/  IADD3 R177, R186.reuse, 0x20, RZ ;  /* 0x00000020bab17810 */ /* 0x040fe20007ffe0ff */
[----:B------:R1:W-:Y:S01]  /*68b0*/  RED.E.ADD.F32.FTZ.RN.STRONG.GPU [R6.64], R11 ;  /* 0x0000000b0600798e */ /* 0x0003e2000c10e7a4 */
[----:B------:R-:W-:Y:S03]  /*68c0*/  IADD3 R176, R186, 0x20, RZ ;  /* 0x00000020bab07810 */ /* 0x000fe60007ffe0ff */
[----:B------:R-:W-:Y:S01]  /*68d0*/  IMAD.IADD R177, R241, 0x1, R177 ;  /* 0x00000001f1b17824 */ /* 0x000fe200078e02b1 */
[----:B---3--:R-:W-:Y:S01]  /*68e0*/  IADD3 R166, R187, 0x40, RZ ;  /* 0x00000040bba67810 */ /* 0x008fe20007ffe0ff */
[----:B----4-:R-:W3:Y:S01]  /*68f0*/  LDL R165, [R1+0x14] ;  /* 0x0000140001a57983 */ /* 0x010ee20000100800 */
[C---:B------:R-:W-:Y:S04]  /*6900*/  IMAD.IADD R176, R241.reuse, 0x1, R176 ;  /* 0x00000001f1b07824 */ /* 0x040fe800078e02b0 */
[----:B------:R-:W4:Y:S01]  /*6910*/  LDL R164, [R1+0x20] ;  /* 0x0000200001a47983 */ /* 0x000f220000100800 */
[----:B------:R-:W-:Y:S04]  /*6920*/  IMAD.IADD R176, R241, 0x1, R176 ;  /* 0x00000001f1b07824 */ /* 0x000fe800078e02b0 */
[----:B------:R-:W-:Y:S01]  /*6930*/  RED.E.ADD.F32.FTZ.RN.STRONG.GPU [R218.64+0x80], R16 ;  /* 0x00008010da00798e */ /* 0x000fe2000c10e7a4 */
[CC--:B------:R-:W-:Y:S04]  /*6940*/  LEA R4, P0, R171.reuse, R218.reuse, 0x2 ;  /* 0x000000daab047211 */ /* 0x0c0fe800078010ff */
[----:B------:R1:W-:Y:S01]  /*6950*/  RED.E.ADD.F32.FTZ.RN.STRONG.GPU [R2.64+0x80], R17 ;  /* 0x000080110200798e */ /* 0x0003e2000c10e7a4 */
[-C--:B------:R-:W-:Y:S02]  /*6960*/  LEA.HI.X.SX32 R5, R171, R219.reuse, 0x2, P0 ;  /* 0x000000dbab057211 */ /* 0x080fe400000f16ff */
[-C--:B------:R-:W-:Y:S02]  /*6970*/  LEA R10, P0, R176, R218.reuse, 0x2 ;  /* 0x000000dab00a7211 */ /* 0x080fe400078010ff */
[----:B------:R-:W-:Y:S01]  /*6980*/  IADD3 R171, R186, 0x20, RZ ;  /* 0x00000020baab7810 */ /* 0x000fe20007ffe0ff */
[----:B------:R1:W-:Y:S02]  /*6990*/  RED.E.ADD.F32.FTZ.RN.STRONG.GPU [R4.64], R18 ;  /* 0x000000120400798e */ /* 0x0003e4000c10e7a4 */
[-C--:B-1----:R-:W-:Y:S01]  /*69a0*/  LEA R6, P2, R177, R218.reuse, 0x2 ;  /* 0x000000dab1067211 */ /* 0x082fe200078410ff */
[----:B------:R-:W-:Y:S01]  /*69b0*/  IMAD.MOV.U32 R186, RZ, RZ, c[0x0][0x22c] ;  /* 0x00008b00ffba7624 */ /* 0x000fe200078e00ff */
[-C--:B------:R-:W-:Y:S01]  /*69c0*/  LEA.HI.X.SX32 R11, R176, R219.reuse, 0x2, P0 ;  /* 0x000000dbb00b7211 */ /* 0x080fe200000f16ff */
[----:B------:R-:W-:Y:S01]  /*69d0*/  IMAD.IADD R171, R241, 0x1, R171 ;  /* 0x00000001f1ab7824 */ /* 0x000fe200078e02ab */
[-C--:B------:R-:W-:Y:S01]  /*69e0*/  LEA.HI.X.SX32 R7, R177, R219.reuse, 0x2, P2 ;  /* 0x000000dbb1077211 */ /* 0x080fe200010f16ff */
[----:B------:R-:W-:Y:S02]  /*69f0*/  IMAD R186, R186, c[0x0][0x1c0], RZ ;  /* 0x00007000baba7a24 */ /* 0x000fe400078e02ff */
[C---:B------:R-:W-:Y:S02]  /*6a00*/  IMAD.IADD R171, R241.reuse, 0x1, R171 ;  /* 0x00000001f1ab7824 */ /* 0x040fe400078e02ab */
[----:B------:R-:W-:Y:S01]  /*6a10*/  RED.E.ADD.F32.FTZ.RN.STRONG.GPU [R6.64], R19 ;  /* 0x000000130600798e */ /* 0x000fe2000c10e7a4 */
[----:B------:R-:W-:Y:S02]  /*6a20*/  IMAD.SHL.U32 R186, R186, 0x10, RZ ;  /* 0x00000010baba7824 */ /* 0x000fe400078e00ff */
[----:B------:R-:W-:Y:S02]  /*6a30*/  IMAD.IADD R171, R241, 0x1, R171 ;  /* 0x00000001f1ab7824 */ /* 0x000fe400078e02ab */
[----:B------:R1:W-:Y:S01]  /*6a40*/  RED.E.ADD.F32.FTZ.RN.STRONG.GPU [R10.64], R12 ;  /* 0x0000000c0a00798e */ /* 0x0003e2000c10e7a4 */
[C---:B------:R-:W-:Y:S02]  /*6a50*/  IADD3 R168, R186.reuse, 0x40, RZ ;  /* 0x00000040baa87810 */ /* 0x040fe40007ffe0ff */
[-C--:B------:R-:W-:Y:S02]  /*6a60*/  LEA R8, P3, R171, R218.reuse, 0x2 ;  /* 0x000000daab087211 */ /* 0x080fe400078610ff */
[----:B------:R-:W-:Y:S01]  /*6a70*/  IADD3 R167, R186, 0x40, RZ ;  /* 0x00000040baa77810 */ /* 0x000fe20007ffe0ff */
[----:B------:R-:W-:Y:S01]  /*6a80*/  IMAD.IADD R168, R241, 0x1, R168 ;  /* 0x00000001f1a87824 */ /* 0x000fe200078e02a8 */
[-C--:B------:R-:W-:Y:S02]  /*6a90*/  LEA.HI.X.SX32 R9, R171, R219.reuse, 0x2, P3 ;  /* 0x000000dbab097211 */ /* 0x080fe400018f16ff */
[----:B------:R-:W-:Y:S01]  /*6aa0*/  IADD3 R17, R185, 0x60, RZ ;  /* 0x00000060b9117810 */ /* 0x000fe20007ffe0ff */
[----:B------:R-:W-:Y:S02]  /*6ab0*/  IMAD.IADD R167, R241, 0x1, R167 ;  /* 0x00000001f1a77824 */ /* 0x000fe400078e02a7 */
[----:B------:R-:W-:Y:S01]  /*6ac0*/  RED.E.ADD.F32.FTZ.RN.STRONG.GPU [R8.64], R13 ;  /* 0x0000000d0800798e */ /* 0x000fe2000c10e7a4 */
[----:B------:R-:W-:Y:S01]  /*6ad0*/  IADD3 R18, R185, 0x60, RZ ;  /* 0x00000060b9127810 */ /* 0x000fe20007ffe0ff */
[C---:B------:R-:W-:Y:S02]  /*6ae0*/  IMAD.IADD R167, R241.reuse, 0x1, R167 ;  /* 0x00000001f1a77824 */ /* 0x040fe400078e02a7 */
[C---:B------:R-:W-:Y:S02]  /*6af0*/  IMAD.IADD R17, R241.reuse, 0x1, R17 ;  /* 0x00000001f1117824 */ /* 0x040fe400078e0211 */
[C---:B------:R-:W-:Y:S02]  /*6b00*/  IMAD.IADD R18, R241.reuse, 0x1, R18 ;  /* 0x00000001f1127824 */ /* 0x040fe400078e0212 */
[----:B------:R-:W-:Y:S01]  /*6b10*/  IMAD.IADD R17, R241, 0x1, R17 ;  /* 0x00000001f1117824 */ /* 0x000fe200078e0211 */
[----:B-1----:R-:W4:Y:S01]  /*6b20*/  LDL R12, [R1+0x10] ;  /* 0x00001000010c7983 */ /* 0x002f220000100800 */
[CC--:B-----5:R-:W-:Y:S04]  /*6b30*/  LEA R4, P2, R170.reuse, R218.reuse, 0x2 ;  /* 0x000000daaa047211 */ /* 0x0e0fe800078410ff */
[-C--:B------:R-:W-:Y:S05]  /*6b40*/  LEA.HI.X.SX32 R5, R170, R219.reuse, 0x2, P2 ;  /* 0x000000dbaa057211 */ /* 0x080fea00010f16ff */
[----:B------:R1:W-:Y:S01]  /*6b50*/  RED.E.ADD.F32.FTZ.RN.STRONG.GPU [R4.64], R14 ;  /* 0x0000000e0400798e */ /* 0x0003e2000c10e7a4 */
[CC--:B--2---:R-:W-:Y:S04]  /*6b60*/  LEA R6, P0, R0.reuse, R218.reuse, 0x2 ;  /* 0x000000da00067211 */ /* 0x0c4fe800078010ff */
[-C--:B------:R-:W-:Y:S02]  /*6b70*/  LEA.HI.X.SX32 R7, R0, R219.reuse, 0x2, P0 ;  /* 0x000000db00077211 */ /* 0x080fe400000f16ff */
[----:B------:R-:W2:Y:S01]  /*6b80*/  LDL R0, [R1+0x1c] ;  /* 0x00001c0001007983 */ /* 0x000ea20000100800 */
[CC--:B-1----:R-:W-:Y:S04]  /*6b90*/  LEA R4, P0, R166.reuse, R218.reuse, 0x2 ;  /* 0x000000daa6047211 */ /* 0x0c2fe800078010ff */
[----:B------:R1:W-:Y:S01]  /*6ba0*/  RED.E.ADD.F32.FTZ.RN.STRONG.GPU [R6.64], R15 ;  /* 0x0000000f0600798e */ /* 0x0003e2000c10e7a4 */
[-C--:B------:R-:W-:Y:S02]  /*6bb0*/  LEA.HI.X.SX32 R5, R166, R219.reuse, 0x2, P0 ;  /* 0x000000dba6057211 */ /* 0x080fe400000f16ff */
[----:B------:R-:W-:Y:S01]  /*6bc0*/  IADD3 R166, R186, 0x40, RZ ;  /* 0x00000040baa67810 */ /* 0x000fe20007ffe0ff */
[----:B------:R-:W-:Y:S01]  /*6bd0*/  IMAD.MOV.U32 R186, RZ, RZ, c[0x0][0x22c] ;  /* 0x00008b00ffba7624 */ /* 0x000fe200078e00ff */
[----:B------:R-:W-:Y:S01]  /*6be0*/  RED.E.ADD.F32.FTZ.RN.STRONG.GPU [R218.64+0x100], R20 ;  /* 0x00010014da00798e */ /* 0x000fe2000c10e7a4 */
[-C--:B------:R-:W-:Y:S02]  /*6bf0*/  LEA R10, P0, R167, R218.reuse, 0x2 ;  /* 0x000000daa70a7211 */ /* 0x080fe400078010ff */
[----:B------:R-:W-:Y:S02]  /*6c00*/  IMAD.IADD R166, R241, 0x1, R166 ;  /* 0x00000001f1a67824 */ /* 0x000fe400078e02a6 */
[----:B------:R-:W-:Y:S01]  /*6c10*/  RED.E.ADD.F32.FTZ.RN.STRONG.GPU [R2.64+0x100], R21 ;  /* 0x000100150200798e */ /* 0x000fe2000c10e7a4 */
[-C--:B------:R-:W-:Y:S01]  /*6c20*/  LEA.HI.X.SX32 R11, R167, R219.reuse, 0x2, P0 ;  /* 0x000000dba70b7211 */ /* 0x080fe200000f16ff */
[C---:B------:R-:W-:Y:S02]  /*6c30*/  IMAD.IADD R166, R241.reuse, 0x1, R166 ;  /* 0x00000001f1a67824 */ /* 0x040fe400078e02a6 */
[----:B------:R-:W-:Y:S01]  /*6c40*/  IMAD R186, R186, c[0x0][0x1c0], RZ ;  /* 0x00007000baba7a24 */ /* 0x000fe200078e02ff */
[----:B------:R-:W-:Y:S01]  /*6c50*/  RED.E.ADD.F32.FTZ.RN.STRONG.GPU [R4.64], R22 ;  /* 0x000000160400798e */ /* 0x000fe2000c10e7a4 */
[----:B------:R-:W-:Y:S02]  /*6c60*/  IMAD.IADD R166, R241, 0x1, R166 ;  /* 0x00000001f1a67824 */ /* 0x000fe400078e02a6 */
[----:B------:R-:W-:Y:S03]  /*6c70*/  IMAD.SHL.U32 R186, R186, 0x10, RZ ;  /* 0x00000010baba7824 */ /* 0x000fe600078e00ff */
[-C--:B------:R-:W-:Y:S02]  /*6c80*/  LEA R8, P3, R166, R218.reuse, 0x2 ;  /* 0x000000daa6087211 */ /* 0x080fe400078610ff */
[----:B------:R-:W-:Y:S02]  /*6c90*/  IADD3 R16, R186, 0x60, RZ ;  /* 0x00000060ba107810 */ /* 0x000fe40007ffe0ff */
[-C--:B------:R-:W-:Y:S02]  /*6ca0*/  LEA.HI.X.SX32 R9, R166, R219.reuse, 0x2, P3 ;  /* 0x000000dba6097211 */ /* 0x080fe400018f16ff */
[CC--:B-1----:R-:W-:Y:S04]  /*6cb0*/  LEA R6, P2, R168.reuse, R218.reuse, 0x2 ;  /* 0x000000daa8067211 */ /* 0x0c2fe800078410ff */
[-C--:B------:R-:W-:Y:S02]  /*6cc0*/  LEA.HI.X.SX32 R7, R168, R219.reuse, 0x2, P2 ;  /* 0x000000dba8077211 */ /* 0x080fe400010f16ff */
[----:B------:R-:W-:Y:S05]  /*6cd0*/  LDSM.16.MT88.4 R168, [R206+0x2800] ;  /* 0x00280000cea8783b */ /* 0x000fea0000004200 */
[----:B------:R-:W-:Y:S05]  /*6ce0*/  RED.E.ADD.F32.FTZ.RN.STRONG.GPU [R6.64], R23 ;  /* 0x000000170600798e */ /* 0x000fea000c10e7a4 */
[----:B------:R-:W-:Y:S05]  /*6cf0*/  RED.E.ADD.F32.FTZ.RN.STRONG.GPU [R10.64], R24 ;  /* 0x000000180a00798e */ /* 0x000fea000c10e7a4 */
[----:B------:R1:W-:Y:S05]  /*6d00*/  RED.E.ADD.F32.FTZ.RN.STRONG.GPU [R8.64], R25 ;  /* 0x000000190800798e */ /* 0x0003ea000c10e7a4 */
[----:B------:R-:W-:Y:S01]  /*6d10*/  LDSM.16.MT88.4 R20, [R206+0x2000] ;  /* 0x00200000ce14783b */ /* 0x000fe20000004200 */
[-C--:B-1----:R-:W-:Y:S02]  /*6d20*/  LEA R8, P4, R17, R218.reuse, 0x2 ;  /* 0x000000da11087211 */ /* 0x082fe400078810ff */
[-C--:B---3--:R-:W-:Y:S02]  /*6d30*/  LEA R4, P2, R165, R218.reuse, 0x2 ;  /* 0x000000daa5047211 */ /* 0x088fe400078410ff */
[-C--:B------:R-:W-:Y:S02]  /*6d40*/  LEA.HI.X.SX32 R9, R17, R219.reuse, 0x2, P4 ;  /* 0x000000db11097211 */ /* 0x080fe400020f16ff */
[-C--:B------:R-:W-:Y:S02]  /*6d50*/  LEA.HI.X.SX32 R5, R165, R219.reuse, 0x2, P2 ;  /* 0x000000dba5057211 */ /* 0x080fe400010f16ff */
[CC--:B----4-:R-:W-:Y:S03]  /*6d60*/  LEA R6, P0, R164.reuse, R218.reuse, 0x2 ;  /* 0x000000daa4067211 */ /* 0x0d0fe600078010ff */
[----:B------:R1:W-:Y:S01]  /*6d70*/  RED.E.ADD.F32.FTZ.RN.STRONG.GPU [R4.64], R26 ;  /* 0x0000001a0400798e */ /* 0x0003e2000c10e7a4 */
[-C--:B------:R-:W-:Y:S02]  /*6d80*/  LEA.HI.X.SX32 R7, R164, R219.reuse, 0x2, P0 ;  /* 0x000000dba4077211 */ /* 0x080fe400000f16ff */
[CC--:B------:R-:W-:Y:S03]  /*6d90*/  LEA R10, P0, R18.reuse, R218.reuse, 0x2 ;  /* 0x000000da120a7211 */ /* 0x0c0fe600078010ff */
[----:B------:R3:W-:Y:S01]  /*6da0*/  RED.E.ADD.F32.FTZ.RN.STRONG.GPU [R6.64], R27 ;  /* 0x0000001b0600798e */ /* 0x0007e2000c10e7a4 */
[-C--:B------:R-:W-:Y:S04]  /*6db0*/  LEA.HI.X.SX32 R11, R18, R219.reuse, 0x2, P0 ;  /* 0x000000db120b7211 */ /* 0x080fe800000f16ff */
[----:B------:R-:W-:Y:S05]  /*6dc0*/  RED.E.ADD.F32.FTZ.RN.STRONG.GPU [R218.64+0x180], R32 ;  /* 0x00018020da00798e */ /* 0x000fea000c10e7a4 */
[----:B------:R-:W-:Y:S01]  /*6dd0*/  RED.E.ADD.F32.FTZ.RN.STRONG.GPU [R2.64+0x180], R33 ;  /* 0x000180210200798e */ /* 0x000fe2000c10e7a4 */
[CC--:B-1----:R-:W-:Y:S04]  /*6de0*/  LEA R4, P2, R16.reuse, R218.reuse, 0x2 ;  /* 0x000000da10047211 */ /* 0x0c2fe800078410ff */
[-C--:B------:R-:W-:Y:S02]  /*6df0*/  LEA.HI.X.SX32 R5, R16, R219.reuse, 0x2, P2 ;  /* 0x000000db10057211 */ /* 0x080fe400010f16ff */
[----:B------:R-:W-:Y:S03]  /*6e00*/  IADD3 R16, R185, 0x60, RZ ;  /* 0x00000060b9107810 */ /* 0x000fe60007ffe0ff */
[----:B------:R1:W-:Y:S02]  /*6e10*/  RED.E.ADD.F32.FTZ.RN.STRONG.GPU [R4.64], R34 ;  /* 0x000000220400798e */ /* 0x0003e4000c10e7a4 */
[C---:B------:R-:W-:Y:S03]  /*6e20*/  IMAD.IADD R16, R241.reuse, 0x1, R16 ;  /* 0x00000001f1107824 */ /* 0x040fe600078e0210 */
[----:B------:R-:W-:Y:S01]  /*6e30*/  RED.E.ADD.F32.FTZ.RN.STRONG.GPU [R10.64], R35 ;  /* 0x000000230a00798e */ /* 0x000fe2000c10e7a4 */
[C---:B------:R-:W-:Y:S04]  /*6e40*/  IMAD.IADD R16, R241.reuse, 0x1, R16 ;  /* 0x00000001f1107824 */ /* 0x040fe800078e0210 */
[----:B------:R-:W-:Y:S01]  /*6e50*/  IMAD.IADD R16, R241, 0x1, R16 ;  /* 0x00000001f1107824 */ /* 0x000fe200078e0210 */
[----:B------:R-:W-:Y:S04]  /*6e60*/  RED.E.ADD.F32.FTZ.RN.STRONG.GPU [R8.64], R28 ;  /* 0x0000001c0800798e */ /* 0x000fe8000c10e7a4 */
[CC--:B---3--:R-:W-:Y:S01]  /*6e70*/  LEA R6, P3, R16.reuse, R218.reuse, 0x2 ;  /* 0x000000da10067211 */ /* 0x0c8fe200078610ff */
[----:B------:R-:W-:Y:S03]  /*6e80*/  LDSM.16.MT88.4 R8, [R206] ;  /* 0x00000000ce08783b */ /* 0x000fe60000004200 */
[-C--:B------:R-:W-:Y:S02]  /*6e90*/  LEA.HI.X.SX32 R7, R16, R219.reuse, 0x2, P3 ;  /* 0x000000db10077211 */ /* 0x080fe400018f16ff */
[----:B------:R-:W-:Y:S05]  /*6ea0*/  LDSM.16.MT88.4 R32, [R205+0x1e800] ;  /* 0x01e80000cd20783b */ /* 0x000fea0000004200 */
[----:B------:R-:W-:Y:S01]  /*6eb0*/  RED.E.ADD.F32.FTZ.RN.STRONG.GPU [R6.64], R29 ;  /* 0x0000001d0600798e */ /* 0x000fe2000c10e7a4 */
[CC--:B-1----:R-:W-:Y:S04]  /*6ec0*/  LEA R4, P2, R12.reuse, R218.reuse, 0x2 ;  /* 0x000000da0c047211 */ /* 0x0c2fe800078410ff */
[-C--:B------:R-:W-:Y:S02]  /*6ed0*/  LEA.HI.X.SX32 R5, R12, R219.reuse, 0x2, P2 ;  /* 0x000000db0c057211 */ /* 0x080fe400010f16ff */
[----:B------:R-:W-:Y:S01]  /*6ee0*/  LDSM.16.MT88.4 R12, [R205+0x1e000] ;  /* 0x01e00000cd0c783b */ /* 0x000fe20000004200 */
[----:B------:R-:W-:Y:S01]  /*6ef0*/  PLOP3.LUT P2, PT, PT, PT, UP0, 0x80, 0x0 ;  /* 0x000000000000781c */ /* 0x000fe20003f4f008 */
[----:B------:R-:W-:Y:S03]  /*6f00*/  @UP3 UIADD3 UR10, UP0, UR10, -0x100, URZ ;  /* 0xffffff000a0a3890 */ /* 0x000fe6000ff1e03f */
[----:B------:R-:W-:Y:S01]  /*6f10*/  RED.E.ADD.F32.FTZ.RN.STRONG.GPU [R4.64], R30 ;  /* 0x0000001e0400798e */ /* 0x000fe2000c10e7a4 */
[----:B------:R-:W-:Y:S04]  /*6f20*/  @UP3 UIADD3.X UR11, UR11, -0x1, URZ, UP0, !UPT ;  /* 0xffffffff0b0b3890 */ /* 0x000fe800087fe43f */
[----:B------:R-:W1:Y:S02]  /*6f30*/  LDSM.16.MT88.4 R4, [R205+0x1c000] ;  /* 0x01c00000cd04783b */ /* 0x000e640000004200 */
[-C--:B-1----:R-:W-:Y:S08]  /*6f40*/  HMMA.16816.F32.BF16 R100, R4, R8.reuse, R100 ;  /* 0x000000080464723c */ /* 0x082ff00000041864 */
[C---:B------:R-:W-:Y:S08]  /*6f50*/  HMMA.16816.F32.BF16 R104, R12.reuse, R8, R104 ;  /* 0x000000080c68723c */ /* 0x040ff00000041868 */
[-C--:B------:R-:W-:Y:S08]  /*6f60*/  HMMA.16816.F32.BF16 R108, R12, R10.reuse, R108 ;  /* 0x0000000a0c6c723c */ /* 0x080ff0000004186c */
[C---:B------:R-:W-:Y:S01]  /*6f70*/  HMMA.16816.F32.BF16 R112, R4.reuse, R10, R112 ;  /* 0x0000000a0470723c */ /* 0x040fe20000041870 */
[----:B------:R-:W-:Y:S03]  /*6f80*/  LDSM.16.MT88.4 R8, [R205+0x1c800] ;  /* 0x01c80000cd08783b */ /* 0x000fe60000004200 */
[C---:B--2---:R-:W-:Y:S04]  /*6f90*/  LEA R2, P0, R0.reuse, R218, 0x2 ;  /* 0x000000da00027211 */ /* 0x044fe800078010ff */
[----:B------:R-:W-:Y:S01]  /*6fa0*/  LEA.HI.X.SX32 R3, R0, R219, 0x2, P0 ;  /* 0x000000db00037211 */ /* 0x000fe200000f16ff */
[----:B------:R-:W-:Y:S01]  /*6fb0*/  IMAD.IADD R0, R192, 0x1, R206 ;  /* 0x00000001c0007824 */ /* 0x000fe200078e02ce */
[----:B------:R-:W-:Y:S03]  /*6fc0*/  PLOP3.LUT P0, PT, PT, PT, UP2, 0x80, 0x0 ;  /* 0x000000000000781c */ /* 0x000fe60003f0f028 */
[----:B------:R-:W-:Y:S05]  /*6fd0*/  RED.E.ADD.F32.FTZ.RN.STRONG.GPU [R2.64], R31 ;  /* 0x0000001f0200798e */ /* 0x000fea000c10e7a4 */
[----:B------:R-:W1:Y:S05]  /*6fe0*/  LDSM.16.MT88.4 R16, [R0] ;  /* 0x000000000010783b */ /* 0x000e6a0000004200 */
[----:B------:R-:W2:Y:S05]  /*6ff0*/  LDSM.16.MT88.4 R24, [R0+0x2000] ;  /* 0x002000000018783b */ /* 0x000eaa0000004200 */
[----:B------:R-:W3:Y:S05]  /*7000*/  LDSM.16.MT88.4 R28, [R206+0x800] ;  /* 0x00080000ce1c783b */ /* 0x000eea0000004200 */
[----:B------:R-:W4:Y:S05]  /*7010*/  LDSM.16.MT88.4 R164, [R0+0x800] ;  /* 0x0008000000a4783b */ /* 0x000f2a0000004200 */
[----:B------:R-:W5:Y:S01]  /*7020*/  LDSM.16.MT88.4 R172, [R0+0x2800] ;  /* 0x0028000000ac783b */ /* 0x000f620000004200 */
        /* <DEDUP_REMOVED lines=10> */
[-C--:B--2---:R-:W-:Y:S08]  /*70d0*/  HMMA.16816.F32.BF16 R148, R4, R24.reuse, R148 ;  /* 0x000000180494723c */ /* 0x084ff00000041894 */
[C---:B------:R-:W-:Y:S08]  /*70e0*/  HMMA.16816.F32.BF16 R152, R12.reuse, R24, R152 ;  /* 0x000000180c98723c */ /* 0x040ff00000041898 */
[-C--:B------:R-:W-:Y:S01]  /*70f0*/  HMMA.16816.F32.BF16 R156, R12, R26.reuse, R156 ;  /* 0x0000001a0c9c723c */ /* 0x080fe2000004189c */
[----:B------:R-:W-:Y:S07]  /*7100*/  LDSM.16.MT88.4 R12, [R206+0x1000] ;  /* 0x00100000ce0c783b */ /* 0x000fee0000004200 */
[----:B------:R-:W-:Y:S01]  /*7110*/  HMMA.16816.F32.BF16 R160, R4, R26, R160 ;  /* 0x0000001a04a0723c */ /* 0x000fe200000418a0 */
[----:B------:R-:W1:Y:S05]  /*7120*/  LDSM.16.MT88.4 R4, [R205+0x1d000] ;  /* 0x01d00000cd04783b */ /* 0x000e6a0000004200 */
[----:B------:R-:W2:Y:S02]  /*7130*/  LDSM.16.MT88.4 R24, [R206+0x3000] ;  /* 0x00300000ce18783b */ /* 0x000ea40000004200 */
[-C--:B---3--:R-:W-:Y:S08]  /*7140*/  HMMA.16816.F32.BF16 R100, R8, R28.reuse, R100 ;  /* 0x0000001c0864723c */ /* 0x088ff00000041864 */
[C---:B------:R-:W-:Y:S08]  /*7150*/  HMMA.16816.F32.BF16 R104, R32.reuse, R28, R104 ;  /* 0x0000001c2068723c */ /* 0x040ff00000041868 */
[-C--:B------:R-:W-:Y:S08]  /*7160*/  HMMA.16816.F32.BF16 R108, R32, R30.reuse, R108 ;  /* 0x0000001e206c723c */ /* 0x080ff0000004186c */
[C---:B------:R-:W-:Y:S01]  /*7170*/  HMMA.16816.F32.BF16 R112, R8.reuse, R30, R112 ;  /* 0x0000001e0870723c */ /* 0x040fe20000041870 */
[----:B------:R-:W3:Y:S07]  /*7180*/  LDSM.16.MT88.4 R28, [R0+0x3000] ;  /* 0x00300000001c783b */ /* 0x000eee0000004200 */
[-C--:B----4-:R-:W-:Y:S08]  /*7190*/  HMMA.16816.F32.BF16 R116, R8, R164.reuse, R116 ;  /* 0x000000a40874723c */ /* 0x090ff00000041874 */
        /* <DEDUP_REMOVED lines=14> */
[----:B------:R-:W4:Y:S05]  /*7280*/  LDSM.16.MT88.4 R8, [R205+0x1d800] ;  /* 0x01d80000cd08783b */ /* 0x000f2a0000004200 */
[----:B------:R-:W5:Y:S02]  /*7290*/  LDSM.16.MT88.4 R172, [R206+0x3800] ;  /* 0x00380000ceac783b */ /* 0x000f640000004200 */
[-C--:B-1----:R-:W-:Y:S08]  /*72a0*/  HMMA.16816.F32.BF16 R100, R4, R12.reuse, R100 ;  /* 0x0000000c0464723c */ /* 0x082ff00000041864 */
[C---:B------:R-:W-:Y:S08]  /*72b0*/  HMMA.16816.F32.BF16 R104, R16.reuse, R12, R104 ;  /* 0x0000000c1068723c */ /* 0x040ff00000041868 */
[-C--:B------:R-:W-:Y:S08]  /*72c0*/  HMMA.16816.F32.BF16 R108, R16, R14.reuse, R108 ;  /* 0x0000000e106c723c */ /* 0x080ff0000004186c */
[C---:B------:R-:W-:Y:S01]  /*72d0*/  HMMA.16816.F32.BF16 R112, R4.reuse, R14, R112 ;  /* 0x0000000e0470723c */ /* 0x040fe20000041870 */
[----:B------:R1:W3:Y:S07]  /*72e0*/  LDSM.16.MT88.4 R12, [R0+0x3800] ;  /* 0x00380000000c783b */ /* 0x0002ee0000004200 */
[-C--:B------:R-:W-:Y:S08]  /*72f0*/  HMMA.16816.F32.BF16 R116, R4, R20.reuse, R116 ;  /* 0x000000140474723c */ /* 0x080ff00000041874 */
[C---:B------:R-:W-:Y:S08]  /*7300*/  HMMA.16816.F32.BF16 R120, R16.reuse, R20, R120 ;  /* 0x000000141078723c */ /* 0x040ff00000041878 */
[-C--:B------:R-:W-:Y:S04]  /*7310*/  HMMA.16816.F32.BF16 R124, R16, R22.reuse, R124 ;  /* 0x00000016107c723c */ /* 0x080fe8000004187c */
[C---:B-1----:R-:W-:Y:S02]  /*7320*/  IADD3 R0, R206.reuse, -0x4000, RZ ;  /* 0xffffc000ce007810 */ /* 0x042fe40007ffe0ff */
[----:B------:R-:W-:Y:S02]  /*7330*/  @P2 IADD3 R0, R206, 0x4000, RZ ;  /* 0x00004000ce002810 */ /* 0x000fe40007ffe0ff */
[C---:B------:R-:W-:Y:S04]  /*7340*/  HMMA.16816.F32.BF16 R128, R4.reuse, R22, R128 ;  /* 0x000000160480723c */ /* 0x040fe80000041880 */
[----:B------:R-:W-:Y:S04]  /*7350*/  IMAD.MOV.U32 R206, RZ, RZ, R0 ;  /* 0x000000ffffce7224 */ /* 0x000fe800078e0000 */
[-C--:B--2---:R-:W-:Y:S08]  /*7360*/  HMMA.16816.F32.BF16 R132, R4, R24.reuse, R132 ;  /* 0x000000180484723c */ /* 0x084ff00000041884 */
[C---:B------:R-:W-:Y:S08]  /*7370*/  HMMA.16816.F32.BF16 R136, R16.reuse, R24, R136 ;  /* 0x000000181088723c */ /* 0x040ff00000041888 */
[-C--:B------:R-:W-:Y:S08]  /*7380*/  HMMA.16816.F32.BF16 R140, R16, R26.reuse, R140 ;  /* 0x0000001a108c723c */ /* 0x080ff0000004188c */
[C---:B------:R-:W-:Y:S08]  /*7390*/  HMMA.16816.F32.BF16 R144, R4.reuse, R26, R144 ;  /* 0x0000001a0490723c */ /* 0x040ff00000041890 */
[-C--:B---3--:R-:W-:Y:S08]  /*73a0*/  HMMA.16816.F32.BF16 R148, R4, R28.reuse, R148 ;  /* 0x0000001c0494723c */ /* 0x088ff00000041894 */
        /* <DEDUP_REMOVED lines=20> */
.L_x_797:
[----:B------:R-:W2:Y:S04]  /*74f0*/  LDL R166, [R1+0x34] ;  /* 0x0000340001a67983 */ /* 0x000ea80000100800 */
[----:B------:R-:W3:Y:S04]  /*7500*/  LDL R165, [R1+0x4c] ;  /* 0x00004c0001a57983 */ /* 0x000ee80000100800 */
[----:B------:R-:W4:Y:S01]  /*7510*/  LDL R167, [R1+0x68] ;  /* 0x0000680001a77983 */ /* 0x000f220000100800 */
[----:B------:R-:W-:-:S02]  /*7520*/  F2FP.BF16.PACK_AB R42, R43, R42 ;  /* 0x0000002a2b2a723e */ /* 0x000fc400000010ff */
[----:B------:R-:W-:Y:S01]  /*7530*/  F2FP.BF16.PACK_AB R40, R41, R40 ;  /* 0x000000282928723e */ /* 0x000fe200000010ff */
[----:B------:R-:W5:Y:S01]  /*7540*/  LDL R43, [R1+0x38] ;  /* 0x00003800012b7983 */ /* 0x000f620000100800 */
[----:B------:R-:W-:-:S03]  /*7550*/  F2FP.BF16.PACK_AB R44, R45, R44 ;  /* 0x0000002c2d2c723e */ /* 0x000fc600000010ff */
[----:B------:R-:W5:Y:S01]  /*7560*/  LDL.64 R168, [R1+0x58] ;  /* 0x0000580001a87983 */ /* 0x000f620000100a00 */
[----:B------:R-:W-:Y:S01]  /*7570*/  FMUL.FTZ R100, R100, c[0x0][0x2e0] ;  /* 0x0000b80064647a20 */ /* 0x000fe20000410000 */
[----:B------:R-:W-:Y:S01]  /*7580*/  F2FP.BF16.PACK_AB R36, R37, R36 ;  /* 0x000000242524723e */ /* 0x000fe200000010ff */
[----:B------:R-:W-:Y:S01]  /*7590*/  FMUL.FTZ R6, R101, c[0x0][0x2e0] ;  /* 0x0000b80065067a20 */ /* 0x000fe20000410000 */
[----:B------:R-:W5:Y:S01]  /*75a0*/  LDL R41, [R1+0x50] ;  /* 0x0000500001297983 */ /* 0x000f620000100800 */
        /* <DEDUP_REMOVED lines=144> */
[----:B-----5:R-:W-:Y:S04]  /*7eb0*/  STS [R43], R14 ;  /* 0x0000000e2b007388 */ /* 0x020fe80000000800 */
        /* <DEDUP_REMOVED lines=90> */
[----:B------:R-:W5:Y:S01]  /*8460*/  LDS.128 R56, [R12+0xe000] ;  /* 0x00e000000c387984 */ /* 0x000f620000000c00 */
        /* <DEDUP_REMOVED lines=18> */
[----:B------:R-:W5:Y:S04]  /*8590*/  LDS.128 R16, [R12+0x1a000] ;  /* 0x01a000000c107984 */ /* 0x000f680000000c00 */
[----:B------:R-:W5:Y:S01]  /*85a0*/  LDS.128 R28, [R12+0x17000] ;  /* 0x017000000c1c7984 */ /* 0x000f620000000c00 */
[----:B------:R-:W-:-:S03]  /*85b0*/  LEA.HI.X R5, R2, c[0x0][0x344], R3, 0x1, P0 ;  /* 0x0000d10002057a11 */ /* 0x000fc600000f0c03 */
[----:B------:R-:W5:Y:S01]  /*85c0*/  LDS.128 R12, [R12+0x1b000] ;  /* 0x01b000000c0c7984 */ /* 0x000f620000000c00 */
        /* <DEDUP_REMOVED lines=15> */
[----:B-----5:R-:W-:Y:S04]  /*86c0*/  STG.E.128 [R6.64], R56 ;  /* 0x0000003806007986 */ /* 0x020fe8000c101d24 */
        /* <DEDUP_REMOVED lines=17> */
.L_x_794:
        /* <DEDUP_REMOVED lines=11> */
.L_x_801:
[----:B------:R-:W-:Y:S05]  /*8890*/  EXIT ;  /* 0x000000000000794d */ /* 0x000fea0003800000 */
.L_x_803:
        /* <DEDUP_REMOVED lines=14> */
.L_x_1085:


//--------------------- .text._ZN5flash44flash_bwd_dq_dk_dv_loop_seqk_parallel_kernelI23Flash_bwd_kernel_traitsILi128ELi64ELi128ELi8ELi2ELi4ELi2ELb0ELb0EN7cutlass10bfloat16_tE19Flash_kernel_traitsILi128ELi64ELi128ELi8ES3_EELb1ELb1ELb0ELb0ELb0ELb1ELb0EEEvNS_16Flash_bwd_paramsE --------------------------
	.section	.text._ZN5flash44flash_bwd_dq_dk_dv_loop_seqk_parallel_kernelI23Flash_bwd_kernel_traitsILi128ELi64ELi128ELi8ELi2ELi4ELi2ELb0ELb0EN7cutlass10bfloat16_tE19Flash_kernel_traitsILi128ELi64ELi128ELi8ES3_EELb1ELb1ELb0ELb0ELb0ELb1ELb0EEEvNS_16Flash_bwd_paramsE,"ax",@progbits
	.sectioninfo	@"SHI_REGISTERS=255"
	.align	128
        .global         _ZN5flash44flash_bwd_dq_dk_dv_loop_seqk_parallel_kernelI23Flash_bwd_kernel_traitsILi128ELi64ELi128ELi8ELi2ELi4ELi2ELb0ELb0EN7cutlass10bfloat16_tE19Flash_kernel_traitsILi128ELi64ELi128ELi8ES3_EELb1ELb1ELb0ELb0ELb0ELb1ELb0EEEvNS_16Flash_bwd_paramsE
        .type           _ZN5flash44flash_bwd_dq_dk_dv_loop_seqk_parallel_kernelI23Flash_bwd_kernel_traitsILi128ELi64ELi128ELi8ELi2ELi4ELi2ELb0ELb0EN7cutlass10bfloat16_tE19Flash_kernel_traitsILi128ELi64ELi128ELi8ES3_EELb1ELb1ELb0ELb0ELb0ELb1ELb0EEEvNS_16Flash_bwd_paramsE,@function
        .size           _ZN5flash44flash_bwd_dq_dk_dv_loop_seqk_parallel_kernelI23Flash_bwd_kernel_traitsILi128ELi64ELi128ELi8ELi2ELi4ELi2ELb0ELb0EN7cutlass10bfloat16_tE19Flash_kernel_traitsILi128ELi64ELi128ELi8ES3_EELb1ELb1ELb0ELb0ELb0ELb1ELb0EEEvNS_16Flash_bwd_paramsE,(.L_x_1086 - _ZN5flash44flash_bwd_dq_dk_dv_loop_seqk_parallel_kernelI23Flash_bwd_kernel_traitsILi128ELi64ELi128ELi8ELi2ELi4ELi2ELb0ELb0EN7cutlass10bfloat16_tE19Flash_kernel_traitsILi128ELi64ELi128ELi8ES3_EELb1ELb1ELb0ELb0ELb0ELb1ELb0EEEvNS_16Flash_bwd_paramsE)
        .other          _ZN5flash44flash_bwd_dq_dk_dv_loop_seqk_parallel_kernelI23Flash_bwd_kernel_traitsILi128ELi64ELi128ELi8ELi2ELi4ELi2ELb0ELb0EN7cutlass10bfloat16_tE19Flash_kernel_traitsILi128ELi64ELi128ELi8ES3_EELb1ELb1ELb0ELb0ELb0ELb1ELb0EEEvNS_16Flash_bwd_paramsE,@"STO_CUDA_ENTRY STV_DEFAULT"
_ZN5flash44flash_bwd_dq_dk_dv_loop_seqk_parallel_kernelI23Flash_bwd_kernel_traitsILi128ELi64ELi128ELi8ELi2ELi4ELi2ELb0ELb0EN7cutlass10bfloat16_tE19Flash_kernel_traitsILi128ELi64ELi128ELi8ES3_EELb1ELb1ELb0ELb0ELb0ELb1ELb0EEEvNS_16Flash_bwd_paramsE:
.text._ZN5flash44flash_bwd_dq_dk_dv_loop_seqk_parallel_kernelI23Flash_bwd_kernel_traitsILi128ELi64ELi128ELi8ELi2ELi4ELi2ELb0ELb0EN7cutlass10bfloat16_tE19Flash_kernel_traitsILi128ELi64ELi128ELi8ES3_EELb1ELb1ELb0ELb0ELb0ELb1ELb0EEEvNS_16Flash_bwd_paramsE:
        /* <DEDUP_REMOVED lines=65> */
[----:B------:R-:W-:Y:S01]  /*0410*/  LEA.HI R0, R0, R4, RZ, 0x3 ;  /* 0x0000000400007211 */ /* 0x000fe200078f18ff */
[----:B------:R-:W-:Y:S01]  /*0420*/  ULDC UR51, c[0x0][0x214] ;  /* 0x0000850000337ab9 */ /* 0x000fe20000000800 */
[----:B------:R-:W-:Y:S01]  /*0430*/  LEA.HI R2, R7, R3, RZ, 0x1 ;  /* 0x0000000307027211 */ /* 0x000fe200078f08ff */
[----:B------:R-:W-:Y:S01]  /*0440*/  ULDC UR58, c[0x0][0x1c8] ;  /* 0x00007200003a7ab9 */ /* 0x000fe20000000800 */
[----:B------:R-:W-:Y:S01]  /*0450*/  LOP3.LUT R0, R0, 0xfffffff8, RZ, 0xc0, !PT ;  /* 0xfffffff800007812 */ /* 0x000fe200078ec0ff */
[----:B------:R-:W-:Y:S01]  /*0460*/  ULDC.U8 UR8, c[0x0][0x3d0] ;  /* 0x0000f40000087ab9 */ /* 0x000fe20000000000 */
[----:B------:R-:W-:Y:S01]  /*0470*/  LOP3.LUT R10, R216, 0xfffffff8, RZ, 0xc0, !PT ;  /* 0xfffffff8d80a7812 */ /* 0x000fe200078ec0ff */
[----:B------:R-:W-:Y:S01]  /*0480*/  ULDC UR52, c[0x0][0x224] ;  /* 0x0000890000347ab9 */ /* 0x000fe20000000800 */
[----:B------:R-:W-:Y:S01]  /*0490*/  LOP3.LUT R2, R2, 0xfffffffe, RZ, 0xc0, !PT ;  /* 0xfffffffe02027812 */ /* 0x000fe200078ec0ff */
[----:B------:R-:W-:Y:S01]  /*04a0*/  IMAD.IADD R7, R4, 0x1, -R0 ;  /* 0x0000000104077824 */ /* 0x000fe200078e0a00 */
[----:B------:R-:W-:Y:S01]  /*04b0*/  SHF.R.S32.HI R0, RZ, 0x3, R216 ;  /* 0x00000003ff007819 */ /* 0x000fe200000114d8 */
[----:B------:R-:W-:Y:S01]  /*04c0*/  IMAD.IADD R6, R9, 0x1, -R10 ;  /* 0x0000000109067824 */ /* 0x000fe200078e0a0a */
[----:B------:R-:W-:Y:S01]  /*04d0*/  SHF.R.S32.HI R4, RZ, 0x1f, R5 ;  /* 0x0000001fff047819 */ /* 0x000fe20000011405 */
[----:B------:R-:W-:Y:S01]  /*04e0*/  IMAD.IADD R9, R3, 0x1, -R2 ;  /* 0x0000000103097824 */ /* 0x000fe200078e0a02 */
[----:B------:R-:W-:Y:S01]  /*04f0*/  SHF.R.S32.HI R2, RZ, 0x1f, R8 ;  /* 0x0000001fff027819 */ /* 0x000fe20000011408 */
[----:B------:R-:W-:Y:S01]  /*0500*/  IMAD.SHL.U32 R0, R0, 0x40, RZ ;  /* 0x0000004000007824 */ /* 0x000fe200078e00ff */
[----:B------:R-:W-:Y:S01]  /*0510*/  LEA.HI R10, R4, R5, RZ, 0x3 ;  /* 0x00000005040a7211 */ /* 0x000fe200078f18ff */
[----:B------:R-:W-:Y:S01]  /*0520*/  IMAD.SHL.U32 R18, R6, 0x8, RZ ;  /* 0x0000000806127824 */ /* 0x000fe200078e00ff */
[----:B------:R-:W-:Y:S01]  /*0530*/  LEA.HI R239, R2, R8, RZ, 0x2 ;  /* 0x0000000802ef7211 */ /* 0x000fe200078f10ff */
[----:B------:R-:W-:Y:S01]  /*0540*/  IMAD.U32 R2, RZ, RZ, UR15 ;  /* 0x0000000fff027e24 */ /* 0x000fe2000f8e00ff */
[----:B------:R-:W-:Y:S01]  /*0550*/  LOP3.LUT R0, R0, 0x1c0, RZ, 0xc0, !PT ;  /* 0x000001c000007812 */ /* 0x000fe200078ec0ff */
[----:B------:R-:W-:Y:S01]  /*0560*/  IMAD.SHL.U32 R209, R9, 0x200, RZ ;  /* 0x0000020009d17824 */ /* 0x000fe200078e00ff */
[----:B------:R-:W-:Y:S01]  /*0570*/  LOP3.LUT R4, R10, 0xfffffff8, RZ, 0xc0, !PT ;  /* 0xfffffff80a047812 */ /* 0x000fe200078ec0ff */
[----:B------:R-:W-:Y:S01]  /*0580*/  STL [R1+0x20], R18 ;  /* 0x0000201201007387 */ /* 0x000fe20000100800 */
[----:B------:R-:W-:Y:S01]  /*0590*/  SHF.R.U32.HI R3, RZ, 0x3, R0 ;  /* 0x00000003ff037819 */ /* 0x000fe20000011600 */
[----:B------:R-:W-:Y:S01]  /*05a0*/  @UP5 UIMAD UR56, UR30, UR51, URZ ;  /* 0x000000331e3852a4 */ /* 0x000fe2000f8e023f */
[----:B------:R-:W-:Y:S01]  /*05b0*/  LOP3.LUT R2, R0, 0x38, R18, 0xf8, !PT ;  /* 0x0000003800027812 */ /* 0x000fe200078ef812 */
[----:B------:R-:W-:Y:S01]  /*05c0*/  IMAD.SHL.U32 R0, R6, 0x40, RZ ;  /* 0x0000004006007824 */ /* 0x000fe200078e00ff */
[----:B------:R-:W-:Y:S01]  /*05d0*/  SHF.R.S32.HI R13, RZ, 0x6, R13 ;  /* 0x00000006ff0d7819 */ /* 0x000fe2000001140d */
[----:B------:R-:W-:Y:S01]  /*05e0*/  IMAD.IADD R12, R5, 0x1, -R4 ;  /* 0x00000001050c7824 */ /* 0x000fe200078e0a04 */
[----:B------:R-:W-:Y:S01]  /*05f0*/  LOP3.LUT R16, R2, R3, RZ, 0x3c, !PT ;  /* 0x0000000302107212 */ /* 0x000fe200078e3cff */
[----:B------:R-:W-:Y:S01]  /*0600*/  IMAD.SHL.U32 R2, R11, 0x10, RZ ;  /* 0x000000100b027824 */ /* 0x000fe200078e00ff */
[----:B------:R-:W-:Y:S01]  /*0610*/  LOP3.LUT R0, R0, 0x1c0, RZ, 0xc0, !PT ;  /* 0x000001c000007812 */ /* 0x000fe200078ec0ff */
[----:B------:R-:W-:Y:S01]  /*0620*/  IMAD.SHL.U32 R5, R13, 0x8, RZ ;  /* 0x000000080d057824 */ /* 0x000fe200078e00ff */
[----:B------:R-:W-:Y:S01]  /*0630*/  LOP3.LUT R3, R7, 0x1, RZ, 0xc0, !PT ;  /* 0x0000000107037812 */ /* 0x000fe200078ec0ff */
[----:B------:R-:W-:Y:S01]  /*0640*/  ULDC.64 UR12, c[0x0][0x118] ;  /* 0x00004600000c7ab9 */ /* 0x000fe20000000a00 */
[----:B------:R-:W-:Y:S01]  /*0650*/  LOP3.LUT R2, R0, 0x30, R2, 0xf8, !PT ;  /* 0x0000003000027812 */ /* 0x000fe200078ef802 */
[----:B------:R-:W-:Y:S01]  /*0660*/  ULOP3.LUT UR58, UR35, UR58, URZ, 0x3c, !UPT ;  /* 0x0000003a233a7292 */ /* 0x000fe2000f8e3c3f */
[----:B------:R-:W-:Y:S01]  /*0670*/  ISETP.NE.U32.AND P0, PT, R3, 0x1, PT ;  /* 0x000000010300780c */ /* 0x000fe20003f05070 */
[----:B------:R-:W-:Y:S01]  /*0680*/  IMAD R3, R13, 0x800, R209 ;  /* 0x000008000d037824 */ /* 0x000fe200078e02d1 */
[--C-:B------:R-:W-:Y:S01]  /*0690*/  LOP3.LUT R4, R2, 0x8, R216.reuse, 0xf8, !PT ;  /* 0x0000000802047812 */ /* 0x100fe200078ef8d8 */
[----:B------:R-:W-:Y:S01]  /*06a0*/  IMAD.SHL.U32 R2, R9, 0x20, RZ ;  /* 0x0000002009027824 */ /* 0x000fe200078e00ff */
[----:B------:R-:W-:Y:S01]  /*06b0*/  LOP3.LUT R216, R0, 0x8, R216, 0xf8, !PT ;  /* 0x0000000800d87812 */ /* 0x000fe200078ef8d8 */
[----:B------:R-:W-:Y:S01]  /*06c0*/  USHF.R.S32.HI UR59, URZ, 0x1f, UR35 ;  /* 0x0000001f3f3b7899 */ /* 0x000fe20008011423 */
[----:B------:R-:W-:Y:S01]  /*06d0*/  SHF.R.U32.HI R0, RZ, 0x3, R0 ;  /* 0x00000003ff007819 */ /* 0x000fe20000011600 */
[----:B------:R-:W-:Y:S01]  /*06e0*/  UISETP.NE.AND UP6, UPT, UR8, URZ, UPT ;  /* 0x0000003f0800728c */ /* 0x000fe2000bfc5270 */
[----:B------:R-:W-:Y:S01]  /*06f0*/  LOP3.LUT R2, R2, 0x20, RZ, 0xc0, !PT ;  /* 0x0000002002027812 */ /* 0x000fe200078ec0ff */
[----:B------:R-:W-:Y:S01]  /*0700*/  USHF.R.S32.HI UR61, URZ, 0x1f, UR30 ;  /* 0x0000001f3f3d7899 */ /* 0x000fe2000801141e */
[----:B------:R-:W-:Y:S01]  /*0710*/  LOP3.LUT R216, R216, R0, RZ, 0x3c, !PT ;  /* 0x00000000d8d87212 */ /* 0x000fe200078e3cff */
[----:B------:R-:W-:Y:S01]  /*0720*/  USHF.R.S32.HI UR60, URZ, 0x1f, UR35 ;  /* 0x0000001f3f3c7899 */ /* 0x000fe20008011423 */
[----:B------:R-:W-:Y:S01]  /*0730*/  LOP3.LUT R209, R209, R4, R0, 0xf6, !PT ;  /* 0x00000004d1d17212 */ /* 0x000fe200078ef600 */
[----:B------:R-:W-:Y:S01]  /*0740*/  IMAD.SHL.U32 R4, R9, 0x10, RZ ;  /* 0x0000001009047824 */ /* 0x000fe200078e00ff */
[----:B------:R-:W-:Y:S01]  /*0750*/  LOP3.LUT R208, R2, 0x18, R5, 0xf8, !PT ;  /* 0x0000001802d07812 */ /* 0x000fe200078ef805 */
[----:B------:R-:W-:Y:S01]  /*0760*/  IMAD.IADD R216, R3, 0x1, R216 ;  /* 0x0000000103d87824 */ /* 0x000fe200078e02d8 */
[----:B------:R-:W-:Y:S01]  /*0770*/  SHF.R.S32.HI R0, RZ, 0x7, R15 ;  /* 0x00000007ff007819 */ /* 0x000fe2000001140f */
[----:B------:R-:W-:Y:S01]  /*0780*/  IMAD.SHL.U32 R2, R14, 0x2, RZ ;  /* 0x000000020e027824 */ /* 0x000fe200078e00ff */
[C---:B------:R-:W-:Y:S01]  /*0790*/  LOP3.LUT P4, RZ, R6.reuse, 0x2, RZ, 0xc0, !PT ;  /* 0x0000000206ff7812 */ /* 0x040fe2000788c0ff */
[----:B------:R-:W-:Y:S01]  /*07a0*/  IMAD.SHL.U32 R3, R7, 0x40, RZ ;  /* 0x0000004007037824 */ /* 0x000fe200078e00ff */
[----:B------:R-:W-:Y:S01]  /*07b0*/  LOP3.LUT P3, RZ, R6, 0x4, RZ, 0xc0, !PT ;  /* 0x0000000406ff7812 */ /* 0x000fe2000786c0ff */
[--C-:B------:R-:W-:Y:S01]  /*07c0*/  IMAD R11, R11, 0x400, R2.reuse ;  /* 0x000004000b0b7824 */ /* 0x100fe200078e0202 */
[----:B------:R-:W-:Y:S01]  /*07d0*/  SEL R233, R233, 0x10, !P0 ;  /* 0x00000010e9e97807 */ /* 0x000fe20004000000 */
[C---:B------:R-:W-:Y:S01]  /*07e0*/  IMAD R6, R0.reuse, 0x1000, R2 ;  /* 0x0000100000067824 */ /* 0x040fe200078e0202 */
[----:B------:R-:W-:Y:S01]  /*07f0*/  R2P PR, R7, 0x6 ;  /* 0x0000000607007804 */ /* 0x000fe20000000000 */
[----:B------:R-:W-:Y:S01]  /*0800*/  IMAD.SHL.U32 R2, R0, 0x8, RZ ;  /* 0x0000000800027824 */ /* 0x000fe200078e00ff */
[----:B------:R-:W-:Y:S01]  /*0810*/  LOP3.LUT R0, R3, 0x1c0, RZ, 0xc0, !PT ;  /* 0x000001c003007812 */ /* 0x000fe200078ec0ff */
[----:B------:R-:W-:Y:S01]  /*0820*/  IMAD.SHL.U32 R5, R13, 0x20, RZ ;  /* 0x000000200d057824 */ /* 0x000fe200078e00ff */
[----:B------:R-:W-:Y:S01]  /*0830*/  SHF.R.S32.HI R239, RZ, 0x2, R239 ;  /* 0x00000002ffef7819 */ /* 0x000fe200000114ef */
[----:B------:R-:W-:Y:S01]  /*0840*/  IMAD.SHL.U32 R217, R216, 0x2, RZ ;  /* 0x00000002d8d97824 */ /* 0x000fe200078e00ff */
[----:B------:R-:W-:Y:S01]  /*0850*/  LOP3.LUT R2, R2, 0x8, RZ, 0xc0, !PT ;  /* 0x0000000802027812 */ /* 0x000fe200078ec0ff */
[----:B------:R-:W-:Y:S01]  /*0860*/  IMAD.SHL.U32 R209, R209, 0x2, RZ ;  /* 0x00000002d1d17824 */ /* 0x000fe200078e00ff */
[----:B------:R-:W-:Y:S01]  /*0870*/  SHF.R.U32.HI R3, RZ, 0x3, R0 ;  /* 0x00000003ff037819 */ /* 0x000fe20000011600 */
[----:B------:R-:W-:Y:S01]  /*0880*/  IMAD R239, R17, 0x10, R239 ;  /* 0x0000001011ef7824 */ /* 0x000fe200078e02ef */
[----:B------:R-:W-:Y:S01]  /*0890*/  LOP3.LUT R5, R0, 0x20, R5, 0xf8, !PT ;  /* 0x0000002000057812 */ /* 0x000fe200078ef805 */
[----:B------:R-:W-:Y:S01]  /*08a0*/  UIMAD.WIDE.U32 UR42, UR36, UR44, URZ ;  /* 0x0000002c242a72a5 */ /* 0x000fe2000f8e003f */
[----:B------:R-:W-:Y:S01]  /*08b0*/  LOP3.LUT R8, R2, 0x10, R4, 0xf8, !PT ;  /* 0x0000001002087812 */ /* 0x000fe200078ef804 */
[----:B------:R-:W-:Y:S01]  /*08c0*/  IMAD.SHL.U32 R4, R10, 0x40, RZ ;  /* 0x000000400a047824 */ /* 0x000fe200078e00ff */
[----:B------:R-:W-:Y:S01]  /*08d0*/  LOP3.LUT R7, R3, R0, R2, 0x1e, !PT ;  /* 0x0000000003077212 */ /* 0x000fe200078e1e02 */
[----:B------:R-:W-:Y:S01]  /*08e0*/  IMAD R0, R17, 0x400, R6 ;  /* 0x0000040011007824 */ /* 0x000fe200078e0206 */
[----:B------:R-:W-:Y:S01]  /*08f0*/  LOP3.LUT R2, R5, R3, RZ, 0x3c, !PT ;  /* 0x0000000305027212 */ /* 0x000fe200078e3cff */
[----:B------:R-:W-:Y:S01]  /*0900*/  IMAD.SHL.U32 R3, R12, 0x40, RZ ;  /* 0x000000400c037824 */ /* 0x000fe200078e00ff */
[----:B------:R-:W-:Y:S01]  /*0910*/  UIMAD UR53, UR37, UR44, URZ ;  /* 0x0000002c253572a4 */ /* 0x000fe2000f8e023f */
[----:B------:R-:W-:Y:S01]  /*0920*/  IMAD.SHL.U32 R5, R9, 0x8, RZ ;  /* 0x0000000809057824 */ /* 0x000fe200078e00ff */
[----:B------:R-:W-:Y:S01]  /*0930*/  USHF.R.S32.HI UR55, URZ, 0x1f, UR48 ;  /* 0x0000001f3f377899 */ /* 0x000fe20008011430 */
[----:B------:R-:W-:Y:S01]  /*0940*/  IMAD.IADD R234, R2, 0x1, R0 ;  /* 0x0000000102ea7824 */ /* 0x000fe200078e0200 */
[----:B------:R-:W-:Y:S01]  /*0950*/  LOP3.LUT R3, R3, 0x1c0, RZ, 0xc0, !PT ;  /* 0x000001c003037812 */ /* 0x000fe200078ec0ff */
[----:B------:R-:W-:Y:S01]  /*0960*/  IMAD.IADD R7, R11, 0x1, R7 ;  /* 0x000000010b077824 */ /* 0x000fe200078e0207 */
[----:B------:R-:W-:Y:S01]  /*0970*/  LOP3.LUT R0, R4, 0xfffffe00, RZ, 0xc0, !PT ;  /* 0xfffffe0004007812 */ /* 0x000fe200078ec0ff */
[----:B------:R-:W-:Y:S01]  /*0980*/  IMAD.SHL.U32 R234, R234, 0x2, RZ ;  /* 0x00000002eaea7824 */ /* 0x000fe200078e00ff */
[----:B------:R-:W-:Y:S01]  /*0990*/  LOP3.LUT R2, R3, 0x8, R5, 0xf8, !PT ;  /* 0x0000000803027812 */ /* 0x000fe200078ef805 */
[----:B------:R-:W-:Y:S01]  /*09a0*/  UIMAD UR52, UR5, UR52, URZ ;  /* 0x00000034053472a4 */ /* 0x000fe2000f8e023f */
[----:B------:R-:W-:Y:S01]  /*09b0*/  SHF.R.U32.HI R4, RZ, 0x3, R3 ;  /* 0x00000003ff047819 */ /* 0x000fe20000011603 */
[----:B------:R-:W-:Y:S01]  /*09c0*/  IMAD R5, R17, 0x400, R0 ;  /* 0x0000040011057824 */ /* 0x000fe200078e0200 */
[----:B------:R-:W-:Y:S01]  /*09d0*/  LEA R6, R7, 0xc000, 0x1 ;  /* 0x0000c00007067811 */ /* 0x000fe200078e08ff */
[----:B------:R-:W-:Y:S01]  /*09e0*/  IMAD.IADD R235, R234, 0x1, R233 ;  /* 0x00000001eaeb7824 */ /* 0x000fe200078e02e9 */
[----:B------:R-:W-:Y:S01]  /*09f0*/  LOP3.LUT R220, R2, R4, RZ, 0x3c, !PT ;  /* 0x0000000402dc7212 */ /* 0x000fe200078e3cff */
[----:B------:R-:W-:Y:S01]  /*0a00*/  @!UP5 UIMAD UR51, UR6, UR51, URZ ;  /* 0x000000330633d2a4 */ /* 0x000fe2000f8e023f */
[C-C-:B------:R-:W-:Y:S01]  /*0a10*/  LOP3.LUT R2, R4.reuse, R8, R3.reuse, 0x1e, !PT ;  /* 0x0000000804027212 */ /* 0x140fe200078e1e03 */
[----:B------:R-:W-:Y:S01]  /*0a20*/  USHF.R.S32.HI UR50, URZ, 0x1f, UR46 ;  /* 0x0000001f3f327899 */ /* 0x000fe2000801142e */
        /* <DEDUP_REMOVED lines=8> */
[C---:B------:R-:W-:Y:S01]  /*0ab0*/  SEL R215, R2.reuse, 0xffffffc0, !P3 ;  /* 0xffffffc002d77807 */ /* 0x040fe20005800000 */
[----:B------:R-:W-:Y:S01]  /*0ac0*/  USHF.R.S32.HI UR49, URZ, 0x1f, UR41 ;  /* 0x0000001f3f317899 */ /* 0x000fe20008011429 */
[----:B------:R-:W-:Y:S01]  /*0ad0*/  SEL R3, R3, 0xffffffe0, !P1 ;  /* 0xffffffe003037807 */ /* 0x000fe20004800000 */
[----:B------:R1:W-:Y:S01]  /*0ae0*/  STL [R1], R4 ;  /* 0x0000000401007387 */ /* 0x0003e20000100800 */
[----:B------:R-:W-:Y:S01]  /*0af0*/  SEL R2, R2, 0xffffffc0, !P2 ;  /* 0xffffffc002027807 */ /* 0x000fe20005000000 */
[----:B------:R-:W-:Y:S01]  /*0b00*/  IMAD R214, R216, 0x2, R0 ;  /* 0x00000002d8d67824 */ /* 0x000fe200078e0200 */
[----:B------:R-:W-:Y:S01]  /*0b10*/  LEA R208, R208, 0xc000, 0x1 ;  /* 0x0000c000d0d07811 */ /* 0x000fe200078e08ff */
[----:B------:R-:W-:Y:S01]  /*0b20*/  IMAD.IADD R5, R3, 0x1, R6 ;  /* 0x0000000103057824 */ /* 0x000fe200078e0206 */
[----:B------:R-:W-:Y:S01]  /*0b30*/  STL [R1+0x8], R6 ;  /* 0x0000080601007387 */ /* 0x000fe20000100800 */
[--C-:B------:R-:W-:Y:S01]  /*0b40*/  IMAD.IADD R0, R6, 0x1, R2.reuse ;  /* 0x0000000106007824 */ /* 0x100fe200078e0202 */
[----:B------:R-:W-:Y:S01]  /*0b50*/  UMOV UR40, 0xffffc000 ;  /* 0xffffc00000287882 */ /* 0x000fe20000000000 */
        /* <DEDUP_REMOVED lines=13> */
.L_x_848:
        /* <DEDUP_REMOVED lines=16> */
[----:B-1----:R-:W-:Y:S01]  /*0d30*/  IMAD.U32 R3, RZ, RZ, UR5 ;  /* 0x00000005ff037e24 */ /* 0x002fe2000f8e00ff */
        /* <DEDUP_REMOVED lines=36> */
.L_x_804:
        /* <DEDUP_REMOVED lines=59> */
.L_x_806:
        /* <DEDUP_REMOVED lines=8> */
[----:B------:R-:W-:-:S04]  /*13b0*/  UIMAD UR6, UR6, UR4, URZ ;  /* 0x00000004060672a4 */ /* 0x000fc8000f8e023f */
[----:B------:R-:W-:-:S03]  /*13c0*/  UIMAD UR8, UR21, UR5, UR6 ;  /* 0x00000005150872a4 */ /* 0x000fc6000f8e0206 */
[----:B------:R-:W-:Y:S02]  /*13d0*/  ULDC.64 UR6, c[0x0][0x188] ;  /* 0x0000620000067ab9 */ /* 0x000fe40000000a00 */
[----:B------:R-:W-:-:S04]  /*13e0*/  UIMAD UR5, UR39, UR6, URZ ;  /* 0x00000006270572a4 */ /* 0x000fc8000f8e023f */
[----:B------:R-:W-:Y:S02]  /*13f0*/  UIMAD UR7, UR30, UR7, UR5 ;  /* 0x000000071e0772a4 */ /* 0x000fe4000f8e0205 */
[----:B------:R-:W-:-:S04]  /*1400*/  UIMAD.WIDE.U32 UR4, UR21, UR4, URZ ;  /* 0x00000004150472a5 */ /* 0x000fc8000f8e003f */
[----:B------:R-:W-:-:S04]  /*1410*/  UIADD3 UR5, UR5, UR8, URZ ;  /* 0x0000000805057290 */ /* 0x000fc8000fffe03f */
[----:B------:R-:W-:-:S04]  /*1420*/  UIMAD.WIDE.U32 UR4, UR30, UR6, UR4 ;  /* 0x000000061e0472a5 */ /* 0x000fc8000f8e0004 */
[----:B------:R-:W-:-:S03]  /*1430*/  UIADD3 UR29, UR5, UR7, URZ ;  /* 0x00000007051d7290 */ /* 0x000fc6000fffe03f */
[----:B------:R-:W-:Y:S02]  /*1440*/  UMOV UR28, UR4 ;  /* 0x00000004001c7c82 */ /* 0x000fe40008000000 */
.L_x_807:
        /* <DEDUP_REMOVED lines=72> */
.L_x_808:
[----:B------:R-:W-:Y:S02]  /*18d0*/  UMOV UR6, UR52 ;  /* 0x0000003400067c82 */ /* 0x000fe40008000000 */
.L_x_809:
[----:B------:R-:W2:Y:S04]  /*18e0*/  LDL.64 R2, [R1+0x20] ;  /* 0x0000200001027983 */ /* 0x000ea80000100a00 */
[----:B------:R1:W2:Y:S01]  /*18f0*/  LDL.64 R16, [R1+0x20] ;  /* 0x0000200001107983 */ /* 0x0002a20000100a00 */
[----:B------:R-:W-:Y:S01]  /*1900*/  UIADD3 UR4, UP4, UP3, UR4, UR46, UR48 ;  /* 0x0000002e04047290 */ /* 0x000fe2000fb9e030 */
[----:B------:R-:W-:Y:S01]  /*1910*/  BSSY B1, `(.L_x_805) ;  /* 0x0000935000017945 */ /* 0x000fe20003800000 */
[----:B------:R-:W-:Y:S01]  /*1920*/  UIADD3 UR10, UR14, UR10, URZ ;  /* 0x0000000a0e0a7290 */ /* 0x000fe2000fffe03f */
[----:B------:R-:W3:Y:S01]  /*1930*/  S2R R28, SR_TID.X ;  /* 0x00000000001c7919 */ /* 0x000ee20000002100 */
[----:B------:R-:W-:-:S02]  /*1940*/  UIADD3 UR23, UP2, UP1, UR15, UR4, UR17 ;  /* 0x000000040f177290 */ /* 0x000fc4000f95e011 */
[----:B------:R-:W-:Y:S02]  /*1950*/  UIADD3.X UR4, UR7, UR50, UR55, UP4, UP3 ;  /* 0x0000003207047290 */ /* 0x000fe4000a7e6437 */
[----:B------:R-:W-:Y:S02]  /*1960*/  ULDC UR17, c[0x0][0x2e8] ;  /* 0x0000ba0000117ab9 */ /* 0x000fe40000000800 */
[----:B------:R-:W-:-:S03]  /*1970*/  UIADD3.X UR11, UR8, UR4, UR9, UP2, UP1 ;  /* 0x00000004080b7290 */ /* 0x000fc600097e2409 */
[----:B------:R-:W-:Y:S02]  /*1980*/  ULDC.64 UR4, c[0x0][0x1a8] ;  /* 0x00006a0000047ab9 */ /* 0x000fe40000000a00 */
[----:B------:R-:W-:-:S04]  /*1990*/  UIMAD UR4, UR59, UR4, URZ ;  /* 0x000000043b0472a4 */ /* 0x000fc8000f8e023f */
[----:B------:R-:W-:-:S03]  /*19a0*/  UIMAD UR9, UR35, UR5, UR4 ;  /* 0x00000005230972a4 */ /* 0x000fc6000f8e0204 */
[----:B------:R-:W-:Y:S02]  /*19b0*/  ULDC.64 UR4, c[0x0][0x378] ;  /* 0x0000de0000047ab9 */ /* 0x000fe40000000a00 */
[----:B------:R-:W-:Y:S01]  /*19c0*/  UIMAD UR4, UR59, UR4, URZ ;  /* 0x000000043b0472a4 */ /* 0x000fe2000f8e023f */
[----:B---3--:R-:W-:-:S03]  /*19d0*/  SHF.R.S32.HI R29, RZ, 0x1f, R28 ;  /* 0x0000001fff1d7819 */ /* 0x008fc6000001141c */
[----:B------:R-:W-:Y:S01]  /*19e0*/  UIMAD UR8, UR35, UR5, UR4 ;  /* 0x00000005230872a4 */ /* 0x000fe2000f8e0204 */
[CC--:B------:R-:W-:Y:S02]  /*19f0*/  LEA.HI R0, R29.reuse, R28.reuse, RZ, 0x3 ;  /* 0x0000001c1d007211 */ /* 0x0c0fe400078f18ff */
[----:B------:R-:W-:Y:S01]  /*1a00*/  ULDC.64 UR4, c[0x0][0x370] ;  /* 0x0000dc0000047ab9 */ /* 0x000fe20000000a00 */
[----:B------:R-:W-:Y:S01]  /*1a10*/  LEA.HI R9, R29, R28, RZ, 0x5 ;  /* 0x0000001c1d097211 */ /* 0x000fe200078f28ff */
[----:B------:R-:W-:Y:S01]  /*1a20*/  UIMAD UR4, UR27, UR4, URZ ;  /* 0x000000041b0472a4 */ /* 0x000fe2000f8e023f */
[----:B------:R-:W-:-:S03]  /*1a30*/  SHF.R.S32.HI R0, RZ, 0x3, R0 ;  /* 0x00000003ff007819 */ /* 0x000fc60000011400 */
[----:B------:R-:W-:Y:S01]  /*1a40*/  UIMAD UR7, UR14, UR5, UR4 ;  /* 0x000000050e0772a4 */ /* 0x000fe2000f8e0204 */
[----:B------:R-:W-:Y:S01]  /*1a50*/  SHF.R.S32.HI R23, RZ, 0x1f, R0 ;  /* 0x0000001fff177819 */ /* 0x000fe20000011400 */
[----:B------:R-:W-:Y:S01]  /*1a60*/  UIADD3 UR4, UR14, UR6, URZ ;  /* 0x000000060e047290 */ /* 0x000fe2000fffe03f */
[----:B------:R-:W-:Y:S01]  /*1a70*/  IADD3 R4, P0, R0, UR14, RZ ;  /* 0x0000000e00047c10 */ /* 0x000fe2000ff1e0ff */
[----:B------:R-:W-:-:S03]  /*1a80*/  UIADD3 UR6, UR33, -0x1, URZ ;  /* 0xffffffff21067890 */ /* 0x000fc6000fffe03f */
[----:B------:R-:W-:Y:S01]  /*1a90*/  IADD3.X R5, R23, UR27, RZ, P0, !PT ;  /* 0x0000001b17057c10 */ /* 0x000fe200087fe4ff */
[----:B------:R-:W-:-:S04]  /*1aa0*/  UMOV UR27, 0x4 ;  /* 0x00000004001b7882 */ /* 0x000fc80000000000 */
[----:B------:R-:W-:Y:S02]  /*1ab0*/  IMAD R5, R5, c[0x0][0x190], RZ ;  /* 0x0000640005057a24 */ /* 0x000fe400078e02ff */
[----:B--2---:R-:W-:-:S05]  /*1ac0*/  IMAD.MOV.U32 R16, RZ, RZ, R2 ;  /* 0x000000ffff107224 */ /* 0x004fca00078e0002 */
[----:B------:R-:W-:-:S05]  /*1ad0*/  SHF.R.S32.HI R17, RZ, 0x1f, R16 ;  /* 0x0000001fff117819 */ /* 0x000fca0000011410 */
[C---:B------:R-:W-:Y:S01]  /*1ae0*/  IMAD.WIDE.U32 R2, R4.reuse, c[0x0][0x190], R16 ;  /* 0x0000640004027a25 */ /* 0x040fe200078e0010 */
[----:B------:R1:W-:Y:S03]  /*1af0*/  STL [R1+0x24], R17 ;  /* 0x0000241101007387 */ /* 0x0003e60000100800 */
[----:B------:R-:W-:Y:S01]  /*1b00*/  IMAD R4, R4, c[0x0][0x194], R5 ;  /* 0x0000650004047a24 */ /* 0x000fe200078e0205 */
[----:B------:R-:W-:-:S04]  /*1b10*/  IADD3 R6, P0, R2, UR38, RZ ;  /* 0x0000002602067c10 */ /* 0x000fc8000ff1e0ff */
[----:B------:R-:W-:Y:S01]  /*1b20*/  IADD3.X R7, R3, UR32, R4, P0, !PT ;  /* 0x0000002003077c10 */ /* 0x000fe200087fe404 */
[----:B------:R-:W-:Y:S01]  /*1b30*/  IMAD.U32 R4, RZ, RZ, UR14 ;  /* 0x0000000eff047e24 */ /* 0x000fe2000f8e00ff */
[----:B------:R-:W-:Y:S01]  /*1b40*/  ULDC.64 UR14, c[0x0][0x3c8] ;  /* 0x0000f200000e7ab9 */ /* 0x000fe20000000a00 */
[----:B------:R-:W-:Y:S01]  /*1b50*/  IADD3 R2, P0, R16, UR25, RZ ;  /* 0x0000001910027c10 */ /* 0x000fe2000ff1e0ff */
[----:B------:R-:W-:-:S03]  /*1b60*/  UIMAD.WIDE UR4, UR4, UR27, UR14 ;  /* 0x0000001b040472a5 */ /* 0x000fc6000f8e020e */
[----:B------:R-:W-:-:S04]  /*1b70*/  IADD3.X R3, R17, UR26, RZ, P0, !PT ;  /* 0x0000001a11037c10 */ /* 0x000fc800087fe4ff */
[----:B------:R-:W-:Y:S01]  /*1b80*/  UMOV UR15, UR4 ;  /* 0x00000004000f7c82 */ /* 0x000fe20008000000 */
[----:B------:R-:W-:Y:S01]  /*1b90*/  IMAD.WIDE.U32 R2, R4, c[0x0][0x370], R2 ;  /* 0x0000dc0004027a25 */ /* 0x000fe200078e0002 */
[----:B------:R-:W-:Y:S01]  /*1ba0*/  UIADD3 UR4, -UR16, UR20, UR18 ;  /* 0x0000001410047290 */ /* 0x000fe2000fffe112 */
[----:B------:R-:W-:Y:S01]  /*1bb0*/  LOP3.LUT R4, R9, 0xffffffe0, RZ, 0xc0, !PT ;  /* 0xffffffe009047812 */ /* 0x000fe200078ec0ff */
[----:B------:R-:W-:Y:S01]  /*1bc0*/  UMOV UR14, UR5 ;  /* 0x00000005000e7c82 */ /* 0x000fe20008000000 */
[----:B------:R-:W-:Y:S01]  /*1bd0*/  SHF.R.S32.HI R9, RZ, 0x5, R9 ;  /* 0x00000005ff097819 */ /* 0x000fe20000011409 */
[----:B------:R-:W-:Y:S01]  /*1be0*/  UIADD3 UR4, UR4, -UR17, URZ ;  /* 0x8000001104047290 */ /* 0x000fe2000fffe03f */
[----:B------:R-:W-:Y:S01]  /*1bf0*/  IADD3 R3, R3, UR7, RZ ;  /* 0x0000000703037c10 */ /* 0x000fe2000fffe0ff */
[----:B------:R-:W-:Y:S02]  /*1c00*/  IMAD.IADD R27, R28, 0x1, -R4 ;  /* 0x000000011c1b7824 */ /* 0x000fe400078e0a04 */
[----:B------:R-:W-:Y:S01]  /*1c10*/  USHF.R.S32.HI UR17, URZ, 0x1f, UR4 ;  /* 0x0000001f3f117899 */ /* 0x000fe20008011404 */
[----:B------:R-:W-:-:S02]  /*1c20*/  IMAD.U32 R4, RZ, RZ, UR35 ;  /* 0x00000023ff047e24 */ /* 0x000fc4000f8e00ff */
[----:B------:R-:W-:Y:S01]  /*1c30*/  IMAD R9, R9, UR47, R27 ;  /* 0x0000002f09097c24 */ /* 0x000fe2000f8e021b */
[----:B------:R-:W-:Y:S01]  /*1c40*/  ULEA.HI UR17, UR17, UR4, URZ, 0x6 ;  /* 0x0000000411117291 */ /* 0x000fe2000f8f303f */
[C---:B------:R-:W-:Y:S02]  /*1c50*/  IMAD.WIDE.U32 R2, R4.reuse, c[0x0][0x378], R2 ;  /* 0x0000de0004027a25 */ /* 0x040fe400078e0002 */
[----:B------:R-:W-:Y:S01]  /*1c60*/  ULDC.64 UR4, c[0x0][0x200] ;  /* 0x0000800000047ab9 */ /* 0x000fe20000000a00 */
[----:B------:R-:W-:Y:S01]  /*1c70*/  IADD3 R10, P0, R9, UR23, RZ ;  /* 0x00000017090a7c10 */ /* 0x000fe2000ff1e0ff */
[----:B------:R-:W-:Y:S01]  /*1c80*/  USHF.R.S32.HI UR17, URZ, 0x6, UR17 ;  /* 0x000000063f117899 */ /* 0x000fe20008011411 */
[----:B------:R-:W-:Y:S01]  /*1c90*/  IMAD.WIDE.U32 R4, R4, c[0x0][0x1a8], R6 ;  /* 0x00006a0004047a25 */ /* 0x000fe200078e0006 */
[----:B------:R-:W-:Y:S02]  /*1ca0*/  IADD3 R3, R3, UR8, RZ ;  /* 0x0000000803037c10 */ /* 0x000fe4000fffe0ff */
[----:B------:R-:W-:Y:S01]  /*1cb0*/  UISETP.LT.AND UP1, UPT, URZ, UR17, UPT ;  /* 0x000000113f00728c */ /* 0x000fe2000bf21270 */
[----:B------:R-:W-:-:S02]  /*1cc0*/  LEA R237, P2, R10, c[0x0][0x350], 0x2 ;  /* 0x0000d4000aed7a11 */ /* 0x000fc400078410ff */
[----:B------:R-:W-:Y:S01]  /*1cd0*/  IADD3 R7, R5, UR9, RZ ;  /* 0x0000000905077c10 */ /* 0x000fe2000fffe0ff */
[----:B------:R-:W-:Y:S01]  /*1ce0*/  USEL UR17, URZ, UR17, !UP1 ;  /* 0x000000113f117287 */ /* 0x000fe2000c800000 */
[----:B------:R-:W-:Y:S01]  /*1cf0*/  IMAD R5, R23, c[0x0][0x370], RZ ;  /* 0x0000dc0017057a24 */ /* 0x000fe200078e02ff */
[----:B------:R-:W-:Y:S01]  /*1d00*/  LEA R230, P4, R4, c[0x0][0x160], 0x1 ;  /* 0x0000580004e67a11 */ /* 0x000fe200078808ff */
[----:B------:R-:W-:Y:S01]  /*1d10*/  IMAD.WIDE.U32 R2, R0, c[0x0][0x370], R2 ;  /* 0x0000dc0000027a25 */ /* 0x000fe200078e0002 */
[----:B------:R-:W-:Y:S02]  /*1d20*/  UISETP.GT.AND UP1, UPT, UR33, UR17, UPT ;  /* 0x000000112100728c */ /* 0x000fe4000bf24270 */
[----:B------:R-:W-:Y:S01]  /*1d30*/  LEA.HI.X R231, R4, c[0x0][0x164], R7, 0x1, P4 ;  /* 0x0000590004e77a11 */ /* 0x000fe200020f0c07 */
[----:B------:R-:W-:Y:S01]  /*1d40*/  IMAD R6, R0, c[0x0][0x374], R5 ;  /* 0x0000dd0000067a24 */ /* 0x000fe200078e0205 */
[----:B------:R-:W-:Y:S01]  /*1d50*/  LEA.HI.X.SX32 R5, R9, UR11, 0x1, P0 ;  /* 0x0000000b09057c11 */ /* 0x000fe200080f0eff */
[----:B------:R-:W-:Y:S01]  /*1d60*/  UIMAD.WIDE UR10, UR10, UR27, UR4 ;  /* 0x0000001b0a0a72a5 */ /* 0x000fe2000f8e0204 */
[----:B------:R-:W-:Y:S01]  /*1d70*/  PLOP3.LUT P0, PT, PT, PT, UP1, 0x80, 0x0 ;  /* 0x000000000000781c */ /* 0x000fe20003f0f018 */
[----:B------:R-:W-:Y:S01]  /*1d80*/  IMAD.IADD R3, R3, 0x1, R6 ;  /* 0x0000000103037824 */ /* 0x000fe200078e0206 */
[----:B------:R-:W-:-:S02]  /*1d90*/  LEA R228, P3, R2, c[0x0][0x330], 0x1 ;  /* 0x0000cc0002e47a11 */ /* 0x000fc400078608ff */
[----:B------:R-:W-:Y:S02]  /*1da0*/  LEA.HI.X R236, R10, c[0x0][0x354], R5, 0x2, P2 ;  /* 0x0000d5000aec7a11 */ /* 0x000fe400010f1405 */
[----:B------:R-:W-:-:S07]  /*1db0*/  LEA.HI.X R229, R2, c[0x0][0x334], R3, 0x1, P3 ;  /* 0x0000cd0002e57a11 */ /* 0x000fce00018f0c03 */
        /* <DEDUP_REMOVED lines=19> */
.L_x_811:
        /* <DEDUP_REMOVED lines=18> */
.L_x_812:
        /* <DEDUP_REMOVED lines=28> */
.L_x_814:
[----:B------:R-:W-:Y:S05]  /*21d0*/  BSYNC B0 ;  /* 0x0000000000007941 */ /* 0x000fea0003800000 */
.L_x_813:
        /* <DEDUP_REMOVED lines=16> */
.L_x_816:
[----:B------:R-:W-:Y:S05]  /*22e0*/  BSYNC B0 ;  /* 0x0000000000007941 */ /* 0x000fea0003800000 */
.L_x_815:
        /* <DEDUP_REMOVED lines=16> */
.L_x_818:
[----:B------:R-:W-:Y:S05]  /*23f0*/  BSYNC B0 ;  /* 0x0000000000007941 */ /* 0x000fea0003800000 */
.L_x_817:
        /* <DEDUP_REMOVED lines=16> */
.L_x_820:
[----:B------:R-:W-:Y:S05]  /*2500*/  BSYNC B0 ;  /* 0x0000000000007941 */ /* 0x000fea0003800000 */
.L_x_819:
        /* <DEDUP_REMOVED lines=25> */
.L_x_822:
[----:B------:R-:W-:Y:S05]  /*26a0*/  BSYNC B0 ;  /* 0x0000000000007941 */ /* 0x000fea0003800000 */
.L_x_821:
        /* <DEDUP_REMOVED lines=14> */
.L_x_824:
[----:B------:R-:W-:Y:S05]  /*2790*/  BSYNC B0 ;  /* 0x0000000000007941 */ /* 0x000fea0003800000 */
.L_x_823:
        /* <DEDUP_REMOVED lines=14> */
.L_x_826:
[----:B------:R-:W-:Y:S05]  /*2880*/  BSYNC B0 ;  /* 0x0000000000007941 */ /* 0x000fea0003800000 */
.L_x_825:
        /* <DEDUP_REMOVED lines=13> */
.L_x_810:
[----:B-1----:R-:W2:Y:S01]  /*2960*/  LDL R15, [R1] ;  /* 0x00000000010f7983 */ /* 0x002ea20000100800 */
[----:B------:R-:W-:Y:S01]  /*2970*/  ULDC.64 UR4, c[0x0][0x198] ;  /* 0x0000660000047ab9 */ /* 0x000fe20000000a00 */
[----:B------:R-:W-:Y:S01]  /*2980*/  PLOP3.LUT P0, PT, PT, PT, UP6, 0x80, 0x0 ;  /* 0x000000000000781c */ /* 0x000fe20003f0f068 */
[----:B------:R-:W-:Y:S01]  /*2990*/  UIMAD UR4, UR22, UR4, URZ ;  /* 0x00000004160472a4 */ /* 0x000fe2000f8e023f */
[C---:B------:R-:W-:Y:S01]  /*29a0*/  IADD3 R4, R0.reuse, 0x20, RZ ;  /* 0x0000002000047810 */ /* 0x040fe20007ffe0ff */
[----:B------:R-:W-:Y:S01]  /*29b0*/  IMAD.U32 R12, RZ, RZ, UR18 ;  /* 0x00000012ff0c7e24 */ /* 0x000fe2000f8e00ff */
[----:B------:R-:W-:Y:S01]  /*29c0*/  IADD3 R7, R0, 0x40, RZ ;  /* 0x0000004000077810 */ /* 0x000fe20007ffe0ff */
[----:B------:R-:W-:Y:S01]  /*29d0*/  UIMAD UR5, UR18, UR5, UR4 ;  /* 0x00000005120572a4 */ /* 0x000fe2000f8e0204 */
[----:B------:R-:W-:Y:S01]  /*29e0*/  IMAD.MOV.U32 R196, RZ, RZ, 0x40 ;  /* 0x00000040ffc47424 */ /* 0x000fe200078e00ff */
[----:B------:R-:W-:Y:S01]  /*29f0*/  ULEA.HI UR4, UR6, UR6, URZ, 0x1 ;  /* 0x0000000606047291 */ /* 0x000fe2000f8f083f */
[----:B------:R-:W-:Y:S01]  /*2a00*/  IMAD.WIDE.U32 R2, R12, c[0x0][0x198], R16 ;  /* 0x000066000c027a25 */ /* 0x000fe200078e0010 */
[----:B------:R-:W-:-:S02]  /*2a10*/  ULDC.64 UR8, c[0x0][0x1a0] ;  /* 0x0000680000087ab9 */ /* 0x000fc40000000a00 */
[----:B------:R-:W-:Y:S01]  /*2a20*/  ULOP3.LUT UR4, UR4, 0xfffffffe, URZ, 0xc0, !UPT ;  /* 0xfffffffe04047892 */ /* 0x000fe2000f8ec03f */
[----:B------:R-:W-:Y:S01]  /*2a30*/  IMAD.U32 R6, RZ, RZ, UR5 ;  /* 0x00000005ff067e24 */ /* 0x000fe2000f8e00ff */
[----:B------:R-:W-:Y:S01]  /*2a40*/  UIMAD UR5, UR19, -0x80, UR16 ;  /* 0xffffff80130578a4 */ /* 0x000fe2000f8e0210 */
[----:B------:R-:W-:Y:S01]  /*2a50*/  IMAD.WIDE.U32 R10, R196, c[0x0][0x190], RZ ;  /* 0x00006400c40a7a25 */ /* 0x000fe200078e00ff */
[----:B------:R-:W-:Y:S01]  /*2a60*/  UIADD3 UR4, UR6, -UR4, URZ ;  /* 0x8000000406047290 */ /* 0x000fe2000fffe03f */
[----:B------:R-:W-:Y:S02]  /*2a70*/  IADD3 R2, P2, R2, UR31, RZ ;  /* 0x0000001f02027c10 */ /* 0x000fe4000ff5e0ff */
[----:B------:R-:W-:Y:S01]  /*2a80*/  IMAD R9, R196, c[0x0][0x194], RZ ;  /* 0x00006500c4097a24 */ /* 0x000fe200078e02ff */
[----:B------:R-:W-:Y:S01]  /*2a90*/  UISETP.NE.AND UP0, UPT, UR4, 0x1, UPT ;  /* 0x000000010400788c */ /* 0x000fe2000bf05270 */
[----:B------:R-:W-:Y:S01]  /*2aa0*/  ISETP.GE.AND P4, PT, R4, UR5, PT ;  /* 0x0000000504007c0c */ /* 0x000fe2000bf86270 */
[----:B------:R-:W-:Y:S01]  /*2ab0*/  UIMAD UR4, UR6, -0x40, UR20 ;  /* 0xffffffc0060478a4 */ /* 0x000fe2000f8e0214 */
[----:B------:R-:W-:Y:S01]  /*2ac0*/  IADD3.X R3, R3, UR34, R6, P2, !PT ;  /* 0x0000002203037c10 */ /* 0x000fe200097fe406 */
[----:B------:R-:W-:-:S02]  /*2ad0*/  IMAD R6, R13, c[0x0][0x1b0], RZ ;  /* 0x00006c000d067a24 */ /* 0x000fc400078e02ff */
[----:B------:R-:W-:Y:S01]  /*2ae0*/  IMAD R14, R196, c[0x0][0x374], RZ ;  /* 0x0000dd00c40e7a24 */ /* 0x000fe200078e02ff */
[----:B------:R-:W-:Y:S01]  /*2af0*/  PLOP3.LUT P2, PT, PT, PT, UP0, 0x80, 0x0 ;  /* 0x000000000000781c */ /* 0x000fe20003f4f008 */
[----:B------:R-:W-:Y:S01]  /*2b00*/  IMAD.WIDE.U32 R2, R8, c[0x0][0x1b0], R2 ;  /* 0x00006c0008027a25 */ /* 0x000fe200078e0002 */
[----:B------:R-:W-:Y:S02]  /*2b10*/  ISETP.GE.AND P6, PT, R4, UR4, PT ;  /* 0x0000000404007c0c */ /* 0x000fe4000bfc6270 */
[----:B------:R-:W-:Y:S01]  /*2b20*/  ISETP.GE.AND P1, PT, R0, UR4, PT ;  /* 0x0000000400007c0c */ /* 0x000fe2000bf26270 */
[----:B------:R-:W-:-:S10]  /*2b30*/  IMAD.WIDE.U32 R4, R196, c[0x0][0x370], RZ ;  /* 0x0000dc00c4047a25 */ /* 0x000fd400078e00ff */
[----:B------:R-:W-:Y:S02]  /*2b40*/  @!P6 IADD3 R24, P5, R230, R10, RZ ;  /* 0x0000000ae618e210 */ /* 0x000fe40007fbe0ff */
[----:B------:R-:W-:Y:S02]  /*2b50*/  @!P6 IADD3 R4, P3, R228, R4, RZ ;  /* 0x00000004e404e210 */ /* 0x000fe40007f7e0ff */
[----:B------:R-:W-:Y:S01]  /*2b60*/  @!P6 IADD3.X R25, R231, R11, R9, P5, !PT ;  /* 0x0000000be719e210 */ /* 0x000fe20002ffe409 */
[----:B------:R-:W-:Y:S01]  /*2b70*/  IMAD R9, R8, c[0x0][0x1b4], R6 ;  /* 0x00006d0008097a24 */ /* 0x000fe200078e0206 */
[----:B------:R-:W-:Y:S01]  /*2b80*/  @P0 BAR.SYNC.DEFER_BLOCKING 0x0 ;  /* 0x0000000000000b1d */ /* 0x000fe20000010000 */
[C---:B------:R-:W-:Y:S02]  /*2b90*/  ISETP.GE.AND P5, PT, R0.reuse, UR5, PT ;  /* 0x0000000500007c0c */ /* 0x040fe4000bfa6270 */
[----:B------:R-:W-:Y:S01]  /*2ba0*/  @!P4 IADD3 R6, P0, R0, 0x20, RZ ;  /* 0x000000200006c810 */ /* 0x000fe20007f1e0ff */
[----:B------:R-:W-:Y:S01]  /*2bb0*/  IMAD.IADD R3, R3, 0x1, R9 ;  /* 0x0000000103037824 */ /* 0x000fe200078e0209 */
[----:B------:R-:W-:-:S02]  /*2bc0*/  @!P6 IADD3.X R5, R229, R5, R14, P3, !PT ;  /* 0x00000005e505e210 */ /* 0x000fc40001ffe40e */
[----:B------:R-:W-:Y:S01]  /*2bd0*/  ISETP.GE.AND P3, PT, R7, UR5, PT ;  /* 0x0000000507007c0c */ /* 0x000fe2000bf66270 */
[----:B------:R-:W-:-:S04]  /*2be0*/  @!P4 IMAD.X R7, RZ, RZ, R23, P0 ;  /* 0x000000ffff07c224 */ /* 0x000fc800000e0617 */
[----:B------:R-:W-:Y:S02]  /*2bf0*/  @!P4 IMAD R11, R7, c[0x0][0x198], RZ ;  /* 0x00006600070bca24 */ /* 0x000fe400078e02ff */
[----:B------:R-:W-:Y:S02]  /*2c00*/  @!P5 IMAD R7, R23, c[0x0][0x198], RZ ;  /* 0x000066001707da24 */ /* 0x000fe400078e02ff */
[----:B------:R-:W-:Y:S02]  /*2c10*/  @!P4 IMAD R11, R6, c[0x0][0x19c], R11 ;  /* 0x00006700060bca24 */ /* 0x000fe400078e020b */
[----:B------:R-:W-:Y:S02]  /*2c20*/  @!P5 IMAD R9, R0, c[0x0][0x19c], R7 ;  /* 0x000067000009da24 */ /* 0x000fe400078e0207 */
[----:B------:R-:W-:Y:S01]  /*2c30*/  @!P5 IMAD.MOV.U32 R7, RZ, RZ, R3 ;  /* 0x000000ffff07d224 */ /* 0x000fe200078e0003 */
[C---:B--2---:R-:W-:Y:S02]  /*2c40*/  SHF.L.U32 R22, R15.reuse, 0x1, RZ ;  /* 0x000000010f167819 */ /* 0x044fe400000006ff */
[----:B------:R-:W-:-:S03]  /*2c50*/  IADD3 R10, R15, 0x2000, RZ ;  /* 0x000020000f0a7810 */ /* 0x000fc60007ffe0ff */
[----:B------:R-:W-:Y:S01]  /*2c60*/  @P1 STS.128 [R22+0x8000], RZ ;  /* 0x008000ff16001388 */ /* 0x000fe20000000c00 */
[----:B------:R-:W-:-:S03]  /*2c70*/  SEL R10, R10, R15, !P2 ;  /* 0x0000000f0a0a7207 */ /* 0x000fc60005000000 */
[----:B------:R-:W-:Y:S02]  /*2c80*/  @P1 STS.128 [R22+0xa000], RZ ;  /* 0x00a000ff16001388 */ /* 0x000fe40000000c00 */
[----:B------:R-:W-:Y:S01]  /*2c90*/  IMAD.SHL.U32 R227, R10, 0x2, RZ ;  /* 0x000000020ae37824 */ /* 0x000fe200078e00ff */
[----:B------:R-:W-:Y:S01]  /*2ca0*/  IADD3 R10, R0, 0x60, RZ ;  /* 0x00000060000a7810 */ /* 0x000fe20007ffe0ff */
        /* <DEDUP_REMOVED lines=18> */
[----:B--2---:R-:W-:Y:S01]  /*2dd0*/  @!P4 IMAD.WIDE.U32 R4, R6, c[0x0][0x198], R2 ;  /* 0x000066000604ca25 */ /* 0x004fe200078e0002 */
[----:B------:R-:W-:-:S02]  /*2de0*/  @!P5 MOV R6, R2 ;  /* 0x000000020006d202 */ /* 0x000fc40000000f00 */
[----:B------:R-:W-:Y:S01]  /*2df0*/  @P1 STS [R227+0x2008], RZ ;  /* 0x002008ffe3001388 */ /* 0x000fe20000000800 */
[----:B------:R-:W-:Y:S02]  /*2e00*/  @!P4 IMAD.IADD R5, R5, 0x1, R11 ;  /* 0x000000010505c824 */ /* 0x000fe400078e020b */
[----:B------:R-:W-:Y:S01]  /*2e10*/  @!P5 IMAD.WIDE.U32 R6, R0, c[0x0][0x198], R6 ;  /* 0x000066000006da25 */ /* 0x000fe200078e0006 */
[----:B------:R-:W-:Y:S03]  /*2e20*/  @P1 STS [R227+0x200c], RZ ;  /* 0x00200cffe3001388 */ /* 0x000fe60000000800 */
[----:B------:R-:W-:Y:S01]  /*2e30*/  @!P5 IMAD.IADD R7, R7, 0x1, R9 ;  /* 0x000000010707d824 */ /* 0x000fe200078e0209 */
[C---:B------:R-:W-:Y:S01]  /*2e40*/  @!P5 LEA R20, P0, R6.reuse, c[0x0][0x168], 0x1 ;  /* 0x00005a000614da11 */ /* 0x040fe200078008ff */
[----:B------:R-:W-:Y:S01]  /*2e50*/  @!PT LDS RZ, [RZ] ;  /* 0x00000000fffff984 */ /* 0x000fe20000000800 */
[----:B------:R-:W-:Y:S01]  /*2e60*/  @!PT LDS RZ, [RZ] ;  /* 0x00000000fffff984 */ /* 0x000fe20000000800 */
[----:B------:R-:W-:Y:S01]  /*2e70*/  @!PT LDS RZ, [RZ] ;  /* 0x00000000fffff984 */ /* 0x000fe20000000800 */
[----:B------:R1:W-:Y:S03]  /*2e80*/  @!P1 LDGSTS.E.BYPASS.LTC128B.128 [R227], [R230.64] ;  /* 0x00000000e6e39fae */ /* 0x0003e6000b901d4c */
[----:B------:R-:W-:Y:S01]  /*2e90*/  @!P5 LEA.HI.X R21, R6, c[0x0][0x16c], R7, 0x1, P0 ;  /* 0x00005b000615da11 */ /* 0x000fe200000f0c07 */
[----:B------:R1:W-:Y:S01]  /*2ea0*/  @!P1 LDGSTS.E.BYPASS.LTC128B.128 [R227+0x2000], [R230.64+0x80] ;  /* 0x02000080e6e39fae */ /* 0x0003e2000b901d4c */
[----:B------:R-:W-:Y:S01]  /*2eb0*/  ISETP.GE.AND P1, PT, R10, UR5, PT ;  /* 0x000000050a007c0c */ /* 0x000fe2000bf26270 */
[----:B------:R-:W-:Y:S01]  /*2ec0*/  UIMAD UR5, UR22, UR8, URZ ;  /* 0x00000008160572a4 */ /* 0x000fe2000f8e023f */
[C---:B------:R-:W-:Y:S01]  /*2ed0*/  @!P4 LEA R18, P0, R4.reuse, c[0x0][0x168], 0x1 ;  /* 0x00005a000412ca11 */ /* 0x040fe200078008ff */
[----:B------:R-:W-:Y:S01]  /*2ee0*/  IMAD R10, R13, c[0x0][0x1b8], RZ ;  /* 0x00006e000d0a7a24 */ /* 0x000fe200078e02ff */
[----:B------:R-:W-:Y:S01]  /*2ef0*/  @P6 STS [R227+0x1000], RZ ;  /* 0x001000ffe3006388 */ /* 0x000fe20000000800 */
[----:B------:R-:W-:Y:S01]  /*2f00*/  UIMAD UR5, UR18, UR9, UR5 ;  /* 0x00000009120572a4 */ /* 0x000fe2000f8e0205 */
[----:B------:R-:W-:Y:S01]  /*2f10*/  @!P4 LEA.HI.X R19, R4, c[0x0][0x16c], R5, 0x1, P0 ;  /* 0x00005b000413ca11 */ /* 0x000fe200000f0c05 */
[----:B------:R-:W-:Y:S01]  /*2f20*/  IMAD.WIDE.U32 R4, R12, c[0x0][0x1a0], R16 ;  /* 0x000068000c047a25 */ /* 0x000fe200078e0010 */
[----:B------:R-:W-:Y:S01]  /*2f30*/  @!P3 IADD3 R9, P0, R0, 0x40, RZ ;  /* 0x000000400009b810 */ /* 0x000fe20007f1e0ff */
[----:B------:R-:W-:Y:S02]  /*2f40*/  @P6 STS [R227+0x1004], RZ ;  /* 0x001004ffe3006388 */ /* 0x000fe40000000800 */
[----:B------:R-:W-:Y:S01]  /*2f50*/  IMAD.U32 R7, RZ, RZ, UR5 ;  /* 0x00000005ff077e24 */ /* 0x000fe2000f8e00ff */
[----:B------:R-:W-:Y:S01]  /*2f60*/  @!P3 IADD3.X R6, RZ, R23, RZ, P0, !PT ;  /* 0x00000017ff06b210 */ /* 0x000fe200007fe4ff */
[----:B------:R-:W-:Y:S01]  /*2f70*/  IMAD R12, R8, c[0x0][0x1bc], R10 ;  /* 0x00006f00080c7a24 */ /* 0x000fe200078e020a */
[----:B------:R-:W-:Y:S01]  /*2f80*/  @!P1 IADD3 R11, P0, R0, 0x60, RZ ;  /* 0x00000060000b9810 */ /* 0x000fe20007f1e0ff */
[----:B------:R-:W-:Y:S01]  /*2f90*/  @!P5 IMAD R10, R23, c[0x0][0x1a0], RZ ;  /* 0x00006800170ada24 */ /* 0x000fe200078e02ff */
[----:B------:R-:W-:Y:S01]  /*2fa0*/  @P6 STS [R227+0x1008], RZ ;  /* 0x001008ffe3006388 */ /* 0x000fe20000000800 */
[----:B------:R-:W-:-:S02]  /*2fb0*/  @!P3 IMAD R6, R6, c[0x0][0x198], RZ ;  /* 0x000066000606ba24 */ /* 0x000fc400078e02ff */
[----:B------:R-:W-:Y:S01]  /*2fc0*/  @!P1 IMAD.X R14, RZ, RZ, R23, P0 ;  /* 0x000000ffff0e9224 */ /* 0x000fe200000e0617 */
[----:B------:R-:W-:Y:S01]  /*2fd0*/  IADD3 R4, P0, R4, UR28, RZ ;  /* 0x0000001c04047c10 */ /* 0x000fe2000ff1e0ff */
[----:B------:R-:W-:Y:S01]  /*2fe0*/  @!P3 IMAD R13, R9, c[0x0][0x19c], R6 ;  /* 0x00006700090dba24 */ /* 0x000fe200078e0206 */
[----:B------:R-:W-:Y:S01]  /*2ff0*/  @P6 STS [R227+0x100c], RZ ;  /* 0x00100cffe3006388 */ /* 0x000fe20000000800 */
[----:B------:R-:W-:Y:S01]  /*3000*/  @!P3 IMAD.MOV.U32 R6, RZ, RZ, R2 ;  /* 0x000000ffff06b224 */ /* 0x000fe200078e0002 */
[----:B------:R-:W-:Y:S02]  /*3010*/  IADD3.X R5, R5, UR29, R7, P0, !PT ;  /* 0x0000001d05057c10 */ /* 0x000fe400087fe407 */
[----:B------:R-:W-:Y:S01]  /*3020*/  @!P3 MOV R7, R3 ;  /* 0x000000030007b202 */ /* 0x000fe20000000f00 */
[----:B------:R-:W-:Y:S02]  /*3030*/  @P6 STS [R227+0x3000], RZ ;  /* 0x003000ffe3006388 */ /* 0x000fe40000000800 */
[----:B------:R-:W-:-:S02]  /*3040*/  IMAD.WIDE.U32 R4, R8, c[0x0][0x1b8], R4 ;  /* 0x00006e0008047a25 */ /* 0x000fc400078e0004 */
[----:B------:R-:W-:Y:S02]  /*3050*/  @P6 STS [R227+0x3004], RZ ;  /* 0x003004ffe3006388 */ /* 0x000fe40000000800 */
[----:B------:R-:W-:Y:S02]  /*3060*/  @!P3 IMAD.WIDE.U32 R6, R9, c[0x0][0x198], R6 ;  /* 0x000066000906ba25 */ /* 0x000fe400078e0006 */
[----:B------:R-:W-:Y:S02]  /*3070*/  @P6 STS [R227+0x3008], RZ ;  /* 0x003008ffe3006388 */ /* 0x000fe40000000800 */
[----:B------:R-:W-:Y:S01]  /*3080*/  @!P1 IMAD.MOV.U32 R8, RZ, RZ, R2 ;  /* 0x000000ffff089224 */ /* 0x000fe200078e0002 */
[----:B------:R-:W-:Y:S01]  /*3090*/  @!P3 LEA R16, P0, R6, c[0x0][0x168], 0x1 ;  /* 0x00005a000610ba11 */ /* 0x000fe200078008ff */
[----:B------:R-:W-:Y:S01]  /*30a0*/  @!P1 IMAD R2, R14, c[0x0][0x198], RZ ;  /* 0x000066000e029a24 */ /* 0x000fe200078e02ff */
[----:B------:R-:W-:Y:S01]  /*30b0*/  @P6 STS [R227+0x300c], RZ ;  /* 0x00300cffe3006388 */ /* 0x000fe20000000800 */
[----:B------:R-:W-:Y:S01]  /*30c0*/  @!P1 IMAD.MOV.U32 R9, RZ, RZ, R3 ;  /* 0x000000ffff099224 */ /* 0x000fe200078e0003 */
[----:B------:R-:W-:Y:S01]  /*30d0*/  IADD3 R3, R5, R12, RZ ;  /* 0x0000000c05037210 */ /* 0x000fe20007ffe0ff */
[----:B------:R-:W-:Y:S01]  /*30e0*/  @!P3 IMAD.IADD R7, R7, 0x1, R13 ;  /* 0x000000010707b824 */ /* 0x000fe200078e020d */
[----:B------:R-:W-:Y:S01]  /*30f0*/  @!PT LDS RZ, [RZ] ;  /* 0x00000000fffff984 */ /* 0x000fe20000000800 */
[----:B------:R-:W-:Y:S01]  /*3100*/  @!PT LDS RZ, [RZ] ;  /* 0x00000000fffff984 */ /* 0x000fe20000000800 */
[----:B------:R-:W-:Y:S01]  /*3110*/  @!PT LDS RZ, [RZ] ;  /* 0x00000000fffff984 */ /* 0x000fe20000000800 */
[----:B------:R1:W-:Y:S01]  /*3120*/  @!P6 LDGSTS.E.BYPASS.LTC128B.128 [R227+0x1000], [R24.64] ;  /* 0x0100000018e3efae */ /* 0x0003e2000b901d4c */
[----:B------:R-:W-:-:S02]  /*3130*/  @!P1 IMAD R12, R11, c[0x0][0x19c], R2 ;  /* 0x000067000b0c9a24 */ /* 0x000fc400078e0202 */
[----:B------:R-:W-:Y:S01]  /*3140*/  @!P5 IMAD.MOV.U32 R2, RZ, RZ, R4 ;  /* 0x000000ffff02d224 */ /* 0x000fe200078e0004 */
[----:B------:R-:W-:Y:S01]  /*3150*/  @!P3 LEA.HI.X R17, R6, c[0x0][0x16c], R7, 0x1, P0 ;  /* 0x00005b000611ba11 */ /* 0x000fe200000f0c07 */
[----:B------:R-:W-:Y:S01]  /*3160*/  @!P1 IMAD.WIDE.U32 R8, R11, c[0x0][0x198], R8 ;  /* 0x000066000b089a25 */ /* 0x000fe200078e0008 */
[----:B------:R1:W-:Y:S03]  /*3170*/  @!P6 LDGSTS.E.BYPASS.LTC128B.128 [R227+0x3000], [R24.64+0x80] ;  /* 0x0300008018e3efae */ /* 0x0003e6000b901d4c */
[----:B------:R-:W-:Y:S01]  /*3180*/  @!P5 IMAD.WIDE.U32 R6, R0, c[0x0][0x1a0], R2 ;  /* 0x000068000006da25 */ /* 0x000fe200078e0002 */
[----:B------:R-:W-:Y:S01]  /*3190*/  @!P1 LEA R14, P0, R8, c[0x0][0x168], 0x1 ;  /* 0x00005a00080e9a11 */ /* 0x000fe200078008ff */
[----:B------:R-:W-:Y:S02]  /*31a0*/  @P5 STS.128 [R22+0xc000], RZ ;  /* 0x00c000ff16005388 */ /* 0x000fe40000000c00 */
[----:B------:R-:W-:-:S02]  /*31b0*/  @!P1 IMAD.IADD R2, R9, 0x1, R12 ;  /* 0x0000000109029824 */ /* 0x000fc400078e020c */
[----:B------:R-:W-:Y:S01]  /*31c0*/  @!P5 IMAD R5, R0, c[0x0][0x1a4], R10 ;  /* 0x000069000005da24 */ /* 0x000fe200078e020a */
[----:B------:R-:W-:Y:S01]  /*31d0*/  @P5 STS.128 [R22+0x10000], RZ ;  /* 0x010000ff16005388 */ /* 0x000fe20000000c00 */
[----:B------:R-:W-:Y:S01]  /*31e0*/  @!P3 IMAD.MOV.U32 R9, RZ, RZ, R3 ;  /* 0x000000ffff09b224 */ /* 0x000fe200078e0003 */
[----:B------:R-:W-:Y:S01]  /*31f0*/  @!P1 LEA.HI.X R15, R8, c[0x0][0x16c], R2, 0x1, P0 ;  /* 0x00005b00080f9a11 */ /* 0x000fe200000f0c02 */
[----:B------:R-:W-:Y:S01]  /*3200*/  @!P5 IMAD.IADD R5, R7, 0x1, R5 ;  /* 0x000000010705d824 */ /* 0x000fe200078e0205 */
[C---:B------:R-:W-:Y:S01]  /*3210*/  @!P5 LEA R12, P0, R6.reuse, c[0x0][0x170], 0x1 ;  /* 0x00005c00060cda11 */ /* 0x040fe200078008ff */
[----:B------:R-:W-:Y:S01]  /*3220*/  @!PT LDS RZ, [RZ] ;  /* 0x00000000fffff984 */ /* 0x000fe20000000800 */
[----:B------:R-:W-:Y:S01]  /*3230*/  @!PT LDS RZ, [RZ] ;  /* 0x00000000fffff984 */ /* 0x000fe20000000800 */
[----:B------:R-:W-:Y:S01]  /*3240*/  @!PT LDS RZ, [RZ] ;  /* 0x00000000fffff984 */ /* 0x000fe20000000800 */
[----:B------:R1:W-:Y:S03]  /*3250*/  @!P5 LDGSTS.E.BYPASS.LTC128B.128 [R22+0xc000], [R20.64] ;  /* 0x0c0000001416dfae */ /* 0x0003e6000b901d4c */
[----:B------:R-:W-:Y:S01]  /*3260*/  @!P5 LEA.HI.X R13, R6, c[0x0][0x174], R5, 0x1, P0 ;  /* 0x00005d00060dda11 */ /* 0x000fe200000f0c05 */
[----:B------:R1:W-:Y:S01]  /*3270*/  @!P5 LDGSTS.E.BYPASS.LTC128B.128 [R22+0x10000], [R20.64+0x80] ;  /* 0x100000801416dfae */ /* 0x0003e2000b901d4c */
[----:B------:R-:W-:-:S03]  /*3280*/  @!P4 IADD3 R2, P0, R0, 0x20, RZ ;  /* 0x000000200002c810 */ /* 0x000fc60007f1e0ff */
[----:B------:R-:W-:Y:S01]  /*3290*/  @P4 STS.128 [R22+0xd000], RZ ;  /* 0x00d000ff16004388 */ /* 0x000fe20000000c00 */
[----:B------:R-:W-:Y:S02]  /*32a0*/  @!P4 IADD3.X R6, RZ, R23, RZ, P0, !PT ;  /* 0x00000017ff06c210 */ /* 0x000fe400007fe4ff */
[C---:B------:R-:W-:Y:S01]  /*32b0*/  @!P3 IADD3 R5, P0, R0.reuse, 0x40, RZ ;  /* 0x000000400005b810 */ /* 0x040fe20007f1e0ff */
[----:B------:R-:W-:Y:S04]  /*32c0*/  @P4 STS.128 [R22+0x11000], RZ ;  /* 0x011000ff16004388 */ /* 0x000fe80000000c00 */
[----:B------:R-:W-:Y:S01]  /*32d0*/  @!P3 IMAD.X R7, RZ, RZ, R23, P0 ;  /* 0x000000ffff07b224 */ /* 0x000fe200000e0617 */
[----:B------:R-:W-:Y:S01]  /*32e0*/  @!P1 IADD3 R11, P0, R0, 0x60, RZ ;  /* 0x00000060000b9810 */ /* 0x000fe20007f1e0ff */
[----:B------:R-:W-:Y:S01]  /*32f0*/  @!P4 IMAD R0, R6, c[0x0][0x1a0], RZ ;  /* 0x000068000600ca24 */ /* 0x000fe200078e02ff */
[----:B------:R-:W-:Y:S01]  /*3300*/  @!PT LDS RZ, [RZ] ;  /* 0x00000000fffff984 */ /* 0x000fe20000000800 */
[----:B------:R-:W-:Y:S01]  /*3310*/  @!PT LDS RZ, [RZ] ;  /* 0x00000000fffff984 */ /* 0x000fe20000000800 */
[----:B------:R-:W-:Y:S01]  /*3320*/  @!PT LDS RZ, [RZ] ;  /* 0x00000000fffff984 */ /* 0x000fe20000000800 */
[----:B------:R1:W-:Y:S01]  /*3330*/  @!P4 LDGSTS.E.BYPASS.LTC128B.128 [R22+0xd000], [R18.64] ;  /* 0x0d0000001216cfae */ /* 0x0003e2000b901d4c */
[----:B------:R-:W-:Y:S01]  /*3340*/  @!P3 IMAD R8, R7, c[0x0][0x1a0], RZ ;  /* 0x000068000708ba24 */ /* 0x000fe200078e02ff */
[----:B------:R-:W-:Y:S01]  /*3350*/  @!P4 MOV R7, R3 ;  /* 0x000000030007c202 */ /* 0x000fe20000000f00 */
[----:B------:R-:W-:Y:S01]  /*3360*/  @!P4 IMAD.MOV.U32 R6, RZ, RZ, R4 ;  /* 0x000000ffff06c224 */ /* 0x000fe200078e0004 */
[----:B------:R1:W-:Y:S01]  /*3370*/  @!P4 LDGSTS.E.BYPASS.LTC128B.128 [R22+0x11000], [R18.64+0x80] ;  /* 0x110000801216cfae */ /* 0x0003e2000b901d4c */
[----:B------:R-:W-:-:S02]  /*3380*/  @!P3 IMAD R26, R5, c[0x0][0x1a4], R8 ;  /* 0x00006900051aba24 */ /* 0x000fc400078e0208 */
[----:B------:R-:W-:Y:S01]  /*3390*/  @!P3 IMAD.MOV.U32 R8, RZ, RZ, R4 ;  /* 0x000000ffff08b224 */ /* 0x000fe200078e0004 */
[----:B------:R-:W-:Y:S01]  /*33a0*/  @P3 STS.128 [R22+0xe000], RZ ;  /* 0x00e000ff16003388 */ /* 0x000fe20000000c00 */
[----:B------:R-:W-:Y:S02]  /*33b0*/  @!P1 IMAD.X R23, RZ, RZ, R23, P0 ;  /* 0x000000ffff179224 */ /* 0x000fe400000e0617 */
[C---:B------:R-:W-:Y:S01]  /*33c0*/  @!P4 IMAD R10, R2.reuse, c[0x0][0x1a4], R0 ;  /* 0x00006900020aca24 */ /* 0x040fe200078e0200 */
[----:B------:R-:W-:Y:S01]  /*33d0*/  @P3 STS.128 [R22+0x12000], RZ ;  /* 0x012000ff16003388 */ /* 0x000fe20000000c00 */
[----:B------:R-:W-:Y:S01]  /*33e0*/  @!P4 IMAD.WIDE.U32 R6, R2, c[0x0][0x1a0], R6 ;  /* 0x000068000206ca25 */ /* 0x000fe200078e0006 */
[----:B------:R-:W-:Y:S02]  /*33f0*/  @!P1 MOV R2, R4 ;  /* 0x0000000400029202 */ /* 0x000fe40000000f00 */
[----:B------:R-:W-:Y:S01]  /*3400*/  @!PT LDS RZ, [RZ] ;  /* 0x00000000fffff984 */ /* 0x000fe20000000800 */
[----:B------:R-:W-:Y:S01]  /*3410*/  @!PT LDS RZ, [RZ] ;  /* 0x00000000fffff984 */ /* 0x000fe20000000800 */
[----:B------:R-:W-:Y:S01]  /*3420*/  @!PT LDS RZ, [RZ] ;  /* 0x00000000fffff984 */ /* 0x000fe20000000800 */
[----:B------:R1:W-:Y:S01]  /*3430*/  @!P3 LDGSTS.E.BYPASS.LTC128B.128 [R22+0xe000], [R16.64] ;  /* 0x0e0000001016bfae */ /* 0x0003e2000b901d4c */
[----:B------:R-:W-:-:S03]  /*3440*/  @!P3 IMAD.WIDE.U32 R8, R5, c[0x0][0x1a0], R8 ;  /* 0x000068000508ba25 */ /* 0x000fc600078e0008 */
[----:B------:R1:W-:Y:S01]  /*3450*/  @!P3 LDGSTS.E.BYPASS.LTC128B.128 [R22+0x12000], [R16.64+0x80] ;  /* 0x120000801016bfae */ /* 0x0003e2000b901d4c */
[----:B------:R-:W-:Y:S02]  /*3460*/  @!P1 IMAD R0, R23, c[0x0][0x1a0], RZ ;  /* 0x0000680017009a24 */ /* 0x000fe400078e02ff */
[----:B------:R-:W-:Y:S01]  /*3470*/  @!P4 IMAD.IADD R5, R7, 0x1, R10 ;  /* 0x000000010705c824 */ /* 0x000fe200078e020a */
[C---:B------:R-:W-:Y:S01]  /*3480*/  @!P4 LEA R10, P0, R6.reuse, c[0x0][0x170], 0x1 ;  /* 0x00005c00060aca11 */ /* 0x040fe200078008ff */
[C---:B------:R-:W-:Y:S01]  /*3490*/  @!P1 IMAD R4, R11.reuse, c[0x0][0x1a4], R0 ;  /* 0x000069000b049a24 */ /* 0x040fe200078e0200 */
[----:B------:R-:W-:Y:S01]  /*34a0*/  @P1 STS.128 [R22+0xf000], RZ ;  /* 0x00f000ff16001388 */ /* 0x000fe20000000c00 */
[----:B------:R-:W-:Y:S01]  /*34b0*/  @!P1 IMAD.WIDE.U32 R2, R11, c[0x0][0x1a0], R2 ;  /* 0x000068000b029a25 */ /* 0x000fe200078e0002 */
[----:B------:R-:W-:Y:S02]  /*34c0*/  @!P4 LEA.HI.X R11, R6, c[0x0][0x174], R5, 0x1, P0 ;  /* 0x00005d00060bca11 */ /* 0x000fe400000f0c05 */
[----:B------:R-:W-:Y:S01]  /*34d0*/  @!P3 LEA R6, P0, R8, c[0x0][0x170], 0x1 ;  /* 0x00005c000806ba11 */ /* 0x000fe200078008ff */
[----:B------:R-:W-:Y:S01]  /*34e0*/  @!P3 IMAD.IADD R0, R9, 0x1, R26 ;  /* 0x000000010900b824 */ /* 0x000fe200078e021a */
[----:B------:R-:W-:Y:S01]  /*34f0*/  @P1 STS.128 [R22+0x13000], RZ ;  /* 0x013000ff16001388 */ /* 0x000fe20000000c00 */
[----:B------:R-:W-:-:S03]  /*3500*/  MOV R9, c[0x0][0x30c] ;  /* 0x0000c30000097a02 */ /* 0x000fc60000000f00 */
[----:B------:R-:W-:Y:S01]  /*3510*/  @!PT LDS RZ, [RZ] ;  /* 0x00000000fffff984 */ /* 0x000fe20000000800 */
[----:B------:R-:W-:Y:S01]  /*3520*/  @!PT LDS RZ, [RZ] ;  /* 0x00000000fffff984 */ /* 0x000fe20000000800 */
[----:B------:R-:W-:Y:S01]  /*3530*/  @!PT LDS RZ, [RZ] ;  /* 0x00000000fffff984 */ /* 0x000fe20000000800 */
[----:B------:R1:W-:Y:S01]  /*3540*/  @!P1 LDGSTS.E.BYPASS.LTC128B.128 [R22+0xf000], [R14.64] ;  /* 0x0f0000000e169fae */ /* 0x0003e2000b901d4c */
[----:B------:R-:W-:Y:S01]  /*3550*/  @!P3 LEA.HI.X R7, R8, c[0x0][0x174], R0, 0x1, P0 ;  /* 0x00005d000807ba11 */ /* 0x000fe200000f0c00 */
[----:B------:R-:W-:Y:S01]  /*3560*/  @!P1 IMAD.IADD R0, R3, 0x1, R4 ;  /* 0x0000000103009824 */ /* 0x000fe200078e0204 */
[C---:B------:R-:W-:Y:S01]  /*3570*/  @!P1 LEA R4, P0, R2.reuse, c[0x0][0x170], 0x1 ;  /* 0x00005c0002049a11 */ /* 0x040fe200078008ff */
[----:B------:R1:W-:Y:S01]  /*3580*/  @!P1 LDGSTS.E.BYPASS.LTC128B.128 [R22+0x13000], [R14.64+0x80] ;  /* 0x130000800e169fae */ /* 0x0003e2000b901d4c */
[----:B------:R-:W-:Y:S02]  /*3590*/  IMAD.MOV.U32 R8, RZ, RZ, c[0x0][0x308] ;  /* 0x0000c200ff087624 */ /* 0x000fe400078e00ff */
[----:B------:R-:W-:Y:S01]  /*35a0*/  @!P1 LEA.HI.X R5, R2, c[0x0][0x174], R0, 0x1, P0 ;  /* 0x00005d0002059a11 */ /* 0x000fe200000f0c00 */
[----:B------:R-:W-:Y:S04]  /*35b0*/  @P5 STS.128 [R22+0x14000], RZ ;  /* 0x014000ff16005388 */ /* 0x000fe80000000c00 */
        /* <DEDUP_REMOVED lines=27> */
[----:B------:R-:W0:Y:S04]  /*3770*/  LDGDEPBAR ;  /* 0x00000000000079af */ /* 0x000e280000000000 */
[----:B---3--:R3:W4:Y:S04]  /*3780*/  LDG.E.64 R4, [R8.64+0x8] ;  /* 0x0000080c08047981 */ /* 0x008728000c1e1b00 */
[----:B---3--:R-:W3:Y:S01]  /*3790*/  LDG.E.64 R8, [R8.64] ;  /* 0x0000000c08087981 */ /* 0x008ee2000c1e1b00 */
[C---:B------:R-:W-:Y:S01]  /*37a0*/  IADD3 R0, R239.reuse, 0x28, RZ ;  /* 0x00000028ef007810 */ /* 0x040fe20007ffe0ff */
[----:B--2---:R-:W-:Y:S01]  /*37b0*/  IMAD.MOV.U32 R6, RZ, RZ, 0x4 ;  /* 0x00000004ff067424 */ /* 0x004fe200078e00ff */
[C---:B------:R-:W-:Y:S01]  /*37c0*/  IADD3 R3, R239.reuse, 0x8, RZ ;  /* 0x00000008ef037810 */ /* 0x040fe20007ffe0ff */
[----:B------:R-:W-:Y:S01]  /*37d0*/  IMAD.MOV.U32 R242, RZ, RZ, 0x7f800000 ;  /* 0x7f800000fff27424 */ /* 0x000fe200078e00ff */
[----:B------:R-:W-:Y:S01]  /*37e0*/  ISETP.GE.AND P0, PT, R0, UR4, PT ;  /* 0x0000000400007c0c */ /* 0x000fe2000bf06270 */
[----:B------:R-:W-:Y:S01]  /*37f0*/  IMAD.MOV.U32 R240, RZ, RZ, 0x7f800000 ;  /* 0x7f800000fff07424 */ /* 0x000fe200078e00ff */
[C---:B------:R-:W-:Y:S01]  /*3800*/  IADD3 R2, R239.reuse, 0x20, RZ ;  /* 0x00000020ef027810 */ /* 0x040fe20007ffe0ff */
[----:B------:R-:W-:Y:S01]  /*3810*/  IMAD.MOV.U32 R241, RZ, RZ, 0x7f800000 ;  /* 0x7f800000fff17424 */ /* 0x000fe200078e00ff */
[----:B------:R-:W-:-:S02]  /*3820*/  ISETP.GE.AND P4, PT, R239, UR4, PT ;  /* 0x00000004ef007c0c */ /* 0x000fc4000bf86270 */
[----:B------:R-:W-:Y:S02]  /*3830*/  ISETP.GE.AND P3, PT, R3, UR4, PT ;  /* 0x0000000403007c0c */ /* 0x000fe4000bf66270 */
[----:B------:R-:W-:Y:S01]  /*3840*/  ISETP.GE.AND P1, PT, R2, UR4, PT ;  /* 0x0000000402007c0c */ /* 0x000fe2000bf26270 */
[----:B------:R-:W-:Y:S01]  /*3850*/  IMAD.MOV.U32 R2, RZ, RZ, 0x4 ;  /* 0x00000004ff027424 */ /* 0x000fe200078e00ff */
[----:B------:R-:W-:-:S03]  /*3860*/  MOV R243, 0x7f800000 ;  /* 0x7f80000000f37802 */ /* 0x000fc60000000f00 */
[----:B------:R-:W-:Y:S01]  /*3870*/  @!P0 IMAD.WIDE R6, R0, R6, UR10 ;  /* 0x0000000a00068e25 */ /* 0x000fe2000f8e0206 */
[----:B------:R-:W-:-:S03]  /*3880*/  LEA.HI R0, R29, R28, RZ, 0x4 ;  /* 0x0000001c1d007211 */ /* 0x000fc600078f20ff */
[----:B------:R-:W-:Y:S01]  /*3890*/  IMAD.WIDE R2, R239, R2, UR10 ;  /* 0x0000000aef027e25 */ /* 0x000fe2000f8e0202 */
[----:B------:R-:W-:Y:S01]  /*38a0*/  LOP3.LUT R0, R0, 0xfffffff0, RZ, 0xc0, !PT ;  /* 0xfffffff000007812 */ /* 0x000fe200078ec0ff */
[----:B------:R2:W5:Y:S03]  /*38b0*/  @!P0 LDG.E R241, [R6.64] ;  /* 0x0000000c06f18981 */ /* 0x000566000c1e1900 */
[----:B------:R-:W-:Y:S01]  /*38c0*/  IADD3 R0, -R0, R28, RZ ;  /* 0x0000001c00007210 */ /* 0x000fe20007ffe1ff */
[----:B------:R1:W5:Y:S04]  /*38d0*/  @!P4 LDG.E R242, [R2.64] ;  /* 0x0000000c02f2c981 */ /* 0x000368000c1e1900 */
[----:B------:R1:W5:Y:S04]  /*38e0*/  @!P3 LDG.E R243, [R2.64+0x20] ;  /* 0x0000200c02f3b981 */ /* 0x000368000c1e1900 */
[----:B------:R1:W5:Y:S04]  /*38f0*/  @!P1 LDG.E R240, [R2.64+0x80] ;  /* 0x0000800c02f09981 */ /* 0x000368000c1e1900 */
[----:B--2---:R-:W2:Y:S01]  /*3900*/  S2R R6, SR_TID.X ;  /* 0x0000000000067919 */ /* 0x004ea20000002100 */
[----:B-1----:R-:W-:-:S03]  /*3910*/  SHF.R.S32.HI R2, RZ, 0x1f, R0 ;  /* 0x0000001fff027819 */ /* 0x002fc60000011400 */
[----:B------:R-:W1:Y:S01]  /*3920*/  S2R R3, SR_TID.X ;  /* 0x0000000000037919 */ /* 0x000e620000002100 */
[----:B------:R-:W-:-:S04]  /*3930*/  LEA.HI R2, R2, R0, RZ, 0x3 ;  /* 0x0000000002027211 */ /* 0x000fc800078f18ff */
[----:B------:R-:W-:-:S05]  /*3940*/  LOP3.LUT R2, R2, 0xfffffff8, RZ, 0xc0, !PT ;  /* 0xfffffff802027812 */ /* 0x000fca00078ec0ff */
[----:B------:R-:W-:Y:S01]  /*3950*/  IMAD.IADD R0, R0, 0x1, -R2 ;  /* 0x0000000100007824 */ /* 0x000fe200078e0a02 */
[----:B------:R-:W-:-:S04]  /*3960*/  SHF.R.S32.HI R2, RZ, 0x1f, R27 ;  /* 0x0000001fff027819 */ /* 0x000fc8000001141b */
[C---:B------:R-:W-:Y:S02]  /*3970*/  LOP3.LUT P0, RZ, R0.reuse, 0x2, RZ, 0xc0, !PT ;  /* 0x0000000200ff7812 */ /* 0x040fe4000780c0ff */
[----:B------:R-:W-:Y:S02]  /*3980*/  LOP3.LUT P1, RZ, R0, 0x4, RZ, 0xc0, !PT ;  /* 0x0000000400ff7812 */ /* 0x000fe4000782c0ff */
[----:B-1----:R-:W-:-:S04]  /*3990*/  SHF.R.S32.HI R3, RZ, 0x1f, R3 ;  /* 0x0000001fff037819 */ /* 0x002fc80000011403 */
[----:B--2---:R-:W-:-:S04]  /*39a0*/  LEA.HI R3, R3, R6, RZ, 0x6 ;  /* 0x0000000603037211 */ /* 0x004fc800078f30ff */
[----:B------:R-:W-:Y:S01]  /*39b0*/  SHF.R.S32.HI R3, RZ, 0x6, R3 ;  /* 0x00000006ff037819 */ /* 0x000fe20000011403 */
[----:B------:R-:W-:Y:S02]  /*39c0*/  IMAD.MOV.U32 R219, RZ, RZ, 0x20 ;  /* 0x00000020ffdb7424 */ /* 0x000fe400078e00ff */
[----:B------:R-:W-:-:S03]  /*39d0*/  IMAD.SHL.U32 R211, R220, 0x2, RZ ;  /* 0x00000002dcd37824 */ /* 0x000fc600078e00ff */
[----:B------:R-:W-:Y:S01]  /*39e0*/  SEL R219, R219, 0xffffffe0, !P0 ;  /* 0xffffffe0dbdb7807 */ /* 0x000fe20004000000 */
        /* <DEDUP_REMOVED lines=65> */
[----:B------:R-:W-:-:S02]  /*3e00*/  SEL R196, R196, 0xffffffc0, !P1 ;  /* 0xffffffc0c4c47807 */ /* 0x000fc40004800000 */
[----:B------:R-:W-:Y:S01]  /*3e10*/  IADD3 R212, R219, R211, RZ ;  /* 0x000000d3dbd47210 */ /* 0x000fe20007ffe0ff */
[----:B------:R-:W-:Y:S01]  /*3e20*/  UIADD3 UR18, UR18, -UR16, URZ ;  /* 0x8000001012127290 */ /* 0x000fe2000fffe03f */
[----:B----4-:R-:W-:-:S04]  /*3e30*/  IADD3 R250, P4, P3, R4, UR41, R27 ;  /* 0x0000002904fa7c10 */ /* 0x010fc8000fb9e01b */
[----:B------:R-:W-:Y:S02]  /*3e40*/  IADD3.X R0, R5, UR49, R2, P4, P3 ;  /* 0x0000003105007c10 */ /* 0x000fe4000a7e6402 */
[----:B------:R-:W-:-:S03]  /*3e50*/  IADD3 R2, R218, 0x2000, RZ ;  /* 0x00002000da027810 */ /* 0x000fc60007ffe0ff */
[----:B------:R1:W-:Y:S01]  /*3e60*/  STL [R1+0x4], R0 ;  /* 0x0000040001007387 */ /* 0x0003e20000100800 */
[----:B------:R-:W-:-:S05]  /*3e70*/  SEL R2, R2, R218, !P2 ;  /* 0x000000da02027207 */ /* 0x000fca0005000000 */
[----:B------:R-:W-:Y:S01]  /*3e80*/  IMAD.SHL.U32 R210, R2, 0x2, RZ ;  /* 0x0000000202d27824 */ /* 0x000fe200078e00ff */
[----:B------:R-:W-:Y:S02]  /*3e90*/  SHF.L.U32 R2, R3, 0x5, RZ ;  /* 0x0000000503027819 */ /* 0x000fe400000006ff */
[----:B-1----:R-:W-:-:S04]  /*3ea0*/  IADD3 R0, R220, 0x2000, RZ ;  /* 0x00002000dc007810 */ /* 0x002fc80007ffe0ff */
[----:B------:R-:W-:-:S04]  /*3eb0*/  SEL R0, R0, R220, !P2 ;  /* 0x000000dc00007207 */ /* 0x000fc80005000000 */
[----:B------:R-:W-:Y:S01]  /*3ec0*/  SHF.L.U32 R213, R0, 0x1, RZ ;  /* 0x0000000100d57819 */ /* 0x000fe200000006ff */
[----:B------:R-:W-:Y:S01]  /*3ed0*/  IMAD.MOV.U32 R0, RZ, RZ, c[0x0][0x22c] ;  /* 0x00008b00ff007624 */ /* 0x000fe200078e00ff */
[----:B------:R1:W-:Y:S03]  /*3ee0*/  STL [R1+0x30], R2 ;  /* 0x0000300201007387 */ /* 0x0003e60000100800 */
[----:B------:R-:W-:Y:S01]  /*3ef0*/  IMAD R0, R0, c[0x0][0x1c0], RZ ;  /* 0x0000700000007a24 */ /* 0x000fe200078e02ff */
[----:B---3--:R2:W3:Y:S03]  /*3f00*/  R2UR UR8, R9 ;  /* 0x00000000090873c2 */ /* 0x0084e600000e0000 */
[----:B------:R-:W-:-:S05]  /*3f10*/  IMAD.SHL.U32 R238, R0, 0x8, RZ ;  /* 0x0000000800ee7824 */ /* 0x000fca00078e00ff */
[----:B------:R2:W4:Y:S01]  /*3f20*/  R2UR UR9, R8 ;  /* 0x00000000080973c2 */ /* 0x00052200000e0000 */
[----:B-1----:R-:W-:-:S05]  /*3f30*/  IMAD.SHL.U32 R2, R0, 0x10, RZ ;  /* 0x0000001000027824 */ /* 0x002fca00078e00ff */
[C---:B------:R-:W-:Y:S02]  /*3f40*/  IADD3 R4, R2.reuse, 0x20, RZ ;  /* 0x0000002002047810 */ /* 0x040fe40007ffe0ff */
[C---:B------:R-:W-:Y:S02]  /*3f50*/  IADD3 R3, R2.reuse, 0x40, RZ ;  /* 0x0000004002037810 */ /* 0x040fe40007ffe0ff */
[----:B------:R-:W-:Y:S01]  /*3f60*/  IADD3 R2, R2, 0x60, RZ ;  /* 0x0000006002027810 */ /* 0x000fe20007ffe0ff */
[C---:B------:R-:W-:Y:S01]  /*3f70*/  IMAD.IADD R4, R238.reuse, 0x1, R4 ;  /* 0x00000001ee047824 */ /* 0x040fe200078e0204 */
[----:B------:R-:W-:-:S03]  /*3f80*/  IADD3 R3, R238, R3, RZ ;  /* 0x00000003ee037210 */ /* 0x000fc60007ffe0ff */
[C---:B------:R-:W-:Y:S01]  /*3f90*/  IMAD.IADD R2, R238.reuse, 0x1, R2 ;  /* 0x00000001ee027824 */ /* 0x040fe200078e0202 */
[C---:B------:R-:W-:Y:S01]  /*3fa0*/  IADD3 R3, R238.reuse, R3, RZ ;  /* 0x00000003ee037210 */ /* 0x040fe20007ffe0ff */
[C---:B------:R-:W-:Y:S02]  /*3fb0*/  IMAD.IADD R4, R238.reuse, 0x1, R4 ;  /* 0x00000001ee047824 */ /* 0x040fe400078e0204 */
[C---:B------:R-:W-:Y:S01]  /*3fc0*/  IMAD.IADD R2, R238.reuse, 0x1, R2 ;  /* 0x00000001ee027824 */ /* 0x040fe200078e0202 */
[C---:B------:R-:W-:Y:S01]  /*3fd0*/  IADD3 R247, R238.reuse, R3, RZ ;  /* 0x00000003eef77210 */ /* 0x040fe20007ffe0ff */
[C---:B------:R-:W-:Y:S02]  /*3fe0*/  IMAD.IADD R249, R238.reuse, 0x1, R4 ;  /* 0x00000001eef97824 */ /* 0x040fe400078e0204 */
[C---:B------:R-:W-:Y:S01]  /*3ff0*/  IMAD.IADD R245, R238.reuse, 0x1, R2 ;  /* 0x00000001eef57824 */ /* 0x040fe200078e0202 */
[C---:B------:R-:W-:Y:S01]  /*4000*/  IADD3 R246, R238.reuse, R247, RZ ;  /* 0x000000f7eef67210 */ /* 0x040fe20007ffe0ff */
[----:B------:R-:W-:-:S02]  /*4010*/  IMAD.IADD R248, R238, 0x1, R249 ;  /* 0x00000001eef87824 */ /* 0x000fc400078e02f9 */
[C---:B------:R-:W-:Y:S01]  /*4020*/  IMAD.IADD R244, R238.reuse, 0x1, R245 ;  /* 0x00000001eef47824 */ /* 0x040fe200078e02f5 */
[----:B------:R-:W-:Y:S01]  /*4030*/  IADD3 R0, R238, R246, RZ ;  /* 0x000000f6ee007210 */ /* 0x000fe20007ffe0ff */
[----:B------:R-:W-:-:S04]  /*4040*/  IMAD.WIDE.U32 R250, R250, -0x2daee0ad, RZ ;  /* 0xd2511f53fafa7825 */ /* 0x000fc800078e00ff */
[C---:B------:R-:W-:Y:S02]  /*4050*/  IMAD.IADD R2, R238.reuse, 0x1, R248 ;  /* 0x00000001ee027824 */ /* 0x040fe400078e02f8 */
[----:B--234-:R-:W-:Y:S02]  /*4060*/  IMAD.IADD R252, R238, 0x1, R244 ;  /* 0x00000001eefc7824 */ /* 0x01cfe400078e02f4 */
.L_x_830:
        /* <DEDUP_REMOVED lines=10> */
[----:B------:R-:W-:Y:S01]  /*4110*/  UIADD3 UR5, UR9, 0x3c6ef372, URZ ;  /* 0x3c6ef37209057890 */ /* 0x000fe2000fffe03f */
[----:B------:R-:W3:Y:S01]  /*4120*/  LDL R222, [R1+0x4] ;  /* 0x0000040001de7983 */ /* 0x000ee20000100800 */
[----:B------:R-:W-:Y:S02]  /*4130*/  UISETP.LT.AND UP0, UPT, UR4, UR16, UP0 ;  /* 0x000000100400728c */ /* 0x000fe40008701270 */
[----:B------:R-:W-:Y:S01]  /*4140*/  UIADD3 UR4, UR9, -0x61c88647, URZ ;  /* 0x9e3779b909047890 */ /* 0x000fe2000fffe03f */
[----:B------:R-:W4:Y:S01]  /*4150*/  LDL R221, [R1+0x30] ;  /* 0x0000300001dd7983 */ /* 0x000f220000100800 */
[----:B------:R-:W-:Y:S02]  /*4160*/  UISETP.GT.AND UP3, UPT, UR6, UR17, UPT ;  /* 0x000000110600728c */ /* 0x000fe4000bf64270 */
[----:B------:R-:W-:Y:S01]  /*4170*/  PLOP3.LUT P4, PT, PT, PT, UP0, 0x80, 0x0 ;  /* 0x000000000000781c */ /* 0x000fe20003f8f008 */
[----:B------:R-:W1:Y:S08]  /*4180*/  S2R R224, SR_TID.X ;  /* 0x0000000000e07919 */ /* 0x000e700000002100 */
[----:B------:R-:W1:Y:S01]  /*4190*/  S2R R225, SR_TID.X ;  /* 0x0000000000e17919 */ /* 0x000e620000002100 */
[----:B------:R-:W-:Y:S07]  /*41a0*/  DEPBAR.LE SB0, 0x0 ;  /* 0x000080000000791a */ /* 0x000fee0000000000 */
[----:B------:R-:W-:Y:S01]  /*41b0*/  BAR.SYNC.DEFER_BLOCKING 0x0 ;  /* 0x0000000000007b1d */ /* 0x000fe20000010000 */
[----:B-1----:R-:W-:Y:S04]  /*41c0*/  SHF.R.S32.HI R224, RZ, 0x1f, R224 ;  /* 0x0000001fffe07819 */ /* 0x002fe800000114e0 */
[----:B------:R-:W-:Y:S04]  /*41d0*/  LEA.HI R224, R224, R225, RZ, 0x6 ;  /* 0x000000e1e0e07211 */ /* 0x000fe800078f30ff */
[----:B------:R-:W-:Y:S01]  /*41e0*/  SHF.R.S32.HI R224, RZ, 0x6, R224 ;  /* 0x00000006ffe07819 */ /* 0x000fe200000114e0 */
        /* <DEDUP_REMOVED lines=16> */
[C---:B------:R-:W-:Y:S06]  /*42f0*/  HMMA.16816.F32.BF16 R24, R28.reuse, R164, RZ ;  /* 0x000000a41c18723c */ /* 0x040fec00000418ff */
[----:B------:R-:W-:Y:S02]  /*4300*/  LDSM.16.M88.4 R196, [R2] ;  /* 0x0000000002c4783b */ /* 0x000fe40000000200 */
[-C--:B------:R-:W-:Y:S06]  /*4310*/  HMMA.16816.F32.BF16 R28, R28, R166.reuse, RZ ;  /* 0x000000a61c1c723c */ /* 0x080fec00000418ff */
[----:B------:R-:W-:Y:S02]  /*4320*/  LDSM.16.M88.4 R200, [R215+0xc000] ;  /* 0x00c00000d7c8783b */ /* 0x000fe40000000200 */
[----:B------:R-:W-:Y:S06]  /*4330*/  HMMA.16816.F32.BF16 R32, R32, R166, RZ ;  /* 0x000000a62020723c */ /* 0x000fec00000418ff */
[----:B------:R-:W1:Y:S02]  /*4340*/  LDSM.16.M88.4 R164, [R216+0xc800] ;  /* 0x00c80000d8a4783b */ /* 0x000e640000000200 */
[-C--:B------:R-:W-:Y:S06]  /*4350*/  HMMA.16816.F32.BF16 R4, R168, R172.reuse, R4 ;  /* 0x000000aca804723c */ /* 0x080fec0000041804 */
[----:B------:R-:W2:Y:S02]  /*4360*/  LDSM.16.M88.4 R204, [R2+0x1000] ;  /* 0x0010000002cc783b */ /* 0x000ea40000000200 */
        /* <DEDUP_REMOVED lines=21> */
[----:B------:R-:W3:Y:S07]  /*44c0*/  LDSM.16.M88.4 R164, [R217+0x10800] ;  /* 0x01080000d9a4783b */ /* 0x000eee0000000200 */
[-C--:B------:R-:W-:Y:S01]  /*44d0*/  HMMA.16816.F32.BF16 R4, R196, R200.reuse, R4 ;  /* 0x000000c8c404723c */ /* 0x080fe20000041804 */
[----:B------:R1:W3:Y:S07]  /*44e0*/  LDSM.16.M88.4 R184, [R0+0x2000] ;  /* 0x0020000000b8783b */ /* 0x0002ee0000000200 */
[C---:B--2---:R-:W-:Y:S08]  /*44f0*/  HMMA.16816.F32.BF16 R8, R204.reuse, R200, R8 ;  /* 0x000000c8cc08723c */ /* 0x044ff00000041808 */
        /* <DEDUP_REMOVED lines=12> */
[----:B------:R2:W1:Y:S07]  /*45c0*/  LDSM.16.M88.4 R196, [R3+0x2000] ;  /* 0x0020000003c4783b */ /* 0x00046e0000000200 */
[C---:B------:R-:W-:Y:S07]  /*45d0*/  HMMA.16816.F32.BF16 R8, R180.reuse, R176, R8 ;  /* 0x000000b0b408723c */ /* 0x040fee0000041808 */
[----:B------:R-:W-:Y:S01]  /*45e0*/  LOP3.LUT R176, R251, UR8, R0, 0x96, !PT ;  /* 0x00000008fbb07c12 */ /* 0x000fe2000f8e9600 */
[-C--:B------:R-:W-:Y:S04]  /*45f0*/  HMMA.16816.F32.BF16 R12, R180, R178.reuse, R12 ;  /* 0x000000b2b40c723c */ /* 0x080fe8000004180c */
[----:B------:R-:W-:Y:S01]  /*4600*/  IMAD.WIDE.U32 R176, R176, -0x326172a9, RZ ;  /* 0xcd9e8d57b0b07825 */ /* 0x000fe200078e00ff */
[----:B---3--:R-:W-:Y:S03]  /*4610*/  LOP3.LUT R0, R222, UR9, RZ, 0x3c, !PT ;  /* 0x00000009de007c12 */ /* 0x008fe6000f8e3cff */
[C---:B------:R-:W-:Y:S01]  /*4620*/  HMMA.16816.F32.BF16 R16, R172.reuse, R178, R16 ;  /* 0x000000b2ac10723c */ /* 0x040fe20000041810 */
[----:B--2---:R-:W-:Y:S04]  /*4630*/  IMAD.U32 R3, RZ, RZ, UR6 ;  /* 0x00000006ff037e24 */ /* 0x004fe8000f8e00ff */
[----:B------:R-:W-:Y:S03]  /*4640*/  IMAD R3, R3, 0x4, R223 ;  /* 0x0000000403037824 */ /* 0x000fe600078e02df */
[-C--:B------:R-:W-:Y:S04]  /*4650*/  HMMA.16816.F32.BF16 R20, R172, R164.reuse, R20 ;  /* 0x000000a4ac14723c */ /* 0x080fe80000041814 */
[C---:B------:R-:W-:Y:S01]  /*4660*/  IMAD.WIDE.U32 R178, R3.reuse, -0x326172a9, RZ ;  /* 0xcd9e8d5703b27825 */ /* 0x040fe200078e00ff */
[----:B------:R-:W-:Y:S03]  /*4670*/  IADD3 R3, R3, 0x2, RZ ;  /* 0x0000000203037810 */ /* 0x000fe60007ffe0ff */
[C---:B------:R-:W-:Y:S08]  /*4680*/  HMMA.16816.F32.BF16 R24, R180.reuse, R164, R24 ;  /* 0x000000a4b418723c */ /* 0x040ff00000041818 */
[-C--:B------:R-:W-:Y:S01]  /*4690*/  HMMA.16816.F32.BF16 R28, R180, R166.reuse, R28 ;  /* 0x000000a6b41c723c */ /* 0x080fe2000004181c */
[----:B------:R-:W2:Y:S06]  /*46a0*/  @!P4 S2R R180, SR_TID.X ;  /* 0x0000000000b4c919 */ /* 0x000eac0000002100 */
[----:B------:R-:W-:Y:S01]  /*46b0*/  LOP3.LUT R183, R176, UR5, RZ, 0x3c, !PT ;  /* 0x00000005b0b77c12 */ /* 0x000fe2000f8e3cff */
[----:B------:R-:W-:Y:S01]  /*46c0*/  HMMA.16816.F32.BF16 R32, R172, R166, R32 ;  /* 0x000000a6ac20723c */ /* 0x000fe20000041820 */
[----:B------:R-:W3:Y:S01]  /*46d0*/  LDSM.16.M88.4 R164, [R216+0x10800] ;  /* 0x01080000d8a4783b */ /* 0x000ee20000000200 */
[----:B------:R-:W-:Y:S02]  /*46e0*/  UIADD3 UR5, UR8, -0x4498517b, URZ ;  /* 0xbb67ae8508057890 */ /* 0x000fe4000fffe03f */
[----:B------:R-:W-:Y:S04]  /*46f0*/  FMUL.FTZ R181, R242, 1.4426950216293334961 ;  /* 0x3fb8aa3bf2b57820 */ /* 0x000fe80000410000 */
[-C--:B------:R-:W-:Y:S01]  /*4700*/  HMMA.16816.F32.BF16 R4, R184, R188.reuse, R4 ;  /* 0x000000bcb804723c */ /* 0x080fe20000041804 */
[----:B------:R-:W-:Y:S04]  /*4710*/  LDSM.16.M88.4 R172, [R215+0x10000] ;  /* 0x01000000d7ac783b */ /* 0x000fe80000000200 */
[----:B------:R-:W-:Y:S03]  /*4720*/  FSEL R181, R181, RZ, P0 ;  /* 0x000000ffb5b57208 */ /* 0x000fe60000000000 */
[C---:B------:R-:W-:Y:S07]  /*4730*/  HMMA.16816.F32.BF16 R8, R192.reuse, R188, R8 ;  /* 0x000000bcc008723c */ /* 0x040fee0000041808 */
[----:B------:R-:W-:Y:S01]  /*4740*/  LOP3.LUT R188, R177, UR4, R178, 0x96, !PT ;  /* 0x00000004b1bc7c12 */ /* 0x000fe2000f8e96b2 */
[-C--:B------:R-:W-:Y:S01]  /*4750*/  HMMA.16816.F32.BF16 R12, R192, R190.reuse, R12 ;  /* 0x000000bec00c723c */ /* 0x080fe2000004180c */
[----:B------:R-:W-:Y:S03]  /*4760*/  IMAD.U32 R178, RZ, RZ, UR7 ;  /* 0x00000007ffb27e24 */ /* 0x000fe6000f8e00ff */
[----:B------:R-:W-:Y:S04]  /*4770*/  IMAD.WIDE.U32 R188, R188, -0x2daee0ad, RZ ;  /* 0xd2511f53bcbc7825 */ /* 0x000fe800078e00ff */
[C---:B------:R-:W-:Y:S08]  /*4780*/  HMMA.16816.F32.BF16 R16, R184.reuse, R190, R16 ;  /* 0x000000beb810723c */ /* 0x040ff00000041810 */
[-C--:B-1----:R-:W-:Y:S08]  /*4790*/  HMMA.16816.F32.BF16 R20, R184, R168.reuse, R20 ;  /* 0x000000a8b814723c */ /* 0x082ff00000041814 */
[C---:B------:R-:W-:Y:S08]  /*47a0*/  HMMA.16816.F32.BF16 R24, R192.reuse, R168, R24 ;  /* 0x000000a8c018723c */ /* 0x040ff00000041818 */
[-C--:B------:R-:W-:Y:S08]  /*47b0*/  HMMA.16816.F32.BF16 R28, R192, R170.reuse, R28 ;  /* 0x000000aac01c723c */ /* 0x080ff0000004181c */
[----:B------:R-:W-:Y:S01]  /*47c0*/  HMMA.16816.F32.BF16 R32, R184, R170, R32 ;  /* 0x000000aab820723c */ /* 0x000fe20000041820 */
[----:B------:R-:W1:Y:S06]  /*47d0*/  LDSM.16.M88.4 R168, [R2+0x2000] ;  /* 0x0020000002a8783b */ /* 0x000e6c0000000200 */
[-C--:B------:R-:W-:Y:S01]  /*47e0*/  LOP3.LUT R184, R179, R0.reuse, RZ, 0x3c, !PT ;  /* 0x00000000b3b87212 */ /* 0x080fe200078e3cff */
[-C--:B------:R-:W-:Y:S01]  /*47f0*/  HMMA.16816.F32.BF16 R4, R196, R200.reuse, R4 ;  /* 0x000000c8c404723c */ /* 0x080fe20000041804 */
[----:B------:R-:W-:Y:S05]  /*4800*/  IMAD.U32 R179, RZ, RZ, UR20 ;  /* 0x00000014ffb37e24 */ /* 0x000fea000f8e00ff */
[----:B------:R-:W-:Y:S02]  /*4810*/  @!P4 IADD3 R179, -R179, 0x1, R239 ;  /* 0x00000001b3b3c810 */ /* 0x000fe40007ffe1ef */
[C---:B------:R-:W-:Y:S08]  /*4820*/  HMMA.16816.F32.BF16 R8, R204.reuse, R200, R8 ;  /* 0x000000c8cc08723c */ /* 0x040ff00000041808 */
[-C--:B------:R-:W-:Y:S08]  /*4830*/  HMMA.16816.F32.BF16 R12, R204, R202.reuse, R12 ;  /* 0x000000cacc0c723c */ /* 0x080ff0000004180c */
[C---:B------:R-:W-:Y:S08]  /*4840*/  HMMA.16816.F32.BF16 R16, R196.reuse, R202, R16 ;  /* 0x000000cac410723c */ /* 0x040ff00000041810 */
[-C--:B---3--:R-:W-:Y:S08]  /*4850*/  HMMA.16816.F32.BF16 R20, R196, R164.reuse, R20 ;  /* 0x000000a4c414723c */ /* 0x088ff00000041814 */
[C---:B------:R-:W-:Y:S08]  /*4860*/  HMMA.16816.F32.BF16 R24, R204.reuse, R164, R24 ;  /* 0x000000a4cc18723c */ /* 0x040ff00000041818 */
[-C--:B------:R-:W-:Y:S08]  /*4870*/  HMMA.16816.F32.BF16 R28, R204, R166.reuse, R28 ;  /* 0x000000a6cc1c723c */ /* 0x080ff0000004181c */
[----:B------:R-:W-:Y:S01]  /*4880*/  HMMA.16816.F32.BF16 R32, R196, R166, R32 ;  /* 0x000000a6c420723c */ /* 0x000fe20000041820 */
[----:B------:R3:W4:Y:S06]  /*4890*/  LDSM.16.M88.4 R164, [R2+0x3000] ;  /* 0x0030000002a4783b */ /* 0x00072c0000000200 */
[----:B------:R-:W-:Y:S01]  /*48a0*/  IMAD.MOV.U32 R196, RZ, RZ, 0x40 ;  /* 0x00000040ffc47424 */ /* 0x000fe200078e00ff */
[-C--:B-1----:R-:W-:Y:S05]  /*48b0*/  HMMA.16816.F32.BF16 R4, R168, R172.reuse, R4 ;  /* 0x000000aca804723c */ /* 0x082fea0000041804 */
[----:B------:R-:W-:Y:S01]  /*48c0*/  SEL R196, R196, 0xffffffc0, !P1 ;  /* 0xffffffc0c4c47807 */ /* 0x000fe20004800000 */
[----:B---3--:R-:W-:Y:S06]  /*48d0*/  IMAD.WIDE.U32 R2, R3, -0x326172a9, RZ ;  /* 0xcd9e8d5703027825 */ /* 0x008fec00078e00ff */
[----:B------:R-:W-:Y:S01]  /*48e0*/  LOP3.LUT R182, R3, R0, RZ, 0x3c, !PT ;  /* 0x0000000003b67212 */ /* 0x000fe200078e3cff */
[----:B--2---:R-:W-:Y:S01]  /*48f0*/  @!P4 IMAD.SHL.U32 R3, R180, 0x2, RZ ;  /* 0x00000002b403c824 */ /* 0x004fe200078e00ff */
[----:B------:R-:W-:Y:S01]  /*4900*/  LOP3.LUT R190, R177, UR4, R2, 0x96, !PT ;  /* 0x00000004b1be7c12 */ /* 0x000fe2000f8e9602 */
[----:B------:R-:W-:Y:S01]  /*4910*/  IMAD.U32 R0, RZ, RZ, UR19 ;  /* 0x00000013ff007e24 */ /* 0x000fe2000f8e00ff */
[----:B------:R-:W-:Y:S01]  /*4920*/  @!P4 IADD3 R2, R178, UR16, R179 ;  /* 0x00000010b202cc10 */ /* 0x000fe2000fffe0b3 */
[----:B------:R-:W-:Y:S01]  /*4930*/  UIADD3 UR4, UR8, 0x76cf5d0a, URZ ;  /* 0x76cf5d0a08047890 */ /* 0x000fe2000fffe03f */
[----:B----4-:R-:W-:Y:S01]  /*4940*/  @!P4 LOP3.LUT R3, R221, 0x6, R3, 0xf8, !PT ;  /* 0x00000006dd03c812 */ /* 0x010fe200078ef803 */
[----:B------:R-:W-:Y:S01]  /*4950*/  IMAD.WIDE.U32 R178, R184, -0x2daee0ad, RZ ;  /* 0xd2511f53b8b27825 */ /* 0x000fe200078e00ff */
[----:B------:R-:W-:Y:S03]  /*4960*/  @!P4 IMNMX R180, R2, UR16, PT ;  /* 0x0000001002b4cc17 */ /* 0x000fe6000b800200 */
[----:B------:R-:W-:Y:S01]  /*4970*/  @!P4 IMAD R0, R0, 0x80, R3 ;  /* 0x000000800000c824 */ /* 0x000fe200078e0203 */
[C---:B------:R-:W-:Y:S04]  /*4980*/  HMMA.16816.F32.BF16 R8, R164.reuse, R172, R8 ;  /* 0x000000aca408723c */ /* 0x040fe80000041808 */
[----:B------:R-:W-:Y:S01]  /*4990*/  IMAD.WIDE.U32 R176, R182, -0x2daee0ad, RZ ;  /* 0xd2511f53b6b07825 */ /* 0x000fe200078e00ff */
[----:B------:R-:W-:Y:S01]  /*49a0*/  LOP3.LUT R3, R250, UR5, RZ, 0x3c, !PT ;  /* 0x00000005fa037c12 */ /* 0x000fe2000f8e3cff */
[----:B------:R-:W-:Y:S01]  /*49b0*/  UIADD3 UR5, UR8, 0x32370b8f, URZ ;  /* 0x32370b8f08057890 */ /* 0x000fe2000fffe03f */
[CC--:B------:R-:W-:Y:S01]  /*49c0*/  @!P4 ISETP.GE.AND P0, PT, R0.reuse, R180.reuse, PT ;  /* 0x000000b40000c20c */ /* 0x0c0fe20003f06270 */
[-C--:B------:R-:W-:Y:S04]  /*49d0*/  HMMA.16816.F32.BF16 R12, R164, R174.reuse, R12 ;  /* 0x000000aea40c723c */ /* 0x080fe8000004180c */
[----:B------:R-:W-:Y:S01]  /*49e0*/  @!P4 IADD3 R182, R0, 0x1, RZ ;  /* 0x0000000100b6c810 */ /* 0x000fe20007ffe0ff */
[----:B------:R-:W-:Y:S01]  /*49f0*/  FMUL.FTZ R173, R243, 1.4426950216293334961 ;  /* 0x3fb8aa3bf3ad7820 */ /* 0x000fe20000410000 */
[----:B------:R-:W-:Y:S01]  /*4a00*/  LOP3.LUT R184, R3, R179, RZ, 0x3c, !PT ;  /* 0x000000b303b87212 */ /* 0x000fe200078e3cff */
[----:B------:R-:W-:Y:S01]  /*4a10*/  IMAD.WIDE.U32 R190, R190, -0x2daee0ad, RZ ;  /* 0xd2511f53bebe7825 */ /* 0x000fe200078e00ff */
[C---:B------:R-:W-:Y:S04]  /*4a20*/  HMMA.16816.F32.BF16 R16, R168.reuse, R174, R16 ;  /* 0x000000aea810723c */ /* 0x040fe80000041810 */
[----:B------:R-:W-:Y:S02]  /*4a30*/  LOP3.LUT R186, R189, UR4, R178, 0x96, !PT ;  /* 0x00000004bdba7c12 */ /* 0x000fe4000f8e96b2 */
[----:B------:R-:W-:Y:S02]  /*4a40*/  LOP3.LUT R189, R3, R177, RZ, 0x3c, !PT ;  /* 0x000000b103bd7212 */ /* 0x000fe400078e3cff */
[----:B------:R-:W-:Y:S01]  /*4a50*/  @!P4 FSEL R4, R4, -INF , !P0 ;  /* 0xff8000000404c808 */ /* 0x000fe20004000000 */
[----:B------:R-:W-:Y:S01]  /*4a60*/  IMAD.WIDE.U32 R186, R186, -0x326172a9, RZ ;  /* 0xcd9e8d57baba7825 */ /* 0x000fe200078e00ff */
[----:B------:R-:W-:Y:S02]  /*4a70*/  @!P4 ISETP.GE.AND P0, PT, R182, R180, PT ;  /* 0x000000b4b600c20c */ /* 0x000fe40003f06270 */
[----:B------:R-:W-:Y:S01]  /*4a80*/  @!P4 IADD3 R3, R2, 0x8, RZ ;  /* 0x000000080203c810 */ /* 0x000fe20007ffe0ff */
[--C-:B------:R-:W-:Y:S01]  /*4a90*/  FFMA.FTZ R4, R4, c[0x0][0x23c], -R181.reuse ;  /* 0x00008f0004047a23 */ /* 0x100fe200000108b5 */
[----:B------:R-:W-:Y:S02]  /*4aa0*/  @!P4 FSEL R5, R5, -INF , !P0 ;  /* 0xff8000000505c808 */ /* 0x000fe40004000000 */
[----:B------:R-:W-:Y:S01]  /*4ab0*/  @!P4 IMNMX R172, R3, UR16, PT ;  /* 0x0000001003accc17 */ /* 0x000fe2000b800200 */
[----:B------:R-:W1:Y:S01]  /*4ac0*/  MUFU.EX2 R204, R4 ;  /* 0x0000000400cc7308 */ /* 0x000e620000000800 */
[----:B------:R-:W-:Y:S01]  /*4ad0*/  FSETP.NEU.FTZ.AND P0, PT, R243, -INF , PT ;  /* 0xff800000f300780b */ /* 0x000fe20003f1d000 */
[----:B------:R-:W-:Y:S01]  /*4ae0*/  FFMA.FTZ R5, R5, c[0x0][0x23c], -R181 ;  /* 0x00008f0005057a23 */ /* 0x000fe200000108b5 */
[-C--:B------:R-:W-:Y:S02]  /*4af0*/  @!P4 ISETP.GE.AND P2, PT, R0, R172.reuse, PT ;  /* 0x000000ac0000c20c */ /* 0x080fe40003f46270 */
[----:B------:R-:W-:Y:S02]  /*4b00*/  FSEL R173, R173, RZ, P0 ;  /* 0x000000ffadad7208 */ /* 0x000fe40000000000 */
[----:B------:R-:W-:Y:S02]  /*4b10*/  @!P4 ISETP.GE.AND P0, PT, R182, R172, PT ;  /* 0x000000acb600c20c */ /* 0x000fe40003f06270 */
[----:B------:R-:W-:Y:S01]  /*4b20*/  @!P4 FSEL R6, R6, -INF , !P2 ;  /* 0xff8000000606c808 */ /* 0x000fe20005000000 */
[----:B------:R2:W-:Y:S01]  /*4b30*/  MUFU.EX2 R203, R5 ;  /* 0x0000000500cb7308 */ /* 0x0005e20000000800 */
[----:B------:R-:W-:Y:S02]  /*4b40*/  @!P4 FSEL R7, R7, -INF , !P0 ;  /* 0xff8000000707c808 */ /* 0x000fe40004000000 */
[----:B------:R-:W-:Y:S01]  /*4b50*/  LOP3.LUT R185, R191, UR4, R176, 0x96, !PT ;  /* 0x00000004bfb97c12 */ /* 0x000fe2000f8e96b0 */
[--C-:B------:R-:W-:Y:S01]  /*4b60*/  FFMA.FTZ R6, R6, c[0x0][0x23c], -R173.reuse ;  /* 0x00008f0006067a23 */ /* 0x100fe200000108ad */
[----:B------:R-:W3:Y:S01]  /*4b70*/  LDSM.16.M88.4 R176, [R215+0x10800] ;  /* 0x01080000d7b0783b */ /* 0x000ee20000000200 */
[----:B------:R-:W-:Y:S01]  /*4b80*/  FFMA.FTZ R7, R7, c[0x0][0x23c], -R173 ;  /* 0x00008f0007077a23 */ /* 0x000fe200000108ad */
[----:B------:R-:W-:Y:S01]  /*4b90*/  UIADD3 UR4, UR9, -0x255992d5, URZ ;  /* 0xdaa66d2b09047890 */ /* 0x000fe2000fffe03f */
[----:B------:R-:W-:Y:S02]  /*4ba0*/  @!P4 IADD3 R3, R2, 0x20, RZ ;  /* 0x000000200203c810 */ /* 0x000fe40007ffe0ff */
[----:B------:R-:W4:Y:S01]  /*4bb0*/  MUFU.EX2 R202, R6 ;  /* 0x0000000600ca7308 */ /* 0x000f220000000800 */
[----:B------:R-:W-:Y:S02]  /*4bc0*/  FSETP.NEU.FTZ.AND P2, PT, R240, -INF , PT ;  /* 0xff800000f000780b */ /* 0x000fe40003f5d000 */
[----:B------:R-:W-:Y:S07]  /*4bd0*/  FSETP.NEU.FTZ.AND P0, PT, R241, -INF , PT ;  /* 0xff800000f100780b */ /* 0x000fee0003f1d000 */
[----:B------:R1:W-:Y:S01]  /*4be0*/  MUFU.EX2 R223, R7 ;  /* 0x0000000700df7308 */ /* 0x0003e20000000800 */
[----:B--2---:R-:W-:Y:S04]  /*4bf0*/  IMAD.WIDE.U32 R4, R184, -0x326172a9, RZ ;  /* 0xcd9e8d57b8047825 */ /* 0x004fe800078e00ff */
[----:B------:R-:W-:Y:S01]  /*4c00*/  IMAD.WIDE.U32 R184, R185, -0x326172a9, RZ ;  /* 0xcd9e8d57b9b87825 */ /* 0x000fe200078e00ff */
[----:B------:R-:W-:Y:S02]  /*4c10*/  LOP3.LUT R191, R183, R5, RZ, 0x3c, !PT ;  /* 0x00000005b7bf7212 */ /* 0x000fe400078e3cff */
[----:B------:R-:W-:Y:S01]  /*4c20*/  LOP3.LUT R192, R187, UR4, R4, 0x96, !PT ;  /* 0x00000004bbc07c12 */ /* 0x000fe2000f8e9604 */
[----:B------:R-:W-:Y:S01]  /*4c30*/  FMUL.FTZ R5, R240, 1.4426950216293334961 ;  /* 0x3fb8aa3bf0057820 */ /* 0x000fe20000410000 */
[----:B------:R-:W-:Y:S01]  /*4c40*/  @!P4 IMNMX R4, R3, UR16, PT ;  /* 0x000000100304cc17 */ /* 0x000fe2000b800200 */
[----:B------:R-:W-:Y:S01]  /*4c50*/  FMUL.FTZ R187, R241, 1.4426950216293334961 ;  /* 0x3fb8aa3bf1bb7820 */ /* 0x000fe20000410000 */
[----:B------:R-:W-:Y:S02]  /*4c60*/  @!P4 IADD3 R3, R2, 0x28, RZ ;  /* 0x000000280203c810 */ /* 0x000fe40007ffe0ff */
[----:B------:R-:W-:Y:S02]  /*4c70*/  FSEL R5, R5, RZ, P2 ;  /* 0x000000ff05057208 */ /* 0x000fe40001000000 */
[-C--:B------:R-:W-:Y:S02]  /*4c80*/  @!P4 ISETP.GE.AND P2, PT, R182, R4.reuse, PT ;  /* 0x00000004b600c20c */ /* 0x080fe40003f46270 */
[----:B------:R-:W-:Y:S02]  /*4c90*/  @!P4 IMNMX R3, R3, UR16, PT ;  /* 0x000000100303cc17 */ /* 0x000fe4000b800200 */
[CC--:B------:R-:W-:Y:S01]  /*4ca0*/  @!P4 ISETP.GE.AND P3, PT, R0.reuse, R4.reuse, PT ;  /* 0x000000040000c20c */ /* 0x0c0fe20003f66270 */
[----:B-1----:R-:W-:Y:S01]  /*4cb0*/  IMAD.WIDE.U32 R6, R189, -0x326172a9, RZ ;  /* 0xcd9e8d57bd067825 */ /* 0x002fe200078e00ff */
[-C--:B---3--:R-:W-:Y:S03]  /*4cc0*/  HMMA.16816.F32.BF16 R20, R168, R176.reuse, R20 ;  /* 0x000000b0a814723c */ /* 0x088fe60000041814 */
[----:B------:R-:W-:Y:S02]  /*4cd0*/  FSEL R2, R187, RZ, P0 ;  /* 0x000000ffbb027208 */ /* 0x000fe40000000000 */
[----:B------:R-:W-:Y:S01]  /*4ce0*/  LOP3.LUT R185, R185, UR4, R6, 0x96, !PT ;  /* 0x00000004b9b97c12 */ /* 0x000fe2000f8e9606 */
[----:B------:R-:W-:Y:S01]  /*4cf0*/  UIADD3 UR4, UR8, -0x126145ec, URZ ;  /* 0xed9eba1408047890 */ /* 0x000fe2000fffe03f */
[----:B------:R-:W-:Y:S01]  /*4d00*/  @!P4 IADD3 R6, R0, 0x8, RZ ;  /* 0x000000080006c810 */ /* 0x000fe20007ffe0ff */
[C---:B------:R-:W-:Y:S04]  /*4d10*/  HMMA.16816.F32.BF16 R24, R164.reuse, R176, R24 ;  /* 0x000000b0a418723c */ /* 0x040fe80000041818 */
[----:B------:R-:W-:Y:S02]  /*4d20*/  @!P4 FSEL R9, R9, -INF , !P2 ;  /* 0xff8000000909c808 */ /* 0x000fe40005000000 */
[-C--:B------:R-:W-:Y:S02]  /*4d30*/  @!P4 ISETP.GE.AND P2, PT, R182, R3.reuse, PT ;  /* 0x00000003b600c20c */ /* 0x080fe40003f46270 */
[-C--:B------:R-:W-:Y:S03]  /*4d40*/  HMMA.16816.F32.BF16 R28, R164, R178.reuse, R28 ;  /* 0x000000b2a41c723c */ /* 0x080fe6000004181c */
[----:B------:R-:W-:Y:S01]  /*4d50*/  @!P4 ISETP.GE.AND P0, PT, R0, R3, PT ;  /* 0x000000030000c20c */ /* 0x000fe20003f06270 */
[--C-:B------:R-:W-:Y:S01]  /*4d60*/  FFMA.FTZ R9, R9, c[0x0][0x23c], -R5.reuse ;  /* 0x00008f0009097a23 */ /* 0x100fe20000010805 */
[----:B------:R-:W-:Y:S02]  /*4d70*/  LOP3.LUT R183, R183, R7, RZ, 0x3c, !PT ;  /* 0x00000007b7b77212 */ /* 0x000fe400078e3cff */
[----:B------:R-:W-:Y:S01]  /*4d80*/  @!P4 FSEL R8, R8, -INF , !P3 ;  /* 0xff8000000808c808 */ /* 0x000fe20005800000 */
[----:B------:R-:W-:Y:S01]  /*4d90*/  HMMA.16816.F32.BF16 R32, R168, R178, R32 ;  /* 0x000000b2a820723c */ /* 0x000fe20000041820 */
[----:B------:R-:W-:Y:S03]  /*4da0*/  MUFU.EX2 R222, R9 ;  /* 0x0000000900de7308 */ /* 0x000fe60000000800 */
[----:B------:R-:W-:Y:S01]  /*4db0*/  @!P4 IADD3 R7, R0, 0x9, RZ ;  /* 0x000000090007c810 */ /* 0x000fe20007ffe0ff */
[--C-:B------:R-:W-:Y:S01]  /*4dc0*/  FFMA.FTZ R8, R8, c[0x0][0x23c], -R5.reuse ;  /* 0x00008f0008087a23 */ /* 0x100fe20000010805 */
[----:B------:R-:W-:Y:S01]  /*4dd0*/  @!P4 ISETP.GE.AND P3, PT, R6, R4, PT ;  /* 0x000000040600c20c */ /* 0x000fe20003f66270 */
[----:B------:R-:W-:Y:S01]  /*4de0*/  IMAD.WIDE.U32 R164, R192, -0x2daee0ad, RZ ;  /* 0xd2511f53c0a47825 */ /* 0x000fe200078e00ff */
[----:B------:R-:W-:Y:S02]  /*4df0*/  @!P4 FSEL R10, R10, -INF , !P0 ;  /* 0xff8000000a0ac808 */ /* 0x000fe40004000000 */
[-C--:B------:R-:W-:Y:S01]  /*4e00*/  @!P4 ISETP.GE.AND P6, PT, R6, R3.reuse, PT ;  /* 0x000000030600c20c */ /* 0x080fe20003fc6270 */
[----:B------:R1:W-:Y:S01]  /*4e10*/  MUFU.EX2 R225, R8 ;  /* 0x0000000800e17308 */ /* 0x0003e20000000800 */
[----:B------:R-:W-:Y:S01]  /*4e20*/  @!P4 FSEL R11, R11, -INF , !P2 ;  /* 0xff8000000b0bc808 */ /* 0x000fe20005000000 */
[--C-:B------:R-:W-:Y:S01]  /*4e30*/  FFMA.FTZ R10, R10, c[0x0][0x23c], -R2.reuse ;  /* 0x00008f000a0a7a23 */ /* 0x100fe20000010802 */
[----:B------:R-:W-:Y:S02]  /*4e40*/  @!P4 FSEL R12, R12, -INF , !P3 ;  /* 0xff8000000c0cc808 */ /* 0x000fe40005800000 */
[-C--:B------:R-:W-:Y:S01]  /*4e50*/  @!P4 ISETP.GE.AND P3, PT, R7, R3.reuse, PT ;  /* 0x000000030700c20c */ /* 0x080fe20003f66270 */
[--C-:B------:R-:W-:Y:S01]  /*4e60*/  FFMA.FTZ R11, R11, c[0x0][0x23c], -R2.reuse ;  /* 0x00008f000b0b7a23 */ /* 0x100fe20000010802 */
[----:B------:R-:W-:Y:S01]  /*4e70*/  @!P4 FSEL R14, R14, -INF , !P6 ;  /* 0xff8000000e0ec808 */ /* 0x000fe20007000000 */
[----:B------:R-:W-:Y:S01]  /*4e80*/  FFMA.FTZ R12, R12, c[0x0][0x23c], -R5 ;  /* 0x00008f000c0c7a23 */ /* 0x000fe20000010805 */
[----:B------:R-:W-:Y:S01]  /*4e90*/  @!P4 FSEL R15, R15, -INF , !P3 ;  /* 0xff8000000f0fc808 */ /* 0x000fe20005800000 */
[----:B------:R-:W-:Y:S01]  /*4ea0*/  MUFU.EX2 R226, R10 ;  /* 0x0000000a00e27308 */ /* 0x000fe20000000800 */
[----:B------:R-:W-:Y:S01]  /*4eb0*/  @!P4 ISETP.GE.AND P0, PT, R6, R180, PT ;  /* 0x000000b40600c20c */ /* 0x000fe20003f06270 */
[--C-:B------:R-:W-:Y:S01]  /*4ec0*/  FFMA.FTZ R14, R14, c[0x0][0x23c], -R2.reuse ;  /* 0x00008f000e0e7a23 */ /* 0x100fe20000010802 */
[----:B------:R-:W-:Y:S01]  /*4ed0*/  @!P4 ISETP.GE.AND P5, PT, R7, R4, PT ;  /* 0x000000040700c20c */ /* 0x000fe20003fa6270 */
[----:B------:R-:W-:Y:S01]  /*4ee0*/  FFMA.FTZ R15, R15, c[0x0][0x23c], -R2 ;  /* 0x00008f000f0f7a23 */ /* 0x000fe20000010802 */
[----:B------:R-:W-:Y:S02]  /*4ef0*/  @!P4 FSEL R16, R16, -INF , !P0 ;  /* 0xff8000001010c808 */ /* 0x000fe40004000000 */
[----:B------:R-:W-:Y:S02]  /*4f00*/  @!P4 FSEL R13, R13, -INF , !P5 ;  /* 0xff8000000d0dc808 */ /* 0x000fe40006800000 */
[-C--:B------:R-:W-:Y:S01]  /*4f10*/  @!P4 ISETP.GE.AND P2, PT, R6, R172.reuse, PT ;  /* 0x000000ac0600c20c */ /* 0x080fe20003f46270 */
[----:B------:R2:W-:Y:S01]  /*4f20*/  MUFU.EX2 R224, R11 ;  /* 0x0000000b00e07308 */ /* 0x0005e20000000800 */
[----:B------:R-:W-:Y:S01]  /*4f30*/  FFMA.FTZ R16, R16, c[0x0][0x23c], -R181 ;  /* 0x00008f0010107a23 */ /* 0x000fe200000108b5 */
[----:B------:R-:W-:Y:S01]  /*4f40*/  @!P4 ISETP.GE.AND P6, PT, R7, R172, PT ;  /* 0x000000ac0700c20c */ /* 0x000fe20003fc6270 */
[----:B------:R-:W-:Y:S01]  /*4f50*/  FFMA.FTZ R13, R13, c[0x0][0x23c], -R5 ;  /* 0x00008f000d0d7a23 */ /* 0x000fe20000010805 */
[C---:B------:R-:W-:Y:S01]  /*4f60*/  @!P4 IADD3 R6, R0.reuse, 0x10, RZ ;  /* 0x000000100006c810 */ /* 0x040fe20007ffe0ff */
[----:B-1----:R-:W-:Y:S01]  /*4f70*/  IMAD.WIDE.U32 R8, R183, -0x2daee0ad, RZ ;  /* 0xd2511f53b7087825 */ /* 0x002fe200078e00ff */
[-C--:B------:R-:W-:Y:S02]  /*4f80*/  @!P4 ISETP.GE.AND P5, PT, R7, R180.reuse, PT ;  /* 0x000000b40700c20c */ /* 0x080fe40003fa6270 */
[----:B------:R-:W-:Y:S02]  /*4f90*/  @!P4 IADD3 R7, R0, 0x11, RZ ;  /* 0x000000110007c810 */ /* 0x000fe40007ffe0ff */
[----:B------:R-:W-:Y:S01]  /*4fa0*/  MUFU.EX2 R207, R14 ;  /* 0x0000000e00cf7308 */ /* 0x000fe20000000800 */
[CC--:B------:R-:W-:Y:S02]  /*4fb0*/  @!P4 ISETP.GE.AND P3, PT, R6.reuse, R180.reuse, PT ;  /* 0x000000b40600c20c */ /* 0x0c0fe40003f66270 */
[----:B------:R-:W-:Y:S02]  /*4fc0*/  @!P4 FSEL R19, R19, -INF , !P6 ;  /* 0xff8000001313c808 */ /* 0x000fe40007000000 */
[----:B------:R-:W-:Y:S02]  /*4fd0*/  @!P4 ISETP.GE.AND P6, PT, R7, R180, PT ;  /* 0x000000b40700c20c */ /* 0x000fe40003fc6270 */
[C---:B------:R-:W-:Y:S01]  /*4fe0*/  @!P4 ISETP.GE.AND P0, PT, R6.reuse, R172, PT ;  /* 0x000000ac0600c20c */ /* 0x040fe20003f06270 */
[--C-:B------:R-:W-:Y:S01]  /*4ff0*/  FFMA.FTZ R19, R19, c[0x0][0x23c], -R173.reuse ;  /* 0x00008f0013137a23 */ /* 0x100fe200000108ad */
[----:B------:R-:W-:Y:S01]  /*5000*/  @!P4 FSEL R17, R17, -INF , !P5 ;  /* 0xff8000001111c808 */ /* 0x000fe20006800000 */
[----:B------:R1:W-:Y:S01]  /*5010*/  MUFU.EX2 R221, R15 ;  /* 0x0000000f00dd7308 */ /* 0x0003e20000000800 */
[-C--:B------:R-:W-:Y:S02]  /*5020*/  @!P4 ISETP.GE.AND P5, PT, R6, R4.reuse, PT ;  /* 0x000000040600c20c */ /* 0x080fe40003fa6270 */
[----:B------:R-:W-:Y:S01]  /*5030*/  @!P4 FSEL R18, R18, -INF , !P2 ;  /* 0xff8000001212c808 */ /* 0x000fe20005000000 */
[----:B--2---:R-:W-:Y:S01]  /*5040*/  IMAD.WIDE.U32 R10, R191, -0x2daee0ad, RZ ;  /* 0xd2511f53bf0a7825 */ /* 0x004fe200078e00ff */
[-C--:B------:R-:W-:Y:S02]  /*5050*/  @!P4 ISETP.GE.AND P2, PT, R6, R3.reuse, PT ;  /* 0x000000030600c20c */ /* 0x080fe40003f46270 */
[----:B------:R-:W-:Y:S01]  /*5060*/  @!P4 FSEL R20, R20, -INF , !P3 ;  /* 0xff8000001414c808 */ /* 0x000fe20005800000 */
[----:B------:R-:W-:Y:S01]  /*5070*/  FFMA.FTZ R18, R18, c[0x0][0x23c], -R173 ;  /* 0x00008f0012127a23 */ /* 0x000fe200000108ad */
[C---:B------:R-:W-:Y:S01]  /*5080*/  @!P4 IADD3 R6, R0.reuse, 0x18, RZ ;  /* 0x000000180006c810 */ /* 0x040fe20007ffe0ff */
[----:B------:R2:W-:Y:S01]  /*5090*/  MUFU.EX2 R201, R16 ;  /* 0x0000001000c97308 */ /* 0x0005e20000000800 */
[----:B------:R-:W-:Y:S01]  /*50a0*/  @!P4 IADD3 R0, R0, 0x19, RZ ;  /* 0x000000190000c810 */ /* 0x000fe20007ffe0ff */
[--C-:B------:R-:W-:Y:S01]  /*50b0*/  FFMA.FTZ R20, R20, c[0x0][0x23c], -R181.reuse ;  /* 0x00008f0014147a23 */ /* 0x100fe200000108b5 */
[----:B------:R-:W-:Y:S02]  /*50c0*/  @!P4 FSEL R21, R21, -INF , !P6 ;  /* 0xff8000001515c808 */ /* 0x000fe40007000000 */
[C---:B------:R-:W-:Y:S02]  /*50d0*/  @!P4 ISETP.GE.AND P6, PT, R7.reuse, R4, PT ;  /* 0x000000040700c20c */ /* 0x040fe40003fc6270 */
[----:B------:R-:W-:Y:S01]  /*50e0*/  @!P4 ISETP.GE.AND P3, PT, R7, R172, PT ;  /* 0x000000ac0700c20c */ /* 0x000fe20003f66270 */
[----:B------:R-:W-:Y:S01]  /*50f0*/  FFMA.FTZ R21, R21, c[0x0][0x23c], -R181 ;  /* 0x00008f0015157a23 */ /* 0x000fe200000108b5 */
[----:B------:R-:W-:Y:S01]  /*5100*/  LOP3.LUT R188, R11, UR5, R188, 0x96, !PT ;  /* 0x000000050bbc7c12 */ /* 0x000fe2000f8e96bc */
[----:B------:R3:W-:Y:S01]  /*5110*/  MUFU.EX2 R206, R12 ;  /* 0x0000000c00ce7308 */ /* 0x0007e20000000800 */
[----:B------:R-:W-:Y:S02]  /*5120*/  @!P4 FSEL R22, R22, -INF , !P0 ;  /* 0xff8000001616c808 */ /* 0x000fe40004000000 */
[-C--:B------:R-:W-:Y:S01]  /*5130*/  @!P4 ISETP.GE.AND P0, PT, R7, R3.reuse, PT ;  /* 0x000000030700c20c */ /* 0x080fe20003f06270 */
[----:B-1----:R-:W-:Y:S01]  /*5140*/  IMAD.WIDE.U32 R14, R185, -0x2daee0ad, RZ ;  /* 0xd2511f53b90e7825 */ /* 0x002fe200078e00ff */
[----:B------:R-:W-:Y:S02]  /*5150*/  @!P4 FSEL R24, R24, -INF , !P5 ;  /* 0xff8000001818c808 */ /* 0x000fe40006800000 */
[----:B------:R-:W-:Y:S01]  /*5160*/  @!P4 ISETP.GE.AND P5, PT, R0, R4, PT ;  /* 0x000000040000c20c */ /* 0x000fe20003fa6270 */
[----:B------:R-:W-:Y:S01]  /*5170*/  FFMA.FTZ R22, R22, c[0x0][0x23c], -R173 ;  /* 0x00008f0016167a23 */ /* 0x000fe200000108ad */
[----:B------:R-:W-:Y:S01]  /*5180*/  @!P4 FSEL R25, R25, -INF , !P6 ;  /* 0xff8000001919c808 */ /* 0x000fe20007000000 */
[----:B------:R1:W-:Y:S01]  /*5190*/  MUFU.EX2 R205, R13 ;  /* 0x0000000d00cd7308 */ /* 0x0003e20000000800 */
[-C--:B------:R-:W-:Y:S01]  /*51a0*/  @!P4 ISETP.GE.AND P6, PT, R6, R3.reuse, PT ;  /* 0x000000030600c20c */ /* 0x080fe20003fc6270 */
[--C-:B------:R-:W-:Y:S01]  /*51b0*/  FFMA.FTZ R24, R24, c[0x0][0x23c], -R5.reuse ;  /* 0x00008f0018187a23 */ /* 0x100fe20000010805 */
[----:B------:R-:W-:Y:S01]  /*51c0*/  @!P4 FSEL R26, R26, -INF , !P2 ;  /* 0xff8000001a1ac808 */ /* 0x000fe20005000000 */
[----:B------:R-:W-:Y:S01]  /*51d0*/  FFMA.FTZ R25, R25, c[0x0][0x23c], -R5 ;  /* 0x00008f0019197a23 */ /* 0x000fe20000010805 */
[----:B------:R-:W-:Y:S01]  /*51e0*/  @!P4 ISETP.GE.AND P2, PT, R0, R3, PT ;  /* 0x000000030000c20c */ /* 0x000fe20003f46270 */
[----:B------:R-:W-:Y:S01]  /*51f0*/  FFMA.FTZ R3, R17, c[0x0][0x23c], -R181 ;  /* 0x00008f0011037a23 */ /* 0x000fe200000108b5 */
[----:B------:R-:W-:Y:S01]  /*5200*/  @!P4 FSEL R29, R29, -INF , !P5 ;  /* 0xff8000001d1dc808 */ /* 0x000fe20006800000 */
[----:B------:R-:W-:Y:S01]  /*5210*/  FFMA.FTZ R26, R26, c[0x0][0x23c], -R2 ;  /* 0x00008f001a1a7a23 */ /* 0x000fe20000010802 */
[C---:B------:R-:W-:Y:S01]  /*5220*/  @!P4 ISETP.GE.AND P5, PT, R6.reuse, R172, PT ;  /* 0x000000ac0600c20c */ /* 0x040fe20003fa6270 */
[----:B------:R1:W-:Y:S01]  /*5230*/  MUFU.EX2 R198, R19 ;  /* 0x0000001300c67308 */ /* 0x0003e20000000800 */
[----:B------:R-:W-:Y:S02]  /*5240*/  @!P4 FSEL R23, R23, -INF , !P3 ;  /* 0xff8000001717c808 */ /* 0x000fe40005800000 */
[C---:B------:R-:W-:Y:S02]  /*5250*/  @!P4 ISETP.GE.AND P3, PT, R6.reuse, R4, PT ;  /* 0x000000040600c20c */ /* 0x040fe40003f66270 */
[----:B------:R-:W-:Y:S01]  /*5260*/  @!P4 FSEL R27, R27, -INF , !P0 ;  /* 0xff8000001b1bc808 */ /* 0x000fe20004000000 */
[----:B------:R-:W-:Y:S01]  /*5270*/  FFMA.FTZ R23, R23, c[0x0][0x23c], -R173 ;  /* 0x00008f0017177a23 */ /* 0x000fe200000108ad */
[-C--:B------:R-:W-:Y:S02]  /*5280*/  @!P4 ISETP.GE.AND P0, PT, R6, R180.reuse, PT ;  /* 0x000000b40600c20c */ /* 0x080fe40003f06270 */
[----:B------:R-:W-:Y:S01]  /*5290*/  LOP3.LUT R6, R9, UR5, R190, 0x96, !PT ;  /* 0x0000000509067c12 */ /* 0x000fe2000f8e96be */
[----:B------:R-:W-:Y:S01]  /*52a0*/  UIADD3 UR5, UR9, 0x78dde6e4, URZ ;  /* 0x78dde6e409057890 */ /* 0x000fe2000fffe03f */
[----:B--2---:R-:W-:Y:S01]  /*52b0*/  LOP3.LUT R16, R165, UR4, R10, 0x96, !PT ;  /* 0x00000004a5107c12 */ /* 0x004fe2000f8e960a */
[----:B------:R2:W-:Y:S01]  /*52c0*/  MUFU.EX2 R197, R20 ;  /* 0x0000001400c57308 */ /* 0x0005e20000000800 */
[----:B------:R-:W-:Y:S01]  /*52d0*/  LOP3.LUT R166, R15, UR4, R8, 0x96, !PT ;  /* 0x000000040fa67c12 */ /* 0x000fe2000f8e9608 */
[----:B------:R-:W-:Y:S01]  /*52e0*/  IMAD.WIDE.U32 R8, R188, -0x326172a9, RZ ;  /* 0xcd9e8d57bc087825 */ /* 0x000fe200078e00ff */
[----:B------:R-:W-:Y:S01]  /*52f0*/  UIADD3 UR4, UR9, 0x1715609d, URZ ;  /* 0x1715609d09047890 */ /* 0x000fe2000fffe03f */
[----:B------:R-:W-:Y:S02]  /*5300*/  @!P4 FSEL R28, R28, -INF , !P3 ;  /* 0xff8000001c1cc808 */ /* 0x000fe40005800000 */
[----:B------:R-:W-:Y:S01]  /*5310*/  IMAD.WIDE.U32 R6, R6, -0x326172a9, RZ ;  /* 0xcd9e8d5706067825 */ /* 0x000fe200078e00ff */
[----:B------:R-:W-:Y:S02]  /*5320*/  LOP3.LUT R10, R9, UR5, R186, 0x96, !PT ;  /* 0x00000005090a7c12 */ /* 0x000fe4000f8e96ba */
[----:B------:R-:W-:Y:S01]  /*5330*/  @!P4 ISETP.GE.AND P3, PT, R0, R180, PT ;  /* 0x000000b40000c20c */ /* 0x000fe20003f66270 */
[----:B------:R2:W-:Y:S01]  /*5340*/  MUFU.EX2 R200, R3 ;  /* 0x0000000300c87308 */ /* 0x0005e20000000800 */
[----:B------:R-:W-:Y:S01]  /*5350*/  IMAD.WIDE.U32 R16, R16, -0x326172a9, RZ ;  /* 0xcd9e8d5710107825 */ /* 0x000fe200078e00ff */
[----:B---3--:R-:W-:Y:S01]  /*5360*/  LOP3.LUT R12, R7, UR5, R184, 0x96, !PT ;  /* 0x00000005070c7c12 */ /* 0x008fe2000f8e96b8 */
[----:B------:R-:W-:Y:S01]  /*5370*/  UIADD3 UR5, UR8, -0x56f99767, URZ ;  /* 0xa906689908057890 */ /* 0x000fe2000fffe03f */
[----:B------:R-:W-:Y:S01]  /*5380*/  @!P4 FSEL R30, R30, -INF , !P6 ;  /* 0xff8000001e1ec808 */ /* 0x000fe20007000000 */
[----:B------:R-:W-:Y:S01]  /*5390*/  IMAD.WIDE.U32 R166, R166, -0x326172a9, RZ ;  /* 0xcd9e8d57a6a67825 */ /* 0x000fe200078e00ff */
[----:B------:R-:W-:Y:S02]  /*53a0*/  LOP3.LUT R8, R17, UR4, R8, 0x96, !PT ;  /* 0x0000000411087c12 */ /* 0x000fe4000f8e9608 */
[----:B------:R-:W-:Y:S01]  /*53b0*/  @!P4 ISETP.GE.AND P6, PT, R0, R172, PT ;  /* 0x000000ac0000c20c */ /* 0x000fe20003fc6270 */
[----:B------:R-:W-:Y:S01]  /*53c0*/  IMAD.WIDE.U32 R10, R10, -0x2daee0ad, RZ ;  /* 0xd2511f530a0a7825 */ /* 0x000fe200078e00ff */
[----:B------:R3:W-:Y:S01]  /*53d0*/  MUFU.EX2 R199, R18 ;  /* 0x0000001200c77308 */ /* 0x0007e20000000800 */
[----:B------:R-:W-:Y:S01]  /*53e0*/  LOP3.LUT R6, R167, UR4, R6, 0x96, !PT ;  /* 0x00000004a7067c12 */ /* 0x000fe2000f8e9606 */
[----:B------:R-:W-:Y:S01]  /*53f0*/  UIADD3 UR4, UR8, 0x646e171e, URZ ;  /* 0x646e171e08047890 */ /* 0x000fe2000fffe03f */
[----:B-1----:R-:W-:Y:S01]  /*5400*/  IMAD.WIDE.U32 R12, R12, -0x2daee0ad, RZ ;  /* 0xd2511f530c0c7825 */ /* 0x002fe200078e00ff */
[----:B------:R-:W-:Y:S02]  /*5410*/  LOP3.LUT R164, R11, UR5, R164, 0x96, !PT ;  /* 0x000000050ba47c12 */ /* 0x000fe4000f8e96a4 */
[----:B------:R-:W-:Y:S01]  /*5420*/  @!P4 FSEL R31, R31, -INF , !P2 ;  /* 0xff8000001f1fc808 */ /* 0x000fe20005000000 */
[----:B------:R-:W-:Y:S01]  /*5430*/  IMAD.WIDE.U32 R8, R8, -0x2daee0ad, RZ ;  /* 0xd2511f5308087825 */ /* 0x000fe200078e00ff */
[----:B------:R-:W-:Y:S01]  /*5440*/  LOP3.LUT R14, R13, UR5, R14, 0x96, !PT ;  /* 0x000000050d0e7c12 */ /* 0x000fe2000f8e960e */
[----:B------:R-:W-:Y:S01]  /*5450*/  UIADD3 UR5, UR9, -0x4ab325aa, URZ ;  /* 0xb54cda5609057890 */ /* 0x000fe2000fffe03f */
[----:B------:R-:W-:Y:S01]  /*5460*/  @!P4 FSEL R32, R32, -INF , !P0 ;  /* 0xff8000002020c808 */ /* 0x000fe20004000000 */
[----:B------:R-:W-:Y:S01]  /*5470*/  IMAD.WIDE.U32 R6, R6, -0x2daee0ad, RZ ;  /* 0xd2511f5306067825 */ /* 0x000fe200078e00ff */
[----:B------:R-:W-:Y:S01]  /*5480*/  LOP3.LUT R19, R8, 0xffff, RZ, 0xc0, !PT ;  /* 0x0000ffff08137812 */ /* 0x000fe200078ec0ff */
[----:B------:R-:W-:Y:S01]  /*5490*/  MUFU.EX2 R189, R21 ;  /* 0x0000001500bd7308 */ /* 0x000fe20000000800 */
[--C-:B------:R-:W-:Y:S01]  /*54a0*/  SHF.R.U32.HI R167, RZ, 0x18, R8.reuse ;  /* 0x00000018ffa77819 */ /* 0x100fe20000011608 */
[--C-:B------:R-:W-:Y:S01]  /*54b0*/  FFMA.FTZ R28, R28, c[0x0][0x23c], -R5.reuse ;  /* 0x00008f001c1c7a23 */ /* 0x100fe20000010805 */
[----:B------:R-:W-:Y:S01]  /*54c0*/  SHF.R.U32.HI R174, RZ, 0x10, R8 ;  /* 0x00000010ffae7819 */ /* 0x000fe20000011608 */
[----:B------:R-:W-:Y:S01]  /*54d0*/  FFMA.FTZ R5, R29, c[0x0][0x23c], -R5 ;  /* 0x00008f001d057a23 */ /* 0x000fe20000010805 */
[----:B------:R-:W-:Y:S01]  /*54e0*/  LOP3.LUT R0, R8, 0xff, RZ, 0xc0, !PT ;  /* 0x000000ff08007812 */ /* 0x000fe200078ec0ff */
[----:B------:R-:W-:Y:S01]  /*54f0*/  FFMA.FTZ R27, R27, c[0x0][0x23c], -R2 ;  /* 0x00008f001b1b7a23 */ /* 0x000fe20000010802 */
[----:B------:R-:W-:Y:S01]  /*5500*/  LOP3.LUT R10, R9, UR4, R10, 0x96, !PT ;  /* 0x00000004090a7c12 */ /* 0x000fe2000f8e960a */
[----:B------:R-:W-:Y:S01]  /*5510*/  IMAD.WIDE.U32 R8, R164, -0x326172a9, RZ ;  /* 0xcd9e8d57a4087825 */ /* 0x000fe200078e00ff */
[----:B------:R-:W-:Y:S01]  /*5520*/  LOP3.LUT R164, R6, 0xff, RZ, 0xc0, !PT ;  /* 0x000000ff06a47812 */ /* 0x000fe200078ec0ff */
[----:B------:R-:W-:Y:S01]  /*5530*/  MUFU.EX2 R186, R5 ;  /* 0x0000000500ba7308 */ /* 0x000fe20000000800 */
[----:B------:R-:W-:Y:S01]  /*5540*/  SHF.R.U32.HI R165, RZ, 0x18, R6 ;  /* 0x00000018ffa57819 */ /* 0x000fe20000011606 */
[----:B------:R-:W-:Y:S01]  /*5550*/  FFMA.FTZ R32, R32, c[0x0][0x23c], -R181 ;  /* 0x00008f0020207a23 */ /* 0x000fe200000108b5 */
[----:B------:R-:W-:Y:S01]  /*5560*/  LOP3.LUT R172, R6, 0xffff, RZ, 0xc0, !PT ;  /* 0x0000ffff06ac7812 */ /* 0x000fe200078ec0ff */
[----:B------:R-:W-:Y:S01]  /*5570*/  FFMA.FTZ R30, R30, c[0x0][0x23c], -R2 ;  /* 0x00008f001e1e7a23 */ /* 0x000fe20000010802 */
[----:B--2---:R-:W-:Y:S01]  /*5580*/  SHF.R.U32.HI R20, RZ, 0x10, R6 ;  /* 0x00000010ff147819 */ /* 0x004fe20000011606 */
[----:B------:R-:W-:Y:S01]  /*5590*/  FFMA.FTZ R2, R31, c[0x0][0x23c], -R2 ;  /* 0x00008f001f027a23 */ /* 0x000fe20000010802 */
[----:B------:R-:W-:Y:S01]  /*55a0*/  LOP3.LUT R4, R7, UR4, R12, 0x96, !PT ;  /* 0x0000000407047c12 */ /* 0x000fe2000f8e960c */
[----:B------:R-:W-:Y:S01]  /*55b0*/  IMAD.WIDE.U32 R6, R14, -0x326172a9, RZ ;  /* 0xcd9e8d570e067825 */ /* 0x000fe200078e00ff */
[----:B------:R-:W-:Y:S01]  /*55c0*/  LOP3.LUT R3, R9, UR5, R16, 0x96, !PT ;  /* 0x0000000509037c12 */ /* 0x000fe2000f8e9610 */
[----:B------:R-:W-:Y:S01]  /*55d0*/  ULDC.U8 UR4, c[0x0][0x2d8] ;  /* 0x0000b60000047ab9 */ /* 0x000fe20000000000 */
[----:B------:R-:W-:Y:S01]  /*55e0*/  LOP3.LUT R16, R8, 0xffff, RZ, 0xc0, !PT ;  /* 0x0000ffff08107812 */ /* 0x000fe200078ec0ff */
[----:B------:R-:W-:Y:S01]  /*55f0*/  MUFU.EX2 R192, R23 ;  /* 0x0000001700c07308 */ /* 0x000fe20000000800 */
[----:B------:R-:W-:Y:S01]  /*5600*/  ISETP.LE.U32.AND P2, PT, R0, UR4, PT ;  /* 0x0000000400007c0c */ /* 0x000fe2000bf43070 */
[----:B------:R-:W-:Y:S01]  /*5610*/  IMAD.IADD R184, R196, 0x1, R211 ;  /* 0x00000001c4b87824 */ /* 0x000fe200078e02d3 */
[----:B------:R-:W-:Y:S02]  /*5620*/  LOP3.LUT R0, R7, UR5, R166, 0x96, !PT ;  /* 0x0000000507007c12 */ /* 0x000fe4000f8e96a6 */
[C---:B------:R-:W-:Y:S02]  /*5630*/  LOP3.LUT R11, R6.reuse, 0xffff, RZ, 0xc0, !PT ;  /* 0x0000ffff060b7812 */ /* 0x040fe400078ec0ff */
[C---:B------:R-:W-:Y:S02]  /*5640*/  LOP3.LUT R7, R3.reuse, 0xffff, RZ, 0xc0, !PT ;  /* 0x0000ffff03077812 */ /* 0x040fe400078ec0ff */
[----:B------:R-:W-:Y:S01]  /*5650*/  LOP3.LUT R12, R6, 0xff, RZ, 0xc0, !PT ;  /* 0x000000ff060c7812 */ /* 0x000fe200078ec0ff */
[----:B------:R-:W-:Y:S01]  /*5660*/  MUFU.EX2 R191, R25 ;  /* 0x0000001900bf7308 */ /* 0x000fe20000000800 */
[--C-:B------:R-:W-:Y:S02]  /*5670*/  SHF.R.U32.HI R14, RZ, 0x10, R6.reuse ;  /* 0x00000010ff0e7819 */ /* 0x100fe40000011606 */
[----:B------:R-:W-:Y:S02]  /*5680*/  SHF.R.U32.HI R13, RZ, 0x18, R6 ;  /* 0x00000018ff0d7819 */ /* 0x000fe40000011606 */
[----:B------:R-:W-:Y:S02]  /*5690*/  LOP3.LUT R9, R3, 0xff, RZ, 0xc0, !PT ;  /* 0x000000ff03097812 */ /* 0x000fe400078ec0ff */
[----:B------:R-:W-:Y:S02]  /*56a0*/  SHF.R.U32.HI R6, RZ, 0x10, R3 ;  /* 0x00000010ff067819 */ /* 0x000fe40000011603 */
[--C-:B------:R-:W-:Y:S01]  /*56b0*/  SHF.R.U32.HI R17, RZ, 0x18, R8.reuse ;  /* 0x00000018ff117819 */ /* 0x100fe20000011608 */
[----:B------:R-:W-:Y:S01]  /*56c0*/  MUFU.EX2 R194, R27 ;  /* 0x0000001b00c27308 */ /* 0x000fe20000000800 */
[----:B---3--:R-:W-:Y:S02]  /*56d0*/  SHF.R.U32.HI R18, RZ, 0x10, R8 ;  /* 0x00000010ff127819 */ /* 0x008fe40000011608 */
[----:B------:R-:W-:Y:S02]  /*56e0*/  LOP3.LUT R15, R8, 0xff, RZ, 0xc0, !PT ;  /* 0x000000ff080f7812 */ /* 0x000fe400078ec0ff */
[----:B------:R-:W-:Y:S02]  /*56f0*/  SHF.R.U32.HI R8, RZ, 0x8, R7 ;  /* 0x00000008ff087819 */ /* 0x000fe40000011607 */
[----:B------:R-:W-:Y:S02]  /*5700*/  ISETP.LE.U32.AND P0, PT, R9, UR4, PT ;  /* 0x0000000409007c0c */ /* 0x000fe4000bf03070 */
[----:B------:R-:W-:Y:S01]  /*5710*/  LOP3.LUT R7, R6, 0xff, RZ, 0xc0, !PT ;  /* 0x000000ff06077812 */ /* 0x000fe200078ec0ff */
[----:B------:R-:W1:Y:S01]  /*5720*/  MUFU.EX2 R182, R32 ;  /* 0x0000002000b67308 */ /* 0x000e620000000800 */
[----:B------:R-:W-:Y:S02]  /*5730*/  LOP3.LUT R6, R8, 0xffff, RZ, 0xc0, !PT ;  /* 0x0000ffff08067812 */ /* 0x000fe400078ec0ff */
[----:B------:R-:W-:Y:S02]  /*5740*/  LOP3.LUT R8, R0, 0xffff, RZ, 0xc0, !PT ;  /* 0x0000ffff00087812 */ /* 0x000fe400078ec0ff */
[----:B------:R-:W-:Y:S02]  /*5750*/  @!P4 FSEL R33, R33, -INF , !P3 ;  /* 0xff8000002121c808 */ /* 0x000fe40005800000 */
[----:B------:R-:W-:Y:S02]  /*5760*/  ISETP.LE.U32.AND P3, PT, R7, UR4, PT ;  /* 0x0000000407007c0c */ /* 0x000fe4000bf63070 */
[----:B------:R-:W-:Y:S01]  /*5770*/  @!P4 FSEL R34, R34, -INF , !P5 ;  /* 0xff8000002222c808 */ /* 0x000fe20006800000 */
[----:B------:R-:W-:Y:S01]  /*5780*/  @!P0 FADD.FTZ R204, -R204, -RZ ;  /* 0x800000ffcccc8221 */ /* 0x000fe20000010100 */
[----:B------:R-:W-:Y:S01]  /*5790*/  ISETP.LE.U32.AND P5, PT, R6, UR4, PT ;  /* 0x0000000406007c0c */ /* 0x000fe2000bfa3070 */
[----:B------:R-:W-:Y:S01]  /*57a0*/  FFMA.FTZ R181, R33, c[0x0][0x23c], -R181 ;  /* 0x00008f0021b57a23 */ /* 0x000fe200000108b5 */
[----:B------:R-:W-:Y:S01]  /*57b0*/  SHF.R.U32.HI R7, RZ, 0x18, R3 ;  /* 0x00000018ff077819 */ /* 0x000fe20000011603 */
[----:B------:R-:W-:Y:S01]  /*57c0*/  MUFU.EX2 R185, R2 ;  /* 0x0000000200b97308 */ /* 0x000fe20000000800 */
[----:B------:R-:W-:Y:S01]  /*57d0*/  SHF.R.U32.HI R3, RZ, 0x8, R8 ;  /* 0x00000008ff037819 */ /* 0x000fe20000011608 */
[--C-:B------:R-:W-:Y:S01]  /*57e0*/  FFMA.FTZ R34, R34, c[0x0][0x23c], -R173.reuse ;  /* 0x00008f0022227a23 */ /* 0x100fe200000108ad */
[----:B------:R-:W-:Y:S02]  /*57f0*/  LOP3.LUT R6, R0, 0xff, RZ, 0xc0, !PT ;  /* 0x000000ff00067812 */ /* 0x000fe400078ec0ff */
[----:B------:R-:W-:Y:S01]  /*5800*/  @!P4 FSEL R35, R35, -INF , !P6 ;  /* 0xff8000002323c808 */ /* 0x000fe20007000000 */
[----:B----4-:R-:W-:Y:S01]  /*5810*/  @!P3 FADD.FTZ R202, -R202, -RZ ;  /* 0x800000ffcacab221 */ /* 0x010fe20000010100 */
[----:B------:R-:W-:Y:S02]  /*5820*/  ISETP.LE.U32.AND P6, PT, R6, UR4, PT ;  /* 0x0000000406007c0c */ /* 0x000fe4000bfc3070 */
[--C-:B------:R-:W-:Y:S01]  /*5830*/  SHF.R.U32.HI R6, RZ, 0x10, R0.reuse ;  /* 0x00000010ff067819 */ /* 0x100fe20000011600 */
[----:B------:R-:W-:Y:S01]  /*5840*/  @!P5 FADD.FTZ R203, -R203, -RZ ;  /* 0x800000ffcbcbd221 */ /* 0x000fe20000010100 */
[----:B------:R-:W-:Y:S01]  /*5850*/  LOP3.LUT R3, R3, 0xffff, RZ, 0xc0, !PT ;  /* 0x0000ffff03037812 */ /* 0x000fe200078ec0ff */
[----:B------:R-:W-:Y:S01]  /*5860*/  MUFU.EX2 R181, R181 ;  /* 0x000000b500b57308 */ /* 0x000fe20000000800 */
[----:B------:R-:W-:Y:S01]  /*5870*/  SHF.R.U32.HI R0, RZ, 0x18, R0 ;  /* 0x00000018ff007819 */ /* 0x000fe20000011600 */
[----:B-1----:R-:W-:Y:S01]  /*5880*/  @!P2 FADD.FTZ R182, -R182, -RZ ;  /* 0x800000ffb6b6a221 */ /* 0x002fe20000010100 */
[----:B------:R-:W-:Y:S01]  /*5890*/  ISETP.LE.U32.AND P0, PT, R3, UR4, PT ;  /* 0x0000000403007c0c */ /* 0x000fe2000bf03070 */
[----:B------:R-:W-:Y:S01]  /*58a0*/  FFMA.FTZ R173, R35, c[0x0][0x23c], -R173 ;  /* 0x00008f0023ad7a23 */ /* 0x000fe200000108ad */
[----:B------:R-:W-:Y:S02]  /*58b0*/  LOP3.LUT R3, R6, 0xff, RZ, 0xc0, !PT ;  /* 0x000000ff06037812 */ /* 0x000fe400078ec0ff */
[----:B------:R-:W-:Y:S01]  /*58c0*/  ISETP.LE.U32.AND P5, PT, R0, UR4, PT ;  /* 0x0000000400007c0c */ /* 0x000fe2000bfa3070 */
[----:B------:R-:W-:Y:S01]  /*58d0*/  @!P6 FADD.FTZ R225, -R225, -RZ ;  /* 0x800000ffe1e1e221 */ /* 0x000fe20000010100 */
[----:B------:R-:W-:Y:S01]  /*58e0*/  ISETP.LE.U32.AND P3, PT, R3, UR4, PT ;  /* 0x0000000403007c0c */ /* 0x000fe2000bf63070 */
[----:B------:R-:W1:Y:S01]  /*58f0*/  MUFU.EX2 R190, R22 ;  /* 0x0000001600be7308 */ /* 0x000e620000000800 */
[----:B------:R-:W-:Y:S02]  /*5900*/  LOP3.LUT R3, R14, 0xff, RZ, 0xc0, !PT ;  /* 0x000000ff0e037812 */ /* 0x000fe400078ec0ff */
[----:B------:R-:W-:Y:S02]  /*5910*/  SHF.R.U32.HI R0, RZ, 0x8, R11 ;  /* 0x00000008ff007819 */ /* 0x000fe4000001160b */
[----:B------:R-:W-:Y:S01]  /*5920*/  ISETP.LE.U32.AND P6, PT, R15, UR4, PT ;  /* 0x000000040f007c0c */ /* 0x000fe2000bfc3070 */
        /* <DEDUP_REMOVED lines=8> */
[----:B------:R-:W-:Y:S02]  /*59b0*/  SHF.R.U32.HI R0, RZ, 0x8, R16 ;  /* 0x00000008ff007819 */ /* 0x000fe40000011610 */
[----:B------:R-:W-:Y:S01]  /*59c0*/  ISETP.LE.U32.AND P5, PT, R13, UR4, PT ;  /* 0x000000040d007c0c */ /* 0x000fe2000bfa3070 */
[----:B------:R-:W-:Y:S01]  /*59d0*/  @!P6 FADD.FTZ R201, -R201, -RZ ;  /* 0x800000ffc9c9e221 */ /* 0x000fe20000010100 */
[----:B------:R-:W-:Y:S02]  /*59e0*/  LOP3.LUT R0, R0, 0xffff, RZ, 0xc0, !PT ;  /* 0x0000ffff00007812 */ /* 0x000fe400078ec0ff */
[----:B------:R-:W-:Y:S02]  /*59f0*/  LOP3.LUT R3, R10, 0xff, RZ, 0xc0, !PT ;  /* 0x000000ff0a037812 */ /* 0x000fe400078ec0ff */
[----:B------:R-:W-:Y:S01]  /*5a00*/  ISETP.LE.U32.AND P4, PT, R7, UR4, PT ;  /* 0x0000000407007c0c */ /* 0x000fe2000bf83070 */
[----:B------:R-:W-:Y:S01]  /*5a10*/  @!P0 FADD.FTZ R205, -R205, -RZ ;  /* 0x800000ffcdcd8221 */ /* 0x000fe20000010100 */
[----:B------:R-:W-:Y:S01]  /*5a20*/  ISETP.LE.U32.AND P0, PT, R3, UR4, PT ;  /* 0x0000000403007c0c */ /* 0x000fe2000bf03070 */
[----:B------:R-:W-:Y:S01]  /*5a30*/  @!P3 FADD.FTZ R207, -R207, -RZ ;  /* 0x800000ffcfcfb221 */ /* 0x000fe20000010100 */
[----:B------:R-:W-:Y:S01]  /*5a40*/  ISETP.LE.U32.AND P3, PT, R0, UR4, PT ;  /* 0x0000000400007c0c */ /* 0x000fe2000bf63070 */
[----:B------:R-:W2:Y:S01]  /*5a50*/  MUFU.EX2 R195, R26 ;  /* 0x0000001a00c37308 */ /* 0x000ea20000000800 */
[----:B------:R-:W-:Y:S01]  /*5a60*/  LOP3.LUT R0, R10, 0xffff, RZ, 0xc0, !PT ;  /* 0x0000ffff0a007812 */ /* 0x000fe200078ec0ff */
[----:B------:R-:W-:Y:S01]  /*5a70*/  @!P5 FADD.FTZ R221, -R221, -RZ ;  /* 0x800000ffddddd221 */ /* 0x000fe20000010100 */
[----:B------:R-:W-:Y:S02]  /*5a80*/  LOP3.LUT R3, R18, 0xff, RZ, 0xc0, !PT ;  /* 0x000000ff12037812 */ /* 0x000fe400078ec0ff */
[----:B------:R-:W-:Y:S02]  /*5a90*/  SHF.R.U32.HI R0, RZ, 0x8, R0 ;  /* 0x00000008ff007819 */ /* 0x000fe40000011600 */
[----:B------:R-:W-:Y:S01]  /*5aa0*/  ISETP.LE.U32.AND P5, PT, R3, UR4, PT ;  /* 0x0000000403007c0c */ /* 0x000fe2000bfa3070 */
[----:B------:R-:W-:Y:S01]  /*5ab0*/  @!P4 FADD.FTZ R223, -R223, -RZ ;  /* 0x800000ffdfdfc221 */ /* 0x000fe20000010100 */
[----:B------:R-:W-:Y:S01]  /*5ac0*/  LOP3.LUT R0, R0, 0xffff, RZ, 0xc0, !PT ;  /* 0x0000ffff00007812 */ /* 0x000fe200078ec0ff */
[----:B------:R-:W-:Y:S01]  /*5ad0*/  @!P0 FADD.FTZ R197, -R197, -RZ ;  /* 0x800000ffc5c58221 */ /* 0x000fe20000010100 */
[--C-:B------:R-:W-:Y:S01]  /*5ae0*/  SHF.R.U32.HI R3, RZ, 0x18, R10.reuse ;  /* 0x00000018ff037819 */ /* 0x100fe2000001160a */
[----:B------:R-:W-:Y:S01]  /*5af0*/  @!P3 FADD.FTZ R200, -R200, -RZ ;  /* 0x800000ffc8c8b221 */ /* 0x000fe20000010100 */
[----:B------:R-:W-:Y:S01]  /*5b00*/  ISETP.LE.U32.AND P3, PT, R0, UR4, PT ;  /* 0x0000000400007c0c */ /* 0x000fe2000bf63070 */
[----:B------:R-:W3:Y:S01]  /*5b10*/  MUFU.EX2 R183, R34 ;  /* 0x0000002200b77308 */ /* 0x000ee20000000800 */
[----:B------:R-:W-:Y:S02]  /*5b20*/  LOP3.LUT R0, R4, 0xffff, RZ, 0xc0, !PT ;  /* 0x0000ffff04007812 */ /* 0x000fe400078ec0ff */
[----:B------:R-:W-:Y:S02]  /*5b30*/  ISETP.LE.U32.AND P6, PT, R3, UR4, PT ;  /* 0x0000000403007c0c */ /* 0x000fe4000bfc3070 */
[----:B------:R-:W-:Y:S01]  /*5b40*/  SHF.R.U32.HI R3, RZ, 0x10, R10 ;  /* 0x00000010ff037819 */ /* 0x000fe2000001160a */
[----:B------:R-:W-:Y:S01]  /*5b50*/  @!P5 FADD.FTZ R199, -R199, -RZ ;  /* 0x800000ffc7c7d221 */ /* 0x000fe20000010100 */
[----:B------:R-:W-:Y:S02]  /*5b60*/  SHF.R.U32.HI R0, RZ, 0x8, R0 ;  /* 0x00000008ff007819 */ /* 0x000fe40000011600 */
[----:B------:R-:W-:Y:S01]  /*5b70*/  LOP3.LUT R3, R3, 0xff, RZ, 0xc0, !PT ;  /* 0x000000ff03037812 */ /* 0x000fe200078ec0ff */
[----:B------:R-:W-:Y:S01]  /*5b80*/  MUFU.EX2 R180, R173 ;  /* 0x000000ad00b47308 */ /* 0x000fe20000000800 */
[----:B------:R-:W-:Y:S01]  /*5b90*/  LOP3.LUT R0, R0, 0xffff, RZ, 0xc0, !PT ;  /* 0x0000ffff00007812 */ /* 0x000fe200078ec0ff */
[----:B------:R-:W-:Y:S01]  /*5ba0*/  @!P3 FADD.FTZ R189, -R189, -RZ ;  /* 0x800000ffbdbdb221 */ /* 0x000fe20000010100 */
[----:B------:R-:W-:Y:S02]  /*5bb0*/  ISETP.LE.U32.AND P5, PT, R3, UR4, PT ;  /* 0x0000000403007c0c */ /* 0x000fe4000bfa3070 */
[----:B------:R-:W-:Y:S01]  /*5bc0*/  ISETP.LE.U32.AND P3, PT, R0, UR4, PT ;  /* 0x0000000400007c0c */ /* 0x000fe2000bf63070 */
[----:B------:R-:W-:Y:S01]  /*5bd0*/  @!P6 FADD.FTZ R192, -R192, -RZ ;  /* 0x800000ffc0c0e221 */ /* 0x000fe20000010100 */
[--C-:B------:R-:W-:Y:S02]  /*5be0*/  SHF.R.U32.HI R3, RZ, 0x10, R4.reuse ;  /* 0x00000010ff037819 */ /* 0x100fe40000011604 */
[----:B------:R-:W-:Y:S01]  /*5bf0*/  SHF.R.U32.HI R4, RZ, 0x18, R4 ;  /* 0x00000018ff047819 */ /* 0x000fe20000011604 */
[----:B------:R-:W-:Y:S01]  /*5c00*/  MUFU.EX2 R187, R28 ;  /* 0x0000001c00bb7308 */ /* 0x000fe20000000800 */
[----:B------:R-:W-:Y:S02]  /*5c10*/  SHF.R.U32.HI R0, RZ, 0x8, R19 ;  /* 0x00000008ff007819 */ /* 0x000fe40000011613 */
[----:B------:R-:W-:Y:S02]  /*5c20*/  ISETP.LE.U32.AND P6, PT, R4, UR4, PT ;  /* 0x0000000404007c0c */ /* 0x000fe4000bfc3070 */
[----:B------:R-:W-:Y:S01]  /*5c30*/  LOP3.LUT R3, R3, 0xff, RZ, 0xc0, !PT ;  /* 0x000000ff03037812 */ /* 0x000fe200078ec0ff */
[----:B-1----:R-:W-:Y:S01]  /*5c40*/  @!P5 FADD.FTZ R190, -R190, -RZ ;  /* 0x800000ffbebed221 */ /* 0x002fe20000010100 */
[----:B------:R-:W-:Y:S01]  /*5c50*/  LOP3.LUT R0, R0, 0xffff, RZ, 0xc0, !PT ;  /* 0x0000ffff00007812 */ /* 0x000fe200078ec0ff */
[----:B------:R-:W-:Y:S01]  /*5c60*/  @!P3 FADD.FTZ R191, -R191, -RZ ;  /* 0x800000ffbfbfb221 */ /* 0x000fe20000010100 */
[----:B------:R-:W-:Y:S01]  /*5c70*/  ISETP.LE.U32.AND P0, PT, R3, UR4, PT ;  /* 0x0000000403007c0c */ /* 0x000fe2000bf03070 */
[----:B------:R-:W1:Y:S01]  /*5c80*/  MUFU.EX2 R188, R30 ;  /* 0x0000001e00bc7308 */ /* 0x000e620000000800 */
[----:B------:R-:W-:Y:S02]  /*5c90*/  LOP3.LUT R3, R174, 0xff, RZ, 0xc0, !PT ;  /* 0x000000ffae037812 */ /* 0x000fe400078ec0ff */
[----:B------:R-:W-:Y:S02]  /*5ca0*/  ISETP.LE.U32.AND P3, PT, R0, UR4, PT ;  /* 0x0000000400007c0c */ /* 0x000fe4000bf63070 */
[----:B------:R-:W-:Y:S01]  /*5cb0*/  SHF.R.U32.HI R0, RZ, 0x8, R172 ;  /* 0x00000008ff007819 */ /* 0x000fe200000116ac */
[----:B------:R-:W-:Y:S01]  /*5cc0*/  @!P6 FADD.FTZ R194, -R194, -RZ ;  /* 0x800000ffc2c2e221 */ /* 0x000fe20000010100 */
[----:B------:R-:W-:Y:S02]  /*5cd0*/  ISETP.LE.U32.AND P4, PT, R12, UR4, PT ;  /* 0x000000040c007c0c */ /* 0x000fe4000bf83070 */
[----:B------:R-:W-:Y:S02]  /*5ce0*/  ISETP.LE.U32.AND P6, PT, R3, UR4, PT ;  /* 0x0000000403007c0c */ /* 0x000fe4000bfc3070 */
[----:B------:R-:W-:Y:S01]  /*5cf0*/  LOP3.LUT R3, R0, 0xffff, RZ, 0xc0, !PT ;  /* 0x0000ffff00037812 */ /* 0x000fe200078ec0ff */
[----:B--2---:R-:W-:Y:S01]  /*5d00*/  @!P0 FADD.FTZ R195, -R195, -RZ ;  /* 0x800000ffc3c38221 */ /* 0x004fe20000010100 */
[----:B------:R-:W-:Y:S02]  /*5d10*/  F2FP.RELU.BF16.PACK_AB R0, R203, R204 ;  /* 0x000000cccb00723e */ /* 0x000fe400000018ff */
[----:B------:R-:W-:Y:S01]  /*5d20*/  LOP3.LUT R4, R20, 0xff, RZ, 0xc0, !PT ;  /* 0x000000ff14047812 */ /* 0x000fe200078ec0ff */
[----:B------:R-:W-:Y:S01]  /*5d30*/  @!P3 FADD.FTZ R181, -R181, -RZ ;  /* 0x800000ffb5b5b221 */ /* 0x000fe20000010100 */
[----:B------:R-:W-:Y:S01]  /*5d40*/  ISETP.LE.U32.AND P3, PT, R3, UR4, PT ;  /* 0x0000000403007c0c */ /* 0x000fe2000bf63070 */
[----:B------:R2:W-:Y:S01]  /*5d50*/  STS [R234+0x20000], R0 ;  /* 0x02000000ea007388 */ /* 0x0005e20000000800 */
[----:B------:R-:W-:Y:S01]  /*5d60*/  F2FP.RELU.BF16.PACK_AB R3, R200, R201 ;  /* 0x000000c9c803723e */ /* 0x000fe200000018ff */
[----:B------:R-:W-:Y:S01]  /*5d70*/  @!P4 FADD.FTZ R206, -R206, -RZ ;  /* 0x800000ffcecec221 */ /* 0x000fe20000010100 */
[----:B------:R-:W-:Y:S01]  /*5d80*/  ISETP.LE.U32.AND P4, PT, R17, UR4, PT ;  /* 0x0000000411007c0c */ /* 0x000fe2000bf83070 */
[----:B---3--:R-:W-:Y:S01]  /*5d90*/  @!P6 FADD.FTZ R183, -R183, -RZ ;  /* 0x800000ffb7b7e221 */ /* 0x008fe20000010100 */
[----:B------:R-:W-:Y:S02]  /*5da0*/  ISETP.LE.U32.AND P2, PT, R4, UR4, PT ;  /* 0x0000000404007c0c */ /* 0x000fe4000bf43070 */
[----:B------:R-:W-:Y:S02]  /*5db0*/  F2FP.RELU.BF16.PACK_AB R4, R222, R225 ;  /* 0x000000e1de04723e */ /* 0x000fe400000018ff */
[----:B------:R-:W-:Y:S02]  /*5dc0*/  F2FP.RELU.BF16.PACK_AB R2, R224, R226 ;  /* 0x000000e2e002723e */ /* 0x000fe400000018ff */
[----:B------:R-:W-:Y:S01]  /*5dd0*/  ISETP.LE.U32.AND P5, PT, R167, UR4, PT ;  /* 0x00000004a7007c0c */ /* 0x000fe2000bfa3070 */
[----:B------:R-:W-:Y:S01]  /*5de0*/  @!P3 FADD.FTZ R186, -R186, -RZ ;  /* 0x800000ffbabab221 */ /* 0x000fe20000010100 */
[----:B------:R-:W-:Y:S02]  /*5df0*/  ISETP.LE.U32.AND P0, PT, R165, UR4, PT ;  /* 0x00000004a5007c0c */ /* 0x000fe4000bf03070 */
[----:B------:R-:W-:Y:S01]  /*5e00*/  FSETP.GE.FTZ.AND P3, PT, R204, RZ, PT ;  /* 0x000000ffcc00720b */ /* 0x000fe20003f76000 */
[----:B------:R-:W-:Y:S01]  /*5e10*/  @!P4 FADD.FTZ R198, -R198, -RZ ;  /* 0x800000ffc6c6c221 */ /* 0x000fe20000010100 */
[----:B------:R-:W-:Y:S01]  /*5e20*/  ISETP.LE.U32.AND P4, PT, R5, UR4, PT ;  /* 0x0000000405007c0c */ /* 0x000fe2000bf83070 */
[----:B-1----:R-:W-:Y:S01]  /*5e30*/  @!P2 FADD.FTZ R188, -R188, -RZ ;  /* 0x800000ffbcbca221 */ /* 0x002fe20000010100 */
[----:B------:R-:W-:Y:S02]  /*5e40*/  F2FP.RELU.BF16.PACK_AB R5, R223, R202 ;  /* 0x000000cadf05723e */ /* 0x000fe400000018ff */
[----:B------:R-:W-:Y:S02]  /*5e50*/  FSETP.GE.FTZ.AND P2, PT, R203, RZ, PT ;  /* 0x000000ffcb00720b */ /* 0x000fe40003f56000 */
[----:B------:R-:W-:Y:S01]  /*5e60*/  FSETP.GE.FTZ.AND P6, PT, R201, RZ, PT ;  /* 0x000000ffc900720b */ /* 0x000fe20003fd6000 */
[----:B------:R1:W-:Y:S01]  /*5e70*/  STS [R234+0x20400], R5 ;  /* 0x02040005ea007388 */ /* 0x0003e20000000800 */
[----:B--2---:R-:W-:Y:S01]  /*5e80*/  F2FP.RELU.BF16.PACK_AB R0, R198, R199 ;  /* 0x000000c7c600723e */ /* 0x004fe200000018ff */
[----:B------:R-:W-:Y:S01]  /*5e90*/  @!P5 FADD.FTZ R180, -R180, -RZ ;  /* 0x800000ffb4b4d221 */ /* 0x000fe20000010100 */
[----:B------:R-:W-:Y:S01]  /*5ea0*/  FSETP.GE.FTZ.AND P5, PT, R200, RZ, PT ;  /* 0x000000ffc800720b */ /* 0x000fe20003fb6000 */
[----:B------:R2:W-:Y:S01]  /*5eb0*/  STS [R235+0x20000], R3 ;  /* 0x02000003eb007388 */ /* 0x0005e20000000800 */
[----:B------:R-:W-:Y:S02]  /*5ec0*/  @!P0 FADD.FTZ R185, -R185, -RZ ;  /* 0x800000ffb9b98221 */ /* 0x000fe40000010100 */
[----:B------:R-:W-:Y:S01]  /*5ed0*/  @!P4 FADD.FTZ R193, -R193, -RZ ;  /* 0x800000ffc1c1c221 */ /* 0x000fe20000010100 */
[----:B------:R3:W-:Y:S01]  /*5ee0*/  STS [R235+0x20400], R0 ;  /* 0x02040000eb007388 */ /* 0x0007e20000000800 */
[----:B------:R-:W-:Y:S03]  /*5ef0*/  ISETP.LE.U32.AND P4, PT, R164, UR4, PT ;  /* 0x00000004a4007c0c */ /* 0x000fe6000bf83070 */
[----:B------:R4:W-:Y:S04]  /*5f00*/  STS [R234+0x21000], R4 ;  /* 0x02100004ea007388 */ /* 0x0009e80000000800 */
[----:B------:R4:W-:Y:S06]  /*5f10*/  STS [R234+0x21400], R2 ;  /* 0x02140002ea007388 */ /* 0x0009ec0000000800 */
[----:B------:R-:W-:Y:S01]  /*5f20*/  @!P4 FADD.FTZ R187, -R187, -RZ ;  /* 0x800000ffbbbbc221 */ /* 0x000fe20000010100 */
[----:B------:R-:W-:Y:S02]  /*5f30*/  FSETP.GE.FTZ.AND P4, PT, R197, RZ, PT ;  /* 0x000000ffc500720b */ /* 0x000fe40003f96000 */
[----:B-1----:R-:W-:Y:S02]  /*5f40*/  F2FP.RELU.BF16.PACK_AB R5, R205, R206 ;  /* 0x000000cecd05723e */ /* 0x002fe400000018ff */
[----:B--2---:R-:W-:Y:S03]  /*5f50*/  F2FP.RELU.BF16.PACK_AB R3, R189, R197 ;  /* 0x000000c5bd03723e */ /* 0x004fe600000018ff */
[----:B------:R1:W-:Y:S01]  /*5f60*/  STS [R235+0x21000], R5 ;  /* 0x02100005eb007388 */ /* 0x0003e20000000800 */
[----:B---3--:R-:W-:Y:S02]  /*5f70*/  F2FP.RELU.BF16.PACK_AB R0, R181, R182 ;  /* 0x000000b6b500723e */ /* 0x008fe400000018ff */
[----:B----4-:R-:W-:Y:S02]  /*5f80*/  F2FP.RELU.BF16.PACK_AB R4, R221, R207 ;  /* 0x000000cfdd04723e */ /* 0x010fe400000018ff */
[----:B------:R-:W-:Y:S03]  /*5f90*/  F2FP.RELU.BF16.PACK_AB R2, R192, R190 ;  /* 0x000000bec002723e */ /* 0x000fe600000018ff */
[----:B------:R2:W-:Y:S04]  /*5fa0*/  STS [R235+0x21400], R4 ;  /* 0x02140004eb007388 */ /* 0x0005e80000000800 */
[----:B------:R3:W-:Y:S04]  /*5fb0*/  STS [R232+0x20000], R3 ;  /* 0x02000003e8007388 */ /* 0x0007e80000000800 */
[----:B------:R4:W-:Y:S04]  /*5fc0*/  STS [R232+0x20400], R2 ;  /* 0x02040002e8007388 */ /* 0x0009e80000000800 */
[----:B------:R4:W-:Y:S01]  /*5fd0*/  STS [R233+0x20000], R0 ;  /* 0x02000000e9007388 */ /* 0x0009e20000000800 */
[----:B-1----:R-:W-:Y:S02]  /*5fe0*/  F2FP.RELU.BF16.PACK_AB R5, R191, R193 ;  /* 0x000000c1bf05723e */ /* 0x002fe400000018ff */
[----:B--2---:R-:W-:Y:S02]  /*5ff0*/  F2FP.RELU.BF16.PACK_AB R4, R194, R195 ;  /* 0x000000c3c204723e */ /* 0x004fe400000018ff */
[----:B---3--:R-:W-:Y:S02]  /*6000*/  F2FP.RELU.BF16.PACK_AB R3, R180, R183 ;  /* 0x000000b7b403723e */ /* 0x008fe400000018ff */
[----:B----4-:R-:W-:Y:S03]  /*6010*/  F2FP.RELU.BF16.PACK_AB R2, R186, R187 ;  /* 0x000000bbba02723e */ /* 0x010fe600000018ff */
[----:B------:R1:W-:Y:S01]  /*6020*/  STS [R233+0x20400], R3 ;  /* 0x02040003e9007388 */ /* 0x0003e20000000800 */
[----:B------:R-:W-:Y:S03]  /*6030*/  F2FP.RELU.BF16.PACK_AB R0, R185, R188 ;  /* 0x000000bcb900723e */ /* 0x000fe600000018ff */
        /* <DEDUP_REMOVED lines=105> */
[----:B---3--:R-:W-:Y:S01]  /*66d0*/  FADD.FTZ R0, -R176, R6 ;  /* 0x00000006b0007221 */ /* 0x008fe20000010100 */
[-C--:B------:R-:W-:Y:S01]  /*66e0*/  FSEL R2, R2, R177.reuse, P2 ;  /* 0x000000b102027208 */ /* 0x080fe20001000000 */
[----:B------:R-:W-:Y:S01]  /*66f0*/  FADD.FTZ R4, -R177, R4 ;  /* 0x00000004b1047221 */ /* 0x000fe20000010100 */
[----:B------:R-:W-:Y:S02]  /*6700*/  FSETP.GE.FTZ.AND P2, PT, R182, RZ, PT ;  /* 0x000000ffb600720b */ /* 0x000fe40003f56000 */
[----:B------:R-:W-:Y:S02]  /*6710*/  FSEL R0, R0, R176, P0 ;  /* 0x000000b000007208 */ /* 0x000fe40000000000 */
[----:B------:R-:W-:Y:S01]  /*6720*/  FSETP.GE.FTZ.AND P0, PT, R181, RZ, PT ;  /* 0x000000ffb500720b */ /* 0x000fe20003f16000 */
[----:B------:R-:W-:Y:S01]  /*6730*/  FMUL.FTZ R203, R203, R2 ;  /* 0x00000002cbcb7220 */ /* 0x000fe20000410000 */
[-C--:B------:R-:W-:Y:S01]  /*6740*/  FSEL R4, R4, R177.reuse, P3 ;  /* 0x000000b104047208 */ /* 0x080fe20001800000 */
[----:B------:R-:W-:Y:S01]  /*6750*/  FMUL.FTZ R202, R202, R0 ;  /* 0x00000000caca7220 */ /* 0x000fe20000410000 */
[----:B------:R-:W2:Y:S01]  /*6760*/  LDG.E R2, [R178.64+0x80] ;  /* 0x0000800cb2027981 */ /* 0x000ea2000c1e1900 */
[----:B------:R-:W-:Y:S02]  /*6770*/  FSETP.GE.FTZ.AND P3, PT, R189, RZ, PT ;  /* 0x000000ffbd00720b */ /* 0x000fe40003f76000 */
[----:B------:R-:W-:Y:S01]  /*6780*/  FMUL.FTZ R204, R204, R4 ;  /* 0x00000004cccc7220 */ /* 0x000fe20000410000 */
[----:B------:R-:W3:Y:S05]  /*6790*/  LDG.E R0, [R178.64+0xa0] ;  /* 0x0000a00cb2007981 */ /* 0x000eea000c1e1900 */
[C---:B------:R-:W-:Y:S02]  /*67a0*/  FADD.FTZ R4, -R177.reuse, R16 ;  /* 0x00000010b1047221 */ /* 0x040fe40000010100 */
        /* <DEDUP_REMOVED lines=60> */
[----:B------:R-:W-:Y:S01]  /*6b70*/  FADD.FTZ R24, -R2, R24 ;  /* 0x0000001802187221 */ /* 0x000fe20000010100 */
[----:B------:R-:W-:Y:S01]  /*6b80*/  FSETP.GE.FTZ.AND P2, PT, R206, RZ, PT ;  /* 0x000000ffce00720b */ /* 0x000fe20003f56000 */
[----:B------:R-:W-:Y:S01]  /*6b90*/  FADD.FTZ R28, -R2, R28 ;  /* 0x0000001c021c7221 */ /* 0x000fe20000010100 */
[----:B------:R-:W-:Y:S01]  /*6ba0*/  FSEL R13, R13, R2, P4 ;  /* 0x000000020d0d7208 */ /* 0x000fe20002000000 */
[----:B------:R-:W-:Y:S01]  /*6bb0*/  FMUL.FTZ R23, R222, R4 ;  /* 0x00000004de177220 */ /* 0x000fe20000410000 */
[-C--:B------:R-:W-:Y:S01]  /*6bc0*/  FSEL R12, R12, R2.reuse, P2 ;  /* 0x000000020c0c7208 */ /* 0x080fe20001000000 */
[C---:B---3--:R-:W-:Y:S01]  /*6bd0*/  FADD.FTZ R4, -R0.reuse, R14 ;  /* 0x0000000e00047221 */ /* 0x048fe20000010100 */
        /* <DEDUP_REMOVED lines=17> */
[C---:B------:R-:W-:Y:S01]  /*6cf0*/  FADD.FTZ R2, -R0.reuse, R30 ;  /* 0x0000001e00027221 */ /* 0x040fe20000010100 */
        /* <DEDUP_REMOVED lines=18> */
[-C--:B------:R-:W-:Y:S01]  /*6e20*/  FSEL R4, R4, R0.reuse, P4 ;  /* 0x0000000004047208 */ /* 0x080fe20002000000 */
[----:B------:R-:W-:Y:S01]  /*6e30*/  IMAD.MOV.U32 R186, RZ, RZ, R237 ;  /* 0x000000ffffba7224 */ /* 0x000fe200078e00ed */
[----:B------:R-:W-:Y:S01]  /*6e40*/  FSEL R2, R2, R0, P3 ;  /* 0x0000000002027208 */ /* 0x000fe20001800000 */
[----:B------:R-:W-:Y:S02]  /*6e50*/  @P2 FADD.FTZ R0, -R0, R31 ;  /* 0x0000001f00002221 */ /* 0x000fe40000010100 */
[----:B------:R-:W-:Y:S02]  /*6e60*/  FMUL.FTZ R14, R195, R5 ;  /* 0x00000005c30e7220 */ /* 0x000fe40000410000 */
[----:B------:R-:W-:Y:S02]  /*6e70*/  FMUL.FTZ R16, R194, R4 ;  /* 0x00000004c2107220 */ /* 0x000fe40000410000 */
[----:B------:R-:W-:Y:S02]  /*6e80*/  FMUL.FTZ R19, R188, R2 ;  /* 0x00000002bc137220 */ /* 0x000fe40000410000 */
[----:B------:R-:W-:Y:S02]  /*6e90*/  FMUL.FTZ R18, R185, R0 ;  /* 0x00000000b9127220 */ /* 0x000fe40000410000 */
        /* <DEDUP_REMOVED lines=24> */
.L_x_828:
        /* <DEDUP_REMOVED lines=146> */
.L_x_829:
[----:B------:R-:W-:Y:S01]  /*7940*/  LDSM.16.M88.4 R32, [R211+0x1c000] ;  /* 0x01c00000d320783b */ /* 0x000fe20000000200 */
[----:B------:R-:W-:Y:S01]  /*7950*/  IMAD.MOV.U32 R2, RZ, RZ, 0x4 ;  /* 0x00000004ff027424 */ /* 0x000fe200078e00ff */
[----:B------:R-:W-:Y:S01]  /*7960*/  ULOP3.LUT UR4, UR6, 0x1, URZ, 0xc0, !UPT ;  /* 0x0000000106047892 */ /* 0x000fe2000f8ec03f */
[----:B------:R-:W-:Y:S01]  /*7970*/  IMAD.MOV.U32 R188, RZ, RZ, c[0x0][0x22c] ;  /* 0x00008b00ffbc7624 */ /* 0x000fe200078e00ff */
[----:B------:R-:W-:Y:S01]  /*7980*/  UISETP.GT.AND UP2, UPT, UR6, UR17, UPT ;  /* 0x000000110600728c */ /* 0x000fe2000bf44270 */
[----:B------:R-:W2:Y:S01]  /*7990*/  LDSM.16.MT88.4 R16, [R208] ;  /* 0x00000000d010783b */ /* 0x000ea20000004200 */
[----:B------:R-:W-:Y:S01]  /*79a0*/  IMAD.MOV.U32 R191, RZ, RZ, c[0x0][0x22c] ;  /* 0x00008b00ffbf7624 */ /* 0x000fe200078e00ff */
[----:B------:R-:W-:Y:S01]  /*79b0*/  UISETP.NE.U32.AND UP0, UPT, UR4, 0x1, UPT ;  /* 0x000000010400788c */ /* 0x000fe2000bf05070 */
[----:B------:R-:W-:Y:S01]  /*79c0*/  IMAD R188, R188, c[0x0][0x1c0], RZ ;  /* 0x00007000bcbc7a24 */ /* 0x000fe200078e02ff */
[----:B------:R-:W-:Y:S01]  /*79d0*/  @UP3 UIADD3 UR5, UP1, UR10, -0x100, URZ ;  /* 0xffffff000a053890 */ /* 0x000fe2000ff3e03f */
[----:B------:R-:W3:Y:S01]  /*79e0*/  LDSM.16.M88.4 R28, [R211+0x1d000] ;  /* 0x01d00000d31c783b */ /* 0x000ee20000000200 */
[----:B------:R-:W-:Y:S01]  /*79f0*/  IMAD R191, R191, c[0x0][0x1c0], RZ ;  /* 0x00007000bfbf7a24 */ /* 0x000fe200078e02ff */
[----:B------:R-:W-:Y:S01]  /*7a00*/  UIADD3 UR6, UR6, -0x1, URZ ;  /* 0xffffffff06067890 */ /* 0x000fe2000fffe03f */
[----:B------:R-:W-:Y:S01]  /*7a10*/  IMAD.SHL.U32 R188, R188, 0x10, RZ ;  /* 0x00000010bcbc7824 */ /* 0x000fe200078e00ff */
[----:B------:R-:W-:Y:S01]  /*7a20*/  @UP3 UIADD3.X UR4, UR11, -0x1, URZ, UP1, !UPT ;  /* 0xffffffff0b043890 */ /* 0x000fe20008ffe43f */
[----:B------:R-:W4:Y:S01]  /*7a30*/  LDSM.16.MT88.4 R164, [R208+0x4000] ;  /* 0x00400000d0a4783b */ /* 0x000f220000004200 */
[----:B------:R-:W-:Y:S02]  /*7a40*/  IMAD.SHL.U32 R191, R191, 0x20, RZ ;  /* 0x00000020bfbf7824 */ /* 0x000fe400078e00ff */
[----:B------:R-:W-:Y:S02]  /*7a50*/  IMAD.MOV.U32 R190, RZ, RZ, c[0x0][0x22c] ;  /* 0x00008b00ffbe7624 */ /* 0x000fe400078e00ff */
[----:B------:R-:W-:Y:S01]  /*7a60*/  LDSM.16.M88.4 R168, [R212+0x1c000] ;  /* 0x01c00000d4a8783b */ /* 0x000fe20000000200 */
[----:B------:R-:W-:Y:S02]  /*7a70*/  IMAD.MOV.U32 R189, RZ, RZ, c[0x0][0x22c] ;  /* 0x00008b00ffbd7624 */ /* 0x000fe400078e00ff */
[----:B------:R-:W-:Y:S02]  /*7a80*/  IMAD R190, R190, c[0x0][0x1c0], RZ ;  /* 0x00007000bebe7a24 */ /* 0x000fe400078e02ff */
[----:B------:R-:W1:Y:S01]  /*7a90*/  LDSM.16.MT88.4 R172, [R208+0x800] ;  /* 0x00080000d0ac783b */ /* 0x000e620000004200 */
[----:B------:R-:W-:Y:S02]  /*7aa0*/  IMAD R189, R189, c[0x0][0x1c0], RZ ;  /* 0x00007000bdbd7a24 */ /* 0x000fe400078e02ff */
[----:B------:R-:W-:Y:S02]  /*7ab0*/  IMAD R190, R190, 0x28, RZ ;  /* 0x00000028bebe7824 */ /* 0x000fe400078e02ff */
[----:B------:R-:W1:Y:S01]  /*7ac0*/  LDSM.16.M88.4 R176, [R212+0x1d000] ;  /* 0x01d00000d4b0783b */ /* 0x000e620000000200 */
[----:B------:R-:W-:Y:S02]  /*7ad0*/  IMAD R189, R189, 0x30, RZ ;  /* 0x00000030bdbd7824 */ /* 0x000fe400078e02ff */
[----:B-1----:R-:W-:Y:S02]  /*7ae0*/  IMAD.MOV.U32 R0, RZ, RZ, c[0x0][0x22c] ;  /* 0x00008b00ff007624 */ /* 0x002fe400078e00ff */
[----:B------:R-:W1:Y:S02]  /*7af0*/  LDSM.16.MT88.4 R180, [R208+0x4800] ;  /* 0x00480000d0b4783b */ /* 0x000e640000004200 */
[----:B------:R-:W-:Y:S04]  /*7b00*/  IMAD R0, R0, c[0x0][0x1c0], RZ ;  /* 0x0000700000007a24 */ /* 0x000fe800078e02ff */
[----:B------:R-:W-:Y:S01]  /*7b10*/  IMAD.U32 R0, R0, -0x40, RZ ;  /* 0xffffffc000007824 */ /* 0x000fe200078e00ff */
[-C--:B--2---:R-:W-:Y:S04]  /*7b20*/  HMMA.16816.F32.BF16 R4, R32, R16.reuse, RZ ;  /* 0x000000102004723c */ /* 0x084fe800000418ff */
[C---:B------:R-:W-:Y:S04]  /*7b30*/  LEA R237, P2, R0.reuse, R186, 0x2 ;  /* 0x000000ba00ed7211 */ /* 0x040fe800078410ff */
[----:B------:R-:W-:Y:S01]  /*7b40*/  LEA.HI.X.SX32 R236, R0, R187, 0x2, P2 ;  /* 0x000000bb00ec7211 */ /* 0x000fe200010f16ff */
[C---:B---3--:R-:W-:Y:S03]  /*7b50*/  HMMA.16816.F32.BF16 R8, R28.reuse, R16, RZ ;  /* 0x000000101c08723c */ /* 0x048fe600000418ff */
[----:B------:R-:W-:Y:S04]  /*7b60*/  IMAD.MOV.U32 R0, RZ, RZ, c[0x0][0x22c] ;  /* 0x00008b00ff007624 */ /* 0x000fe800078e00ff */
[----:B------:R-:W-:Y:S01]  /*7b70*/  IMAD R0, R0, c[0x0][0x1c0], RZ ;  /* 0x0000700000007a24 */ /* 0x000fe200078e02ff */
[-C--:B------:R-:W-:Y:S04]  /*7b80*/  HMMA.16816.F32.BF16 R12, R28, R18.reuse, RZ ;  /* 0x000000121c0c723c */ /* 0x080fe800000418ff */
[----:B------:R-:W-:Y:S04]  /*7b90*/  IMAD R0, R0, 0x18, RZ ;  /* 0x0000001800007824 */ /* 0x000fe800078e02ff */
[C---:B------:R-:W-:Y:S08]  /*7ba0*/  HMMA.16816.F32.BF16 R16, R32.reuse, R18, RZ ;  /* 0x000000122010723c */ /* 0x040ff000000418ff */
[-C--:B----4-:R-:W-:Y:S08]  /*7bb0*/  HMMA.16816.F32.BF16 R20, R32, R164.reuse, RZ ;  /* 0x000000a42014723c */ /* 0x090ff000000418ff */
        /* <DEDUP_REMOVED lines=8> */
[----:B------:R-:W2:Y:S07]  /*7c40*/  LDSM.16.MT88.4 R172, [R208+0x1000] ;  /* 0x00100000d0ac783b */ /* 0x000eae0000004200 */
[-C--:B-1----:R-:W-:Y:S08]  /*7c50*/  HMMA.16816.F32.BF16 R20, R168, R180.reuse, R20 ;  /* 0x000000b4a814723c */ /* 0x082ff00000041814 */
[C---:B------:R-:W-:Y:S08]  /*7c60*/  HMMA.16816.F32.BF16 R24, R176.reuse, R180, R24 ;  /* 0x000000b4b018723c */ /* 0x040ff00000041818 */
[-C--:B------:R-:W-:Y:S01]  /*7c70*/  HMMA.16816.F32.BF16 R28, R176, R182.reuse, R28 ;  /* 0x000000b6b01c723c */ /* 0x080fe2000004181c */
[----:B------:R-:W1:Y:S07]  /*7c80*/  LDSM.16.M88.4 R176, [R184+0x1d000] ;  /* 0x01d00000b8b0783b */ /* 0x000e6e0000000200 */
[----:B------:R-:W-:Y:S01]  /*7c90*/  HMMA.16816.F32.BF16 R32, R168, R182, R32 ;  /* 0x000000b6a820723c */ /* 0x000fe20000041820 */
[----:B------:R-:W3:Y:S05]  /*7ca0*/  LDSM.16.MT88.4 R168, [R208+0x5000] ;  /* 0x00500000d0a8783b */ /* 0x000eea0000004200 */
[----:B------:R-:W-:Y:S02]  /*7cb0*/  LDSM.16.M88.4 R180, [R3+0x1d000] ;  /* 0x01d0000003b4783b */ /* 0x000fe40000000200 */
[-C--:B--2---:R-:W-:Y:S08]  /*7cc0*/  HMMA.16816.F32.BF16 R4, R164, R172.reuse, R4 ;  /* 0x000000aca404723c */ /* 0x084ff00000041804 */
[C---:B-1----:R-:W-:Y:S08]  /*7cd0*/  HMMA.16816.F32.BF16 R8, R176.reuse, R172, R8 ;  /* 0x000000acb008723c */ /* 0x042ff00000041808 */
        /* <DEDUP_REMOVED lines=56> */
[----:B------:R-:W4:Y:S06]  /*8060*/  LDSM.16.MT88.4 R164, [R208+0x7800] ;  /* 0x00780000d0a4783b */ /* 0x000f2c0000004200 */
[----:B------:R-:W-:Y:S01]  /*8070*/  @P0 IADD3 R168, R239, -0x40, RZ ;  /* 0xffffffc0efa80810 */ /* 0x000fe20007ffe0ff */
[-C--:B-1----:R-:W-:Y:S05]  /*8080*/  HMMA.16816.F32.BF16 R4, R172, R176.reuse, R4 ;  /* 0x000000b0ac04723c */ /* 0x082fea0000041804 */
[----:B------:R-:W-:Y:S01]  /*8090*/  @P0 IMAD.WIDE R168, R168, R2, UR10 ;  /* 0x0000000aa8a80e25 */ /* 0x000fe2000f8e0202 */
[----:B------:R-:W-:Y:S02]  /*80a0*/  @UP3 UMOV UR10, UR5 ;  /* 0x00000005000a3c82 */ /* 0x000fe40008000000 */
[----:B------:R-:W-:Y:S01]  /*80b0*/  @UP3 UMOV UR11, UR4 ;  /* 0x00000004000b3c82 */ /* 0x000fe20008000000 */
[----:B------:R-:W-:Y:S01]  /*80c0*/  IMAD.MOV.U32 R2, RZ, RZ, R237 ;  /* 0x000000ffff027224 */ /* 0x000fe200078e00ed */
[----:B------:R1:W5:Y:S02]  /*80d0*/  @P0 LDG.E R242, [R168.64] ;  /* 0x0000000ca8f20981 */ /* 0x000364000c1e1900 */
[----:B--2---:R-:W-:Y:S03]  /*80e0*/  IMAD.MOV.U32 R3, RZ, RZ, R236 ;  /* 0x000000ffff037224 */ /* 0x004fe600078e00ec */
[----:B------:R1:W5:Y:S05]  /*80f0*/  @P0 LDG.E R243, [R168.64+0x20] ;  /* 0x0000200ca8f30981 */ /* 0x00036a000c1e1900 */
        /* <DEDUP_REMOVED lines=8> */
[-C--:B----4-:R-:W-:Y:S04]  /*8180*/  HMMA.16816.F32.BF16 R20, R172, R164.reuse, R20 ;  /* 0x000000a4ac14723c */ /* 0x090fe80000041814 */
        /* <DEDUP_REMOVED lines=12> */
[CC--:B------:R-:W-:Y:S02]  /*8250*/  LEA R166, P3, R190.reuse, R2.reuse, 0x2 ;  /* 0x00000002bea67211 */ /* 0x0c0fe400078610ff */
[CC--:B--2---:R-:W-:Y:S02]  /*8260*/  LEA R4, P2, R189.reuse, R2.reuse, 0x2 ;  /* 0x00000002bd047211 */ /* 0x0c4fe400078410ff */
[----:B------:R2:W-:Y:S01]  /*8270*/  RED.E.ADD.F32.FTZ.RN.STRONG.GPU [R170.64], R7 ;  /* 0x00000007aa00798e */ /* 0x0005e2000c10e78c */
[-C--:B------:R-:W-:Y:S01]  /*8280*/  LEA.HI.X.SX32 R167, R190, R3.reuse, 0x2, P3 ;  /* 0x00000003bea77211 */ /* 0x080fe200018f16ff */
[----:B------:R-:W-:Y:S03]  /*8290*/  IMAD R0, R0, c[0x0][0x1c0], RZ ;  /* 0x0000700000007a24 */ /* 0x000fe600078e02ff */
[----:B------:R4:W-:Y:S01]  /*82a0*/  RED.E.ADD.F32.FTZ.RN.STRONG.GPU [R168.64], R8 ;  /* 0x00000008a800798e */ /* 0x0009e2000c10e78c */
[----:B------:R-:W-:Y:S04]  /*82b0*/  IMAD R0, R0, 0x38, RZ ;  /* 0x0000003800007824 */ /* 0x000fe800078e02ff */
[----:B------:R4:W-:Y:S01]  /*82c0*/  RED.E.ADD.F32.FTZ.RN.STRONG.GPU [R166.64], R9 ;  /* 0x00000009a600798e */ /* 0x0009e2000c10e78c */
[-C--:B-1----:R-:W-:Y:S01]  /*82d0*/  LEA.HI.X.SX32 R5, R189, R3.reuse, 0x2, P2 ;  /* 0x00000003bd057211 */ /* 0x082fe200010f16ff */
[----:B------:R-:W-:Y:S04]  /*82e0*/  IMAD.MOV.U32 R189, RZ, RZ, c[0x0][0x22c] ;  /* 0x00008b00ffbd7624 */ /* 0x000fe800078e00ff */
[----:B------:R1:W-:Y:S01]  /*82f0*/  RED.E.ADD.F32.FTZ.RN.STRONG.GPU [R4.64], R10 ;  /* 0x0000000a0400798e */ /* 0x0003e2000c10e78c */
[CC--:B---3--:R-:W-:Y:S01]  /*8300*/  LEA R6, P0, R0.reuse, R2.reuse, 0x2 ;  /* 0x0000000200067211 */ /* 0x0c8fe200078010ff */
[----:B------:R-:W-:Y:S03]  /*8310*/  IMAD R189, R189, c[0x0][0x1c0], RZ ;  /* 0x00007000bdbd7a24 */ /* 0x000fe600078e02ff */
[-C--:B--2---:R-:W-:Y:S01]  /*8320*/  LEA.HI.X.SX32 R7, R0, R3.reuse, 0x2, P0 ;  /* 0x0000000300077211 */ /* 0x084fe200000f16ff */
[----:B------:R-:W-:Y:S04]  /*8330*/  IMAD.SHL.U32 R189, R189, 0x10, RZ ;  /* 0x00000010bdbd7824 */ /* 0x000fe800078e00ff */
[----:B------:R2:W-:Y:S01]  /*8340*/  RED.E.ADD.F32.FTZ.RN.STRONG.GPU [R6.64], R11 ;  /* 0x0000000b0600798e */ /* 0x0005e2000c10e78c */
[C---:B------:R-:W-:Y:S02]  /*8350*/  IADD3 R179, R189.reuse, 0x20, RZ ;  /* 0x00000020bdb37810 */ /* 0x040fe40007ffe0ff */
[C---:B------:R-:W-:Y:S02]  /*8360*/  IADD3 R0, R189.reuse, 0x20, RZ ;  /* 0x00000020bd007810 */ /* 0x040fe40007ffe0ff */
[----:B------:R3:W-:Y:S01]  /*8370*/  RED.E.ADD.F32.FTZ.RN.STRONG.GPU [R2.64+0x80], R16 ;  /* 0x000080100200798e */ /* 0x0007e2000c10e78c */
[----:B------:R-:W-:Y:S01]  /*8380*/  IADD3 R178, R189, 0x20, RZ ;  /* 0x00000020bdb27810 */ /* 0x000fe20007ffe0ff */
[----:B------:R-:W-:Y:S01]  /*8390*/  IMAD.MOV.U32 R189, RZ, RZ, c[0x0][0x22c] ;  /* 0x00008b00ffbd7624 */ /* 0x000fe200078e00ff */
[CC--:B----4-:R-:W-:Y:S01]  /*83a0*/  LEA R8, P3, R249.reuse, R2.reuse, 0x2 ;  /* 0x00000002f9087211 */ /* 0x0d0fe200078610ff */
[C---:B------:R-:W-:Y:S01]  /*83b0*/  IMAD.IADD R0, R238.reuse, 0x1, R0 ;  /* 0x00000001ee007824 */ /* 0x040fe200078e0200 */
[----:B------:R4:W-:Y:S01]  /*83c0*/  RED.E.ADD.F32.FTZ.RN.STRONG.GPU [R164.64+0x80], R17 ;  /* 0x00008011a400798e */ /* 0x0009e2000c10e78c */
[C---:B------:R-:W-:Y:S01]  /*83d0*/  IMAD.IADD R178, R238.reuse, 0x1, R178 ;  /* 0x00000001eeb27824 */ /* 0x040fe200078e02b2 */
[-C--:B------:R-:W-:Y:S01]  /*83e0*/  LEA.HI.X.SX32 R9, R249, R3.reuse, 0x2, P3 ;  /* 0x00000003f9097211 */ /* 0x080fe200018f16ff */
[----:B------:R-:W-:Y:S02]  /*83f0*/  IMAD R189, R189, c[0x0][0x1c0], RZ ;  /* 0x00007000bdbd7a24 */ /* 0x000fe400078e02ff */
[----:B------:R-:W-:Y:S01]  /*8400*/  IMAD.IADD R178, R238, 0x1, R178 ;  /* 0x00000001eeb27824 */ /* 0x000fe200078e02b2 */
[-C--:B-1----:R-:W-:Y:S01]  /*8410*/  LEA R4, P0, R179, R2.reuse, 0x2 ;  /* 0x00000002b3047211 */ /* 0x082fe200078010ff */
[----:B------:R-:W-:Y:S03]  /*8420*/  IMAD.SHL.U32 R189, R189, 0x10, RZ ;  /* 0x00000010bdbd7824 */ /* 0x000fe600078e00ff */
[-C--:B------:R-:W-:Y:S02]  /*8430*/  LEA.HI.X.SX32 R5, R179, R3.reuse, 0x2, P0 ;  /* 0x00000003b3057211 */ /* 0x080fe400000f16ff */
[-C--:B------:R-:W-:Y:S02]  /*8440*/  LEA R10, P0, R178, R2.reuse, 0x2 ;  /* 0x00000002b20a7211 */ /* 0x080fe400078010ff */
[C---:B------:R-:W-:Y:S01]  /*8450*/  IADD3 R172, R189.reuse, 0x40, RZ ;  /* 0x00000040bdac7810 */ /* 0x040fe20007ffe0ff */
[----:B------:R1:W-:Y:S01]  /*8460*/  RED.E.ADD.F32.FTZ.RN.STRONG.GPU [R4.64], R18 ;  /* 0x000000120400798e */ /* 0x0003e2000c10e78c */
[-C--:B--2---:R-:W-:Y:S02]  /*8470*/  LEA R6, P2, R0, R2.reuse, 0x2 ;  /* 0x0000000200067211 */ /* 0x084fe400078410ff */
[-C--:B------:R-:W-:Y:S02]  /*8480*/  LEA.HI.X.SX32 R11, R178, R3.reuse, 0x2, P0 ;  /* 0x00000003b20b7211 */ /* 0x080fe400000f16ff */
[-C--:B------:R-:W-:Y:S01]  /*8490*/  LEA.HI.X.SX32 R7, R0, R3.reuse, 0x2, P2 ;  /* 0x0000000300077211 */ /* 0x080fe200010f16ff */
[----:B------:R-:W-:Y:S01]  /*84a0*/  IMAD.IADD R0, R238, 0x1, R248 ;  /* 0x00000001ee007824 */ /* 0x000fe200078e02f8 */
[C---:B------:R-:W-:Y:S02]  /*84b0*/  IADD3 R170, R189.reuse, 0x40, RZ ;  /* 0x00000040bdaa7810 */ /* 0x040fe40007ffe0ff */
[C---:B---3--:R-:W-:Y:S01]  /*84c0*/  IADD3 R16, R188.reuse, 0x60, RZ ;  /* 0x00000060bc107810 */ /* 0x048fe20007ffe0ff */
[----:B------:R2:W-:Y:S01]  /*84d0*/  RED.E.ADD.F32.FTZ.RN.STRONG.GPU [R6.64], R19 ;  /* 0x000000130600798e */ /* 0x0005e2000c10e78c */
[----:B----4-:R-:W-:Y:S01]  /*84e0*/  IADD3 R17, R188, 0x60, RZ ;  /* 0x00000060bc117810 */ /* 0x010fe20007ffe0ff */
[C---:B------:R-:W-:Y:S02]  /*84f0*/  IMAD.IADD R170, R238.reuse, 0x1, R170 ;  /* 0x00000001eeaa7824 */ /* 0x040fe400078e02aa */
[C---:B------:R-:W-:Y:S01]  /*8500*/  IMAD.IADD R16, R238.reuse, 0x1, R16 ;  /* 0x00000001ee107824 */ /* 0x040fe200078e0210 */
[----:B------:R-:W-:Y:S01]  /*8510*/  RED.E.ADD.F32.FTZ.RN.STRONG.GPU [R10.64], R12 ;  /* 0x0000000c0a00798e */ /* 0x000fe2000c10e78c */
[----:B------:R-:W-:Y:S04]  /*8520*/  IMAD.IADD R170, R238, 0x1, R170 ;  /* 0x00000001eeaa7824 */ /* 0x000fe800078e02aa */
[----:B------:R3:W-:Y:S01]  /*8530*/  RED.E.ADD.F32.FTZ.RN.STRONG.GPU [R8.64], R13 ;  /* 0x0000000d0800798e */ /* 0x0007e2000c10e78c */
[CC--:B-1----:R-:W-:Y:S04]  /*8540*/  LEA R4, P2, R248.reuse, R2.reuse, 0x2 ;  /* 0x00000002f8047211 */ /* 0x0c2fe800078410ff */
[-C--:B------:R-:W-:Y:S05]  /*8550*/  LEA.HI.X.SX32 R5, R248, R3.reuse, 0x2, P2 ;  /* 0x00000003f8057211 */ /* 0x080fea00010f16ff */
[----:B------:R1:W-:Y:S01]  /*8560*/  RED.E.ADD.F32.FTZ.RN.STRONG.GPU [R4.64], R14 ;  /* 0x0000000e0400798e */ /* 0x0003e2000c10e78c */
[CC--:B--2---:R-:W-:Y:S04]  /*8570*/  LEA R6, P0, R0.reuse, R2.reuse, 0x2 ;  /* 0x0000000200067211 */ /* 0x0c4fe800078010ff */
[-C--:B------:R-:W-:Y:S02]  /*8580*/  LEA.HI.X.SX32 R7, R0, R3.reuse, 0x2, P0 ;  /* 0x0000000300077211 */ /* 0x080fe400000f16ff */
[----:B------:R-:W-:Y:S03]  /*8590*/  IADD3 R0, R189, 0x40, RZ ;  /* 0x00000040bd007810 */ /* 0x000fe60007ffe0ff */
[----:B------:R2:W-:Y:S01]  /*85a0*/  RED.E.ADD.F32.FTZ.RN.STRONG.GPU [R6.64], R15 ;  /* 0x0000000f0600798e */ /* 0x0005e2000c10e78c */
[CC--:B---3--:R-:W-:Y:S01]  /*85b0*/  LEA R8, P3, R247.reuse, R2.reuse, 0x2 ;  /* 0x00000002f7087211 */ /* 0x0c8fe200078610ff */
[----:B------:R-:W-:Y:S03]  /*85c0*/  IMAD.IADD R0, R238, 0x1, R0 ;  /* 0x00000001ee007824 */ /* 0x000fe600078e0200 */
[----:B------:R-:W-:Y:S01]  /*85d0*/  RED.E.ADD.F32.FTZ.RN.STRONG.GPU [R2.64+0x100], R20 ;  /* 0x000100140200798e */ /* 0x000fe2000c10e78c */
[-C--:B------:R-:W-:Y:S02]  /*85e0*/  LEA.HI.X.SX32 R9, R247, R3.reuse, 0x2, P3 ;  /* 0x00000003f7097211 */ /* 0x080fe400018f16ff */
[CC--:B------:R-:W-:Y:S02]  /*85f0*/  LEA R12, P2, R0.reuse, R2.reuse, 0x2 ;  /* 0x00000002000c7211 */ /* 0x0c0fe400078410ff */
[----:B------:R-:W-:Y:S02]  /*8600*/  RED.E.ADD.F32.FTZ.RN.STRONG.GPU [R164.64+0x100], R21 ;  /* 0x00010015a400798e */ /* 0x000fe4000c10e78c */
[-C--:B------:R-:W-:Y:S01]  /*8610*/  LEA.HI.X.SX32 R13, R0, R3.reuse, 0x2, P2 ;  /* 0x00000003000d7211 */ /* 0x080fe200010f16ff */
[----:B------:R-:W-:Y:S01]  /*8620*/  IMAD.IADD R0, R238, 0x1, R246 ;  /* 0x00000001ee007824 */ /* 0x000fe200078e02f6 */
[CC--:B-1----:R-:W-:Y:S02]  /*8630*/  LEA R4, P0, R172.reuse, R2.reuse, 0x2 ;  /* 0x00000002ac047211 */ /* 0x0c2fe400078010ff */
[CC--:B------:R-:W-:Y:S02]  /*8640*/  LEA R14, P6, R17.reuse, R2.reuse, 0x2 ;  /* 0x00000002110e7211 */ /* 0x0c0fe400078c10ff */
[-C--:B------:R-:W-:Y:S02]  /*8650*/  LEA.HI.X.SX32 R5, R172, R3.reuse, 0x2, P0 ;  /* 0x00000003ac057211 */ /* 0x080fe400000f16ff */
[CC--:B------:R-:W-:Y:S03]  /*8660*/  LEA R10, P0, R170.reuse, R2.reuse, 0x2 ;  /* 0x00000002aa0a7211 */ /* 0x0c0fe600078010ff */
[----:B------:R1:W-:Y:S01]  /*8670*/  RED.E.ADD.F32.FTZ.RN.STRONG.GPU [R4.64], R22 ;  /* 0x000000160400798e */ /* 0x0003e2000c10e78c */
[-C--:B------:R-:W-:Y:S02]  /*8680*/  LEA.HI.X.SX32 R11, R170, R3.reuse, 0x2, P0 ;  /* 0x00000003aa0b7211 */ /* 0x080fe400000f16ff */
[CC--:B--2---:R-:W-:Y:S02]  /*8690*/  LEA R6, P2, R246.reuse, R2.reuse, 0x2 ;  /* 0x00000002f6067211 */ /* 0x0c4fe400078410ff */
[----:B------:R2:W-:Y:S01]  /*86a0*/  RED.E.ADD.F32.FTZ.RN.STRONG.GPU [R12.64], R23 ;  /* 0x000000170c00798e */ /* 0x0005e2000c10e78c */
[-C--:B------:R-:W-:Y:S02]  /*86b0*/  LEA.HI.X.SX32 R15, R17, R3.reuse, 0x2, P6 ;  /* 0x00000003110f7211 */ /* 0x080fe400030f16ff */
[-C--:B------:R-:W-:Y:S02]  /*86c0*/  LEA.HI.X.SX32 R7, R246, R3.reuse, 0x2, P2 ;  /* 0x00000003f6077211 */ /* 0x080fe400010f16ff */
[----:B------:R-:W-:Y:S05]  /*86d0*/  RED.E.ADD.F32.FTZ.RN.STRONG.GPU [R10.64], R24 ;  /* 0x000000180a00798e */ /* 0x000fea000c10e78c */
[----:B------:R3:W-:Y:S05]  /*86e0*/  RED.E.ADD.F32.FTZ.RN.STRONG.GPU [R8.64], R25 ;  /* 0x000000190800798e */ /* 0x0007ea000c10e78c */
[----:B------:R4:W-:Y:S05]  /*86f0*/  RED.E.ADD.F32.FTZ.RN.STRONG.GPU [R6.64], R26 ;  /* 0x0000001a0600798e */ /* 0x0009ea000c10e78c */
[----:B------:R-:W-:Y:S01]  /*8700*/  LDSM.16.MT88.4 R20, [R210+0x2000] ;  /* 0x00200000d214783b */ /* 0x000fe20000004200 */
[CC--:B-1----:R-:W-:Y:S04]  /*8710*/  LEA R4, P0, R0.reuse, R2.reuse, 0x2 ;  /* 0x0000000200047211 */ /* 0x0c2fe800078010ff */
[----:B------:R-:W-:Y:S01]  /*8720*/  LDSM.16.MT88.4 R168, [R210+0x2800] ;  /* 0x00280000d2a8783b */ /* 0x000fe20000004200 */
[-C--:B------:R-:W-:Y:S02]  /*8730*/  LEA.HI.X.SX32 R5, R0, R3.reuse, 0x2, P0 ;  /* 0x0000000300057211 */ /* 0x080fe400000f16ff */
[----:B------:R-:W-:Y:S02]  /*8740*/  IADD3 R0, R188, 0x60, RZ ;  /* 0x00000060bc007810 */ /* 0x000fe40007ffe0ff */
[-C--:B--2---:R-:W-:Y:S01]  /*8750*/  LEA R12, P5, R16, R2.reuse, 0x2 ;  /* 0x00000002100c7211 */ /* 0x084fe200078a10ff */
[----:B------:R1:W-:Y:S02]  /*8760*/  RED.E.ADD.F32.FTZ.RN.STRONG.GPU [R4.64], R27 ;  /* 0x0000001b0400798e */ /* 0x0003e4000c10e78c */
[----:B------:R-:W-:Y:S01]  /*8770*/  IMAD.IADD R0, R238, 0x1, R0 ;  /* 0x00000001ee007824 */ /* 0x000fe200078e0200 */
[-C--:B------:R-:W-:Y:S02]  /*8780*/  LEA.HI.X.SX32 R13, R16, R3.reuse, 0x2, P5 ;  /* 0x00000003100d7211 */ /* 0x080fe400028f16ff */
[----:B------:R-:W-:Y:S01]  /*8790*/  RED.E.ADD.F32.FTZ.RN.STRONG.GPU [R2.64+0x180], R32 ;  /* 0x000180200200798e */ /* 0x000fe2000c10e78c */
[----:B------:R-:W-:Y:S01]  /*87a0*/  IMAD.IADD R0, R238, 0x1, R0 ;  /* 0x00000001ee007824 */ /* 0x000fe200078e0200 */
[CC--:B---3--:R-:W-:Y:S03]  /*87b0*/  LEA R8, P3, R245.reuse, R2.reuse, 0x2 ;  /* 0x00000002f5087211 */ /* 0x0c8fe600078610ff */
[----:B------:R-:W-:Y:S01]  /*87c0*/  RED.E.ADD.F32.FTZ.RN.STRONG.GPU [R164.64+0x180], R33 ;  /* 0x00018021a400798e */ /* 0x000fe2000c10e78c */
[CC--:B------:R-:W-:Y:S02]  /*87d0*/  LEA R10, P4, R0.reuse, R2.reuse, 0x2 ;  /* 0x00000002000a7211 */ /* 0x0c0fe400078810ff */
[-C--:B------:R-:W-:Y:S02]  /*87e0*/  LEA.HI.X.SX32 R9, R245, R3.reuse, 0x2, P3 ;  /* 0x00000003f5097211 */ /* 0x080fe400018f16ff */
[----:B------:R-:W-:Y:S01]  /*87f0*/  RED.E.ADD.F32.FTZ.RN.STRONG.GPU [R14.64], R34 ;  /* 0x000000220e00798e */ /* 0x000fe2000c10e78c */
[-C--:B------:R-:W-:Y:S01]  /*8800*/  LEA.HI.X.SX32 R11, R0, R3.reuse, 0x2, P4 ;  /* 0x00000003000b7211 */ /* 0x080fe200020f16ff */
[----:B------:R-:W-:Y:S01]  /*8810*/  IMAD.IADD R0, R196, 0x1, R210 ;  /* 0x00000001c4007824 */ /* 0x000fe200078e02d2 */
[CC--:B----4-:R-:W-:Y:S02]  /*8820*/  LEA R6, P2, R244.reuse, R2.reuse, 0x2 ;  /* 0x00000002f4067211 */ /* 0x0d0fe400078410ff */
[----:B------:R-:W-:Y:S02]  /*8830*/  RED.E.ADD.F32.FTZ.RN.STRONG.GPU [R12.64], R35 ;  /* 0x000000230c00798e */ /* 0x000fe4000c10e78c */
[-C--:B------:R-:W-:Y:S02]  /*8840*/  LEA.HI.X.SX32 R7, R244, R3.reuse, 0x2, P2 ;  /* 0x00000003f4077211 */ /* 0x080fe400010f16ff */
[----:B------:R-:W-:Y:S01]  /*8850*/  PLOP3.LUT P2, PT, PT, PT, UP0, 0x80, 0x0 ;  /* 0x000000000000781c */ /* 0x000fe20003f4f008 */
[----:B------:R-:W-:Y:S01]  /*8860*/  RED.E.ADD.F32.FTZ.RN.STRONG.GPU [R10.64], R28 ;  /* 0x0000001c0a00798e */ /* 0x000fe2000c10e78c */
[----:B------:R-:W-:Y:S01]  /*8870*/  @UP3 UIADD3 UR15, UP0, UR15, -0x100, URZ ;  /* 0xffffff000f0f3890 */ /* 0x000fe2000ff1e03f */
[C---:B-1----:R-:W-:Y:S03]  /*8880*/  LEA R4, P0, R252.reuse, R2, 0x2 ;  /* 0x00000002fc047211 */ /* 0x042fe600078010ff */
[----:B------:R-:W-:Y:S01]  /*8890*/  RED.E.ADD.F32.FTZ.RN.STRONG.GPU [R8.64], R29 ;  /* 0x0000001d0800798e */ /* 0x000fe2000c10e78c */
[----:B------:R-:W-:Y:S01]  /*88a0*/  LEA.HI.X.SX32 R5, R252, R3, 0x2, P0 ;  /* 0x00000003fc057211 */ /* 0x000fe200000f16ff */
[----:B------:R-:W-:Y:S01]  /*88b0*/  @UP3 UIADD3.X UR14, UR14, -0x1, URZ, UP0, !UPT ;  /* 0xffffffff0e0e3890 */ /* 0x000fe200087fe43f */
        /* <DEDUP_REMOVED lines=203> */
[----:B------:R-:W-:Y:S01]  /*9570*/  UISETP.NE.AND UP0, UPT, UR24, -0x1, UPT ;  /* 0xffffffff1800788c */ /* 0x000fe2000bf05270 */
[----:B------:R-:W-:Y:S01]  /*9580*/  FMUL.FTZ R59, R101, c[0x0][0x2e0] ;  /* 0x0000b800653b7a20 */ /* 0x000fe20000410000 */
[----:B------:R-:W-:Y:S01]  /*9590*/  ULDC.64 UR8, c[0x0][0x3a0] ;  /* 0x0000e80000087ab9 */ /* 0x000fe20000000a00 */
        /* <DEDUP_REMOVED lines=170> */
.L_x_831:
        /* <DEDUP_REMOVED lines=18> */
.L_x_832:
        /* <DEDUP_REMOVED lines=56> */
.L_x_834:
[----:B-1-34-:R-:W-:Y:S05]  /*a4e0*/  BSYNC B0 ;  /* 0x0000000000007941 */ /* 0x01afea0003800000 */
.L_x_833:
        /* <DEDUP_REMOVED lines=16> */
.L_x_836:
[----:B------:R-:W-:Y:S05]  /*a5f0*/  BSYNC B0 ;  /* 0x0000000000007941 */ /* 0x000fea0003800000 */
.L_x_835:
        /* <DEDUP_REMOVED lines=16> */
.L_x_838:
[----:B------:R-:W-:Y:S05]  /*a700*/  BSYNC B0 ;  /* 0x0000000000007941 */ /* 0x000fea0003800000 */
.L_x_837:
        /* <DEDUP_REMOVED lines=16> */
.L_x_840:
[----:B------:R-:W-:Y:S05]  /*a810*/  BSYNC B0 ;  /* 0x0000000000007941 */ /* 0x000fea0003800000 */
.L_x_839:
        /* <DEDUP_REMOVED lines=25> */
.L_x_842:
[----:B------:R-:W-:Y:S05]  /*a9b0*/  BSYNC B0 ;  /* 0x0000000000007941 */ /* 0x000fea0003800000 */
.L_x_841:
        /* <DEDUP_REMOVED lines=14> */
.L_x_844:
[----:B------:R-:W-:Y:S05]  /*aaa0*/  BSYNC B0 ;  /* 0x0000000000007941 */ /* 0x000fea0003800000 */
.L_x_843:
        /* <DEDUP_REMOVED lines=14> */
.L_x_846:
[----:B------:R-:W-:Y:S05]  /*ab90*/  BSYNC B0 ;  /* 0x0000000000007941 */ /* 0x000fea0003800000 */
.L_x_845:
        /* <DEDUP_REMOVED lines=12> */
.L_x_827:
[----:B------:R-:W-:Y:S05]  /*ac60*/  BSYNC B1 ;  /* 0x0000000000017941 */ /* 0x000fea0003800000 */
.L_x_805:
        /* <DEDUP_REMOVED lines=11> */
.L_x_847:
[----:B------:R-:W-:Y:S05]  /*ad20*/  EXIT ;  /* 0x000000000000794d */ /* 0x000fea0003800000 */
.L_x_849:
        /* <DEDUP_REMOVED lines=13> */
.L_x_1086:


//--------------------- .text._ZN5flash44flash_bwd_dq_dk_dv_loop_seqk_parallel_kernelI23Flash_bwd_kernel_traitsILi128ELi64ELi128ELi8ELi2ELi4ELi2ELb0ELb0EN7cutlass10bfloat16_tE19Flash_kernel_traitsILi128ELi64ELi128ELi8ES3_EELb0ELb1ELb0ELb0ELb0ELb1ELb1EEEvNS_16Flash_bwd_paramsE --------------------------
	.section	.text._ZN5flash44flash_bwd_dq_dk_dv_loop_seqk_parallel_kernelI23Flash_bwd_kernel_traitsILi128ELi64ELi128ELi8ELi2ELi4ELi2ELb0ELb0EN7cutlass10bfloat16_tE19Flash_kernel_traitsILi128ELi64ELi128ELi8ES3_EELb0ELb1ELb0ELb0ELb0ELb1ELb1EEEvNS_16Flash_bwd_paramsE,"ax",@progbits
	.sectioninfo	@"SHI_REGISTERS=255"
	.align	128
        .global         _ZN5flash44flash_bwd_dq_dk_dv_loop_seqk_parallel_kernelI23Flash_bwd_kernel_traitsILi128ELi64ELi128ELi8ELi2ELi4ELi2ELb0ELb0EN7cutlass10bfloat16_tE19Flash_kernel_traitsILi128ELi64ELi128ELi8ES3_EELb0ELb1ELb0ELb0ELb0ELb1ELb1EEEvNS_16Flash_bwd_paramsE
        .type           _ZN5flash44flash_bwd_dq_dk_dv_loop_seqk_parallel_kernelI23Flash_bwd_kernel_traitsILi128ELi64ELi128ELi8ELi2ELi4ELi2ELb0ELb0EN7cutlass10bfloat16_tE19Flash_kernel_traitsILi128ELi64ELi128ELi8ES3_EELb0ELb1ELb0ELb0ELb0ELb1ELb1EEEvNS_16Flash_bwd_paramsE,@function
        .size           _ZN5flash44flash_bwd_dq_dk_dv_loop_seqk_parallel_kernelI23Flash_bwd_kernel_traitsILi128ELi64ELi128ELi8ELi2ELi4ELi2ELb0ELb0EN7cutlass10bfloat16_tE19Flash_kernel_traitsILi128ELi64ELi128ELi8ES3_EELb0ELb1ELb0ELb0ELb0ELb1ELb1EEEvNS_16Flash_bwd_paramsE,(.L_x_1087 - _ZN5flash44flash_bwd_dq_dk_dv_loop_seqk_parallel_kernelI23Flash_bwd_kernel_traitsILi128ELi64ELi128ELi8ELi2ELi4ELi2ELb0ELb0EN7cutlass10bfloat16_tE19Flash_kernel_traitsILi128ELi64ELi128ELi8ES3_EELb0ELb1ELb0ELb0ELb0ELb1ELb1EEEvNS_16Flash_bwd_paramsE)
        .other          _ZN5flash44flash_bwd_dq_dk_dv_loop_seqk_parallel_kernelI23Flash_bwd_kernel_traitsILi128ELi64ELi128ELi8ELi2ELi4ELi2ELb0ELb0EN7cutlass10bfloat16_tE19Flash_kernel_traitsILi128ELi64ELi128ELi8ES3_EELb0ELb1ELb0ELb0ELb0ELb1ELb1EEEvNS_16Flash_bwd_paramsE,@"STO_CUDA_ENTRY STV_DEFAULT"
_ZN5flash44flash_bwd_dq_dk_dv_loop_seqk_parallel_kernelI23Flash_bwd_kernel_traitsILi128ELi64ELi128ELi8ELi2ELi4ELi2ELb0ELb0EN7cutlass10bfloat16_tE19Flash_kernel_traitsILi128ELi64ELi128ELi8ES3_EELb0ELb1ELb0ELb0ELb0ELb1ELb1EEEvNS_16Flash_bwd_paramsE:
.text._ZN5flash44flash_bwd_dq_dk_dv_loop_seqk_parallel_kernelI23Flash_bwd_kernel_traitsILi128ELi64ELi128ELi8ELi2ELi4ELi2ELb0ELb0EN7cutlass10bfloat16_tE19Flash_kernel_traitsILi128ELi64ELi128ELi8ES3_EELb0ELb1ELb0ELb0ELb0ELb1ELb1EEEvNS_16Flash_bwd_paramsE:
        /* <DEDUP_REMOVED lines=201> */
.L_x_894:
        /* <DEDUP_REMOVED lines=53> */
.L_x_850:
        /* <DEDUP_REMOVED lines=59> */
.L_x_852:
        /* <DEDUP_REMOVED lines=18> */
.L_x_853:
        /* <DEDUP_REMOVED lines=70> */
.L_x_854:
[----:B------:R-:W-:Y:S02]  /*1910*/  UMOV UR8, UR49 ;  /* 0x0000003100087c82 */ /* 0x000fe40008000000 */
.L_x_855:
        /* <DEDUP_REMOVED lines=98> */
.L_x_857:
        /* <DEDUP_REMOVED lines=18> */
.L_x_858:
        /* <DEDUP_REMOVED lines=28> */
.L_x_860:
[----:B------:R-:W-:Y:S05]  /*2220*/  BSYNC B0 ;  /* 0x0000000000007941 */ /* 0x000fea0003800000 */
.L_x_859:
        /* <DEDUP_REMOVED lines=16> */
.L_x_862:
[----:B------:R-:W-:Y:S05]  /*2330*/  BSYNC B0 ;  /* 0x0000000000007941 */ /* 0x000fea0003800000 */
.L_x_861:
        /* <DEDUP_REMOVED lines=16> */
.L_x_864:
[----:B------:R-:W-:Y:S05]  /*2440*/  BSYNC B0 ;  /* 0x0000000000007941 */ /* 0x000fea0003800000 */
.L_x_863:
        /* <DEDUP_REMOVED lines=16> */
.L_x_866:
[----:B------:R-:W-:Y:S05]  /*2550*/  BSYNC B0 ;  /* 0x0000000000007941 */ /* 0x000fea0003800000 */
.L_x_865:
        /* <DEDUP_REMOVED lines=25> */
.L_x_868:
[----:B------:R-:W-:Y:S05]  /*26f0*/  BSYNC B0 ;  /* 0x0000000000007941 */ /* 0x000fea0003800000 */
.L_x_867:
        /* <DEDUP_REMOVED lines=14> */
.L_x_870:
[----:B------:R-:W-:Y:S05]  /*27e0*/  BSYNC B0 ;  /* 0x0000000000007941 */ /* 0x000fea0003800000 */
.L_x_869:
        /* <DEDUP_REMOVED lines=14> */
.L_x_872:
[----:B------:R-:W-:Y:S05]  /*28d0*/  BSYNC B0 ;  /* 0x0000000000007941 */ /* 0x000fea0003800000 */
.L_x_871:
        /* <DEDUP_REMOVED lines=13> */
.L_x_856:
[----:B-1----:R-:W2:Y:S01]  /*29b0*/  LDL R16, [R1+0x28] ;  /* 0x0000280001107983 */ /* 0x002ea20000100800 */
        /* <DEDUP_REMOVED lines=206> */
[----:B------:R-:W-:Y:S04]  /*36a0*/  @P4 STS.128 [R20+0x15000], RZ ;  /* 0x015000ff14004388 */ /* 0x000fe80000000c00 */
[----:B------:R-:W-:Y:S04]  /*36b0*/  @P4 STS.128 [R20+0x19000], RZ ;  /* 0x019000ff14004388 */ /* 0x000fe80000000c00 */
[----:B------:R-:W-:Y:S01]  /*36c0*/  @!PT LDS RZ, [RZ] ;  /* 0x00000000fffff984 */ /* 0x000fe20000000800 */
[----:B------:R-:W-:Y:S01]  /*36d0*/  @!PT LDS RZ, [RZ] ;  /* 0x00000000fffff984 */ /* 0x000fe20000000800 */
[----:B------:R-:W-:Y:S01]  /*36e0*/  @!PT LDS RZ, [RZ] ;  /* 0x00000000fffff984 */ /* 0x000fe20000000800 */
[----:B------:R1:W-:Y:S04]  /*36f0*/  @!P4 LDGSTS.E.BYPASS.LTC128B.128 [R20+0x15000], [R10.64] ;  /* 0x150000000a14cfae */ /* 0x0003e8000b901d44 */
[----:B------:R1:W-:Y:S01]  /*3700*/  @!P4 LDGSTS.E.BYPASS.LTC128B.128 [R20+0x19000], [R10.64+0x80] ;  /* 0x190000800a14cfae */ /* 0x0003e2000b901d44 */
[----:B--2---:R-:W-:-:S04]  /*3710*/  @!P3 LEA R8, P5, R4, c[0x0][0x170], 0x1 ;  /* 0x00005c000408ba11 */ /* 0x004fc800078a08ff */
[----:B------:R-:W-:Y:S02]  /*3720*/  @!P3 LEA.HI.X R9, R4, c[0x0][0x174], R5, 0x1, P5 ;  /* 0x00005d000409ba11 */ /* 0x000fe400028f0c05 */
[----:B------:R-:W-:Y:S02]  /*3730*/  ISETP.GE.AND P5, PT, R0, UR7, PT ;  /* 0x0000000700007c0c */ /* 0x000fe4000bfa6270 */
[----:B------:R-:W-:-:S04]  /*3740*/  IADD3 R0, R28, 0x28, RZ ;  /* 0x000000281c007810 */ /* 0x000fc80007ffe0ff */
[----:B------:R-:W-:Y:S01]  /*3750*/  ISETP.GE.AND P0, PT, R0, UR7, PT ;  /* 0x0000000700007c0c */ /* 0x000fe2000bf06270 */
        /* <DEDUP_REMOVED lines=8> */
[----:B------:R-:W-:-:S03]  /*37e0*/  ISETP.GE.AND P4, PT, R28, UR7, PT ;  /* 0x000000071c007c0c */ /* 0x000fc6000bf86270 */
[----:B------:R-:W-:Y:S04]  /*37f0*/  @P1 STS.128 [R20+0x17000], RZ ;  /* 0x017000ff14001388 */ /* 0x000fe80000000c00 */
[----:B------:R-:W-:Y:S04]  /*3800*/  @P1 STS.128 [R20+0x1b000], RZ ;  /* 0x01b000ff14001388 */ /* 0x000fe80000000c00 */
[----:B------:R-:W-:Y:S01]  /*3810*/  @!PT LDS RZ, [RZ] ;  /* 0x00000000fffff984 */ /* 0x000fe20000000800 */
[----:B------:R-:W-:Y:S01]  /*3820*/  @!PT LDS RZ, [RZ] ;  /* 0x00000000fffff984 */ /* 0x000fe20000000800 */
[----:B------:R-:W-:Y:S01]  /*3830*/  @!PT LDS RZ, [RZ] ;  /* 0x00000000fffff984 */ /* 0x000fe20000000800 */
[----:B------:R2:W-:Y:S04]  /*3840*/  @!P1 LDGSTS.E.BYPASS.LTC128B.128 [R20+0x17000], [R6.64] ;  /* 0x1700000006149fae */ /* 0x0005e8000b901d44 */
[----:B------:R2:W-:Y:S01]  /*3850*/  @!P1 LDGSTS.E.BYPASS.LTC128B.128 [R20+0x1b000], [R6.64+0x80] ;  /* 0x1b00008006149fae */ /* 0x0005e2000b901d44 */
[----:B------:R-:W-:-:S02]  /*3860*/  SHF.R.S32.HI R3, RZ, 0x1f, R0 ;  /* 0x0000001fff037819 */ /* 0x000fc40000011400 */
[----:B------:R-:W-:Y:S01]  /*3870*/  @!P0 LEA R4, P1, R0, UR10, 0x2 ;  /* 0x0000000a00048c11 */ /* 0x000fe2000f8210ff */
[----:B------:R-:W0:Y:S01]  /*3880*/  LDGDEPBAR ;  /* 0x00000000000079af */ /* 0x000e220000000000 */
[----:B------:R-:W-:Y:S02]  /*3890*/  IADD3 R2, P3, R2, UR10, RZ ;  /* 0x0000000a02027c10 */ /* 0x000fe4000ff7e0ff */
[----:B------:R-:W-:-:S05]  /*38a0*/  @!P0 LEA.HI.X R5, R0, UR9, R3, 0x2, P1 ;  /* 0x0000000900058c11 */ /* 0x000fca00088f1403 */
[----:B------:R3:W4:Y:S01]  /*38b0*/  @!P0 LDG.E R29, [R4.64] ;  /* 0x00000004041d8981 */ /* 0x000722000c1e1900 */
[----:B--2---:R-:W-:-:S04]  /*38c0*/  SHF.R.S32.HI R7, RZ, 0x1f, R28 ;  /* 0x0000001fff077819 */ /* 0x004fc8000001141c */
[----:B------:R-:W-:-:S04]  /*38d0*/  SHF.L.U64.HI R6, R28, 0x2, R7 ;  /* 0x000000021c067819 */ /* 0x000fc80000010207 */
[----:B------:R-:W-:-:S05]  /*38e0*/  IADD3.X R3, R6, UR9, RZ, P3, !PT ;  /* 0x0000000906037c10 */ /* 0x000fca0009ffe4ff */
[----:B------:R2:W5:Y:S04]  /*38f0*/  @!P4 LDG.E R32, [R2.64] ;  /* 0x000000040220c981 */ /* 0x000568000c1e1900 */
[----:B------:R2:W4:Y:S04]  /*3900*/  @!P6 LDG.E R31, [R2.64+0x20] ;  /* 0x00002004021fe981 */ /* 0x000528000c1e1900 */
[----:B------:R2:W4:Y:S01]  /*3910*/  @!P5 LDG.E R30, [R2.64+0x80] ;  /* 0x00008004021ed981 */ /* 0x000522000c1e1900 */
[----:B------:R-:W-:-:S04]  /*3920*/  LEA.HI R0, R27, R26, RZ, 0x4 ;  /* 0x0000001a1b007211 */ /* 0x000fc800078f20ff */
[----:B------:R-:W-:-:S04]  /*3930*/  LOP3.LUT R0, R0, 0xfffffff0, RZ, 0xc0, !PT ;  /* 0xfffffff000007812 */ /* 0x000fc800078ec0ff */
[----:B------:R-:W-:Y:S02]  /*3940*/  IADD3 R0, -R0, R26, RZ ;  /* 0x0000001a00007210 */ /* 0x000fe40007ffe1ff */
        /* <DEDUP_REMOVED lines=13> */
[----:B------:R-:W-:-:S04]  /*3a20*/  IMAD.MOV.U32 R0, RZ, RZ, c[0x0][0x22c] ;  /* 0x00008b00ff007624 */ /* 0x000fc800078e00ff */
[----:B------:R-:W-:Y:S01]  /*3a30*/  IMAD R0, R0, c[0x0][0x1c0], RZ ;  /* 0x0000700000007a24 */ /* 0x000fe200078e02ff */
[----:B--2---:R-:W-:-:S04]  /*3a40*/  IADD3 R2, R216, 0x2000, RZ ;  /* 0x00002000d8027810 */ /* 0x004fc80007ffe0ff */
[----:B------:R-:W-:-:S04]  /*3a50*/  SEL R2, R2, R216, !P2 ;  /* 0x000000d802027207 */ /* 0x000fc80005000000 */
[----:B------:R-:W-:Y:S02]  /*3a60*/  SHF.L.U32 R209, R2, 0x1, RZ ;  /* 0x0000000102d17819 */ /* 0x000fe400000006ff */
[C---:B------:R-:W-:Y:S02]  /*3a70*/  SHF.L.U64.HI R2, R28.reuse, 0x2, R7 ;  /* 0x000000021c027819 */ /* 0x040fe40000010207 */
[----:B------:R-:W-:Y:S01]  /*3a80*/  SHF.L.U32 R3, R28, 0x2, RZ ;  /* 0x000000021c037819 */ /* 0x000fe200000006ff */
[----:B------:R-:W-:Y:S02]  /*3a90*/  IMAD.SHL.U32 R242, R0, 0x8, RZ ;  /* 0x0000000800f27824 */ /* 0x000fe400078e00ff */
        /* <DEDUP_REMOVED lines=71> */
[----:B-----5:R-:W-:Y:S04]  /*3f10*/  STL [R1+0x8], R32 ;  /* 0x0000082001007387 */ /* 0x020fe80000100800 */
[----:B----4-:R-:W-:Y:S04]  /*3f20*/  STL [R1+0xc], R31 ;  /* 0x00000c1f01007387 */ /* 0x010fe80000100800 */
[----:B------:R-:W-:Y:S04]  /*3f30*/  STL [R1], R30 ;  /* 0x0000001e01007387 */ /* 0x000fe80000100800 */
[----:B------:R-:W-:Y:S04]  /*3f40*/  STL [R1+0x4], R29 ;  /* 0x0000041d01007387 */ /* 0x000fe80000100800 */
[----:B------:R2:W-:Y:S04]  /*3f50*/  STL [R1+0x30], R2 ;  /* 0x0000300201007387 */ /* 0x0005e80000100800 */
[----:B------:R3:W-:Y:S01]  /*3f60*/  STL [R1+0x2c], R3 ;  /* 0x00002c0301007387 */ /* 0x0007e20000100800 */
[----:B--2---:R-:W-:-:S05]  /*3f70*/  IMAD.SHL.U32 R2, R0, 0x10, RZ ;  /* 0x0000001000027824 */ /* 0x004fca00078e00ff */
[C---:B------:R-:W-:Y:S02]  /*3f80*/  IADD3 R4, R2.reuse, 0x20, RZ ;  /* 0x0000002002047810 */ /* 0x040fe40007ffe0ff */
[----:B---3--:R-:W-:Y:S02]  /*3f90*/  IADD3 R3, R2, 0x40, RZ ;  /* 0x0000004002037810 */ /* 0x008fe40007ffe0ff */
[----:B------:R-:W-:Y:S02]  /*3fa0*/  IADD3 R4, R242, R4, RZ ;  /* 0x00000004f2047210 */ /* 0x000fe40007ffe0ff */
        /* <DEDUP_REMOVED lines=17> */
[----:B--2---:R-:W-:-:S02]  /*40c0*/  IMAD.IADD R3, R242, 0x1, R3 ;  /* 0x00000001f2037824 */ /* 0x004fc400078e0203 */
[----:B---3--:R-:W-:-:S03]  /*40d0*/  IMAD.IADD R0, R242, 0x1, R2 ;  /* 0x00000001f2007824 */ /* 0x008fc600078e0202 */
[----:B------:R1:W-:Y:S04]  /*40e0*/  STL [R1+0x20], R3 ;  /* 0x0000200301007387 */ /* 0x0003e80000100800 */
[----:B------:R1:W-:Y:S02]  /*40f0*/  STL [R1+0x1c], R0 ;  /* 0x00001c0001007387 */ /* 0x0003e40000100800 */
.L_x_876:
[----:B------:R-:W0:Y:S01]  /*4100*/  LDGDEPBAR ;  /* 0x00000000000079af */ /* 0x000e220000000000 */
[C---:B-1----:R-:W-:Y:S01]  /*4110*/  IADD3 R0, R209.reuse, R215, RZ ;  /* 0x000000d7d1007210 */ /* 0x042fe20007ffe0ff */
        /* <DEDUP_REMOVED lines=152> */
[----:B---3--:R-:W3:Y:S09]  /*4aa0*/  LDL R13, [R1] ;  /* 0x00000000010d7983 */ /* 0x008ef20000100800 */
        /* <DEDUP_REMOVED lines=37> */
[-C--:B------:R-:W-:Y:S01]  /*4d00*/  @!P0 ISETP.GE.AND P3, PT, R0, R10.reuse, PT ;  /* 0x0000000a0000820c */ /* 0x080fe20003f66270 */
        /* <DEDUP_REMOVED lines=277> */
[----:B------:R-:W-:Y:S01]  /*5e60*/  FFMA.FTZ R0, -R188, R188, 1 ;  /* 0x3f800000bc007423 */ /* 0x000fe200000101bc */
[----:B------:R-:W-:Y:S03]  /*5e70*/  PLOP3.LUT P0, PT, PT, PT, UP3, 0x80, 0x0 ;  /* 0x000000000000781c */ /* 0x000fe60003f0f038 */
        /* <DEDUP_REMOVED lines=60> */
[----:B------:R-:W4:Y:S05]  /*6240*/  LDG.E R0, [R178.64+0xa0] ;  /* 0x0000a004b2007981 */ /* 0x000f2a000c1e1900 */
[C---:B------:R-:W-:Y:S02]  /*6250*/  FADD.FTZ R16, -R176.reuse, R16 ;  /* 0x00000010b0107221 */ /* 0x040fe40000010100 */
[----:B------:R-:W-:Y:S04]  /*6260*/  FADD.FTZ R17, -R176, R17 ;  /* 0x00000011b0117221 */ /* 0x000fe80000010100 */
[----:B------:R-:W-:Y:S01]  /*6270*/  FMUL.FTZ R17, R233, R17 ;  /* 0x00000011e9117220 */ /* 0x000fe20000410000 */
[-C--:B-1----:R-:W-:Y:S08]  /*6280*/  HMMA.16816.F32.BF16 R20, R168, R164.reuse, R20 ;  /* 0x000000a4a814723c */ /* 0x082ff00000041814 */
[C---:B------:R-:W-:Y:S07]  /*6290*/  HMMA.16816.F32.BF16 R24, R172.reuse, R164, R24 ;  /* 0x000000a4ac18723c */ /* 0x040fee0000041818 */
[----:B------:R-:W-:Y:S01]  /*62a0*/  FMUL.FTZ R164, R234, R16 ;  /* 0x00000010eaa47220 */ /* 0x000fe20000410000 */
[-C--:B------:R-:W-:Y:S04]  /*62b0*/  HMMA.16816.F32.BF16 R28, R172, R166.reuse, R28 ;  /* 0x000000a6ac1c723c */ /* 0x080fe8000004181c */
[----:B------:R-:W-:Y:S03]  /*62c0*/  FFMA.FTZ R16, -R190, R190, 1 ;  /* 0x3f800000be107423 */ /* 0x000fe600000101be */
[----:B------:R-:W-:Y:S01]  /*62d0*/  FMUL.FTZ R173, R177, R5 ;  /* 0x00000005b1ad7220 */ /* 0x000fe20000410000 */
[----:B------:R-:W-:Y:S04]  /*62e0*/  HMMA.16816.F32.BF16 R32, R168, R166, R32 ;  /* 0x000000a6a820723c */ /* 0x000fe80000041820 */
[----:B------:R-:W-:Y:S01]  /*62f0*/  FFMA.FTZ R5, -R186, R186, 1 ;  /* 0x3f800000ba057423 */ /* 0x000fe200000101ba */
[----:B------:R-:W-:Y:S01]  /*6300*/  MOV R186, R227 ;  /* 0x000000e300ba7202 */ /* 0x000fe20000000f00 */
[----:B------:R-:W-:Y:S02]  /*6310*/  FADD.FTZ R21, -R176, R21 ;  /* 0x00000015b0157221 */ /* 0x000fe40000010100 */
[----:B------:R-:W-:Y:S04]  /*6320*/  FMUL.FTZ R5, R5, c[0x0][0x2ec] ;  /* 0x0000bb0005057a20 */ /* 0x000fe80000410000 */
[----:B------:R-:W-:Y:S02]  /*6330*/  FMUL.FTZ R165, R229, R21 ;  /* 0x00000015e5a57220 */ /* 0x000fe40000410000 */
[----:B------:R-:W-:Y:S02]  /*6340*/  FMUL.FTZ R16, R16, c[0x0][0x2ec] ;  /* 0x0000bb0010107a20 */ /* 0x000fe40000410000 */
[----:B------:R-:W-:Y:S02]  /*6350*/  FMUL.FTZ R171, R17, R5 ;  /* 0x0000000511ab7220 */ /* 0x000fe40000410000 */
[----:B------:R-:W-:Y:S02]  /*6360*/  FFMA.FTZ R5, -R181, R181, 1 ;  /* 0x3f800000b5057423 */ /* 0x000fe400000101b5 */
[----:B------:R-:W-:Y:S02]  /*6370*/  FMUL.FTZ R172, R164, R16 ;  /* 0x00000010a4ac7220 */ /* 0x000fe40000410000 */
[----:B------:R-:W-:Y:S02]  /*6380*/  FFMA.FTZ R16, -R182, R182, 1 ;  /* 0x3f800000b6107423 */ /* 0x000fe400000101b6 */
[C---:B------:R-:W-:Y:S02]  /*6390*/  FADD.FTZ R21, -R176.reuse, R33 ;  /* 0x00000021b0157221 */ /* 0x040fe40000010100 */
[C---:B------:R-:W-:Y:S02]  /*63a0*/  FADD.FTZ R32, -R176.reuse, R32 ;  /* 0x00000020b0207221 */ /* 0x040fe40000010100 */
[----:B------:R-:W-:Y:S02]  /*63b0*/  FMUL.FTZ R21, R195, R21 ;  /* 0x00000015c3157220 */ /* 0x000fe40000410000 */
[----:B------:R-:W-:Y:S02]  /*63c0*/  FMUL.FTZ R5, R5, c[0x0][0x2ec] ;  /* 0x0000bb0005057a20 */ /* 0x000fe40000410000 */
[----:B------:R-:W-:Y:S02]  /*63d0*/  FADD.FTZ R20, -R176, R20 ;  /* 0x00000014b0147221 */ /* 0x000fe40000010100 */
[----:B------:R-:W-:Y:S02]  /*63e0*/  FMUL.FTZ R32, R198, R32 ;  /* 0x00000020c6207220 */ /* 0x000fe40000410000 */
[----:B------:R-:W-:Y:S01]  /*63f0*/  FFMA.FTZ R17, -R187, R187, 1 ;  /* 0x3f800000bb117423 */ /* 0x000fe200000101bb */
[----:B------:R-:W-:Y:S01]  /*6400*/  MOV R187, R226 ;  /* 0x000000e200bb7202 */ /* 0x000fe20000000f00 */
[----:B------:R-:W-:Y:S02]  /*6410*/  FMUL.FTZ R16, R16, c[0x0][0x2ec] ;  /* 0x0000bb0010107a20 */ /* 0x000fe40000410000 */
[----:B------:R-:W-:Y:S02]  /*6420*/  FMUL.FTZ R167, R21, R5 ;  /* 0x0000000515a77220 */ /* 0x000fe40000410000 */
[----:B------:R-:W-:Y:S02]  /*6430*/  FFMA.FTZ R5, -R203, R203, 1 ;  /* 0x3f800000cb057423 */ /* 0x000fe400000101cb */
[----:B------:R-:W-:Y:S02]  /*6440*/  FMUL.FTZ R166, R230, R20 ;  /* 0x00000014e6a67220 */ /* 0x000fe40000410000 */
[----:B------:R-:W-:Y:S02]  /*6450*/  FFMA.FTZ R20, -R189, R189, 1 ;  /* 0x3f800000bd147423 */ /* 0x000fe400000101bd */
[----:B------:R-:W-:Y:S02]  /*6460*/  FMUL.FTZ R17, R17, c[0x0][0x2ec] ;  /* 0x0000bb0011117a20 */ /* 0x000fe40000410000 */
[----:B------:R-:W-:Y:S02]  /*6470*/  FMUL.FTZ R168, R32, R16 ;  /* 0x0000001020a87220 */ /* 0x000fe40000410000 */
[----:B------:R-:W-:Y:S02]  /*6480*/  FMUL.FTZ R5, R5, c[0x0][0x2ec] ;  /* 0x0000bb0005057a20 */ /* 0x000fe40000410000 */
[----:B------:R-:W-:Y:S02]  /*6490*/  FFMA.FTZ R32, -R197, R197, 1 ;  /* 0x3f800000c5207423 */ /* 0x000fe400000101c5 */
[----:B------:R-:W-:Y:S02]  /*64a0*/  FMUL.FTZ R20, R20, c[0x0][0x2ec] ;  /* 0x0000bb0014147a20 */ /* 0x000fe40000410000 */
[----:B------:R-:W-:Y:S02]  /*64b0*/  FMUL.FTZ R169, R165, R17 ;  /* 0x00000011a5a97220 */ /* 0x000fe40000410000 */
[----:B------:R-:W-:Y:S02]  /*64c0*/  FMUL.FTZ R32, R32, c[0x0][0x2ec] ;  /* 0x0000bb0020207a20 */ /* 0x000fe40000410000 */
[----:B------:R-:W-:Y:S02]  /*64d0*/  FFMA.FTZ R164, -R185, R185, 1 ;  /* 0x3f800000b9a47423 */ /* 0x000fe400000101b9 */
[----:B------:R-:W-:Y:S02]  /*64e0*/  FMUL.FTZ R170, R166, R20 ;  /* 0x00000014a6aa7220 */ /* 0x000fe40000410000 */
[----:B------:R-:W-:Y:S02]  /*64f0*/  FMUL.FTZ R164, R164, c[0x0][0x2ec] ;  /* 0x0000bb00a4a47a20 */ /* 0x000fe40000410000 */
[----:B------:R-:W-:Y:S02]  /*6500*/  FFMA.FTZ R33, -R199, R199, 1 ;  /* 0x3f800000c7217423 */ /* 0x000fe400000101c7 */
[----:B------:R-:W-:Y:S02]  /*6510*/  FFMA.FTZ R21, -R244, R244, 1 ;  /* 0x3f800000f4157423 */ /* 0x000fe400000101f4 */
[----:B------:R-:W-:Y:S02]  /*6520*/  FMUL.FTZ R33, R33, c[0x0][0x2ec] ;  /* 0x0000bb0021217a20 */ /* 0x000fe40000410000 */
[----:B------:R-:W-:Y:S02]  /*6530*/  FMUL.FTZ R21, R21, c[0x0][0x2ec] ;  /* 0x0000bb0015157a20 */ /* 0x000fe40000410000 */
[----:B------:R-:W-:Y:S04]  /*6540*/  FFMA.FTZ R20, -R232, R232, 1 ;  /* 0x3f800000e8147423 */ /* 0x000fe800000101e8 */
[----:B------:R-:W-:Y:S02]  /*6550*/  FMUL.FTZ R20, R20, c[0x0][0x2ec] ;  /* 0x0000bb0014147a20 */ /* 0x000fe40000410000 */
[C---:B--2---:R-:W-:Y:S02]  /*6560*/  FADD.FTZ R7, -R4.reuse, R7 ;  /* 0x0000000704077221 */ /* 0x044fe40000010100 */
[----:B------:R-:W-:Y:S02]  /*6570*/  FADD.FTZ R16, -R4, R6 ;  /* 0x0000000604107221 */ /* 0x000fe40000010100 */
[----:B------:R-:W-:Y:S02]  /*6580*/  FFMA.FTZ R6, -R228, R228, 1 ;  /* 0x3f800000e4067423 */ /* 0x000fe400000101e4 */
[----:B------:R-:W-:Y:S02]  /*6590*/  FMUL.FTZ R7, R52, R7 ;  /* 0x0000000734077220 */ /* 0x000fe40000410000 */
[----:B------:R-:W-:Y:S01]  /*65a0*/  FADD.FTZ R18, -R4, R18 ;  /* 0x0000001204127221 */ /* 0x000fe20000010100 */
[----:B------:R1:W5:Y:S01]  /*65b0*/  LDL.LU R52, [R1+0xac] ;  /* 0x0000ac0001347983 */ /* 0x0003620000300800 */
[----:B------:R-:W-:Y:S02]  /*65c0*/  FMUL.FTZ R16, R245, R16 ;  /* 0x00000010f5107220 */ /* 0x000fe40000410000 */
[----:B------:R-:W-:Y:S02]  /*65d0*/  FMUL.FTZ R6, R6, c[0x0][0x2ec] ;  /* 0x0000bb0006067a20 */ /* 0x000fe40000410000 */
[----:B------:R-:W-:Y:S02]  /*65e0*/  FMUL.FTZ R165, R7, R5 ;  /* 0x0000000507a57220 */ /* 0x000fe40000410000 */
[----:B------:R-:W-:Y:S02]  /*65f0*/  FMUL.FTZ R5, R249, R18 ;  /* 0x00000012f9057220 */ /* 0x000fe40000410000 */
[C---:B------:R-:W-:Y:S02]  /*6600*/  FADD.FTZ R34, -R4.reuse, R34 ;  /* 0x0000002204227221 */ /* 0x040fe40000010100 */
[C---:B------:R-:W-:Y:S02]  /*6610*/  FADD.FTZ R35, -R4.reuse, R35 ;  /* 0x0000002304237221 */ /* 0x040fe40000010100 */
[----:B------:R-:W-:Y:S02]  /*6620*/  FADD.FTZ R19, -R4, R19 ;  /* 0x0000001304137221 */ /* 0x000fe40000010100 */
[----:B------:R-:W-:Y:S02]  /*6630*/  FMUL.FTZ R166, R16, R6 ;  /* 0x0000000610a67220 */ /* 0x000fe40000410000 */
[C---:B------:R-:W-:Y:S02]  /*6640*/  FADD.FTZ R16, -R4.reuse, R22 ;  /* 0x0000001604107221 */ /* 0x040fe40000010100 */
[----:B------:R-:W-:Y:S02]  /*6650*/  FADD.FTZ R17, -R4, R23 ;  /* 0x0000001704117221 */ /* 0x000fe40000010100 */
[----:B------:R-:W-:Y:S02]  /*6660*/  FMUL.FTZ R32, R5, R32 ;  /* 0x0000002005207220 */ /* 0x000fe40000410000 */
[----:B------:R-:W-:Y:S02]  /*6670*/  FMUL.FTZ R4, R236, R34 ;  /* 0x00000022ec047220 */ /* 0x000fe40000410000 */
[----:B------:R-:W-:Y:S02]  /*6680*/  FMUL.FTZ R5, R235, R35 ;  /* 0x00000023eb057220 */ /* 0x000fe40000410000 */
[----:B------:R-:W-:Y:S02]  /*6690*/  FFMA.FTZ R35, -R183, R183, 1 ;  /* 0x3f800000b7237423 */ /* 0x000fe400000101b7 */
[----:B------:R-:W-:Y:S02]  /*66a0*/  FFMA.FTZ R7, -R196, R196, 1 ;  /* 0x3f800000c4077423 */ /* 0x000fe400000101c4 */
[----:B------:R-:W-:Y:S02]  /*66b0*/  FMUL.FTZ R35, R35, c[0x0][0x2ec] ;  /* 0x0000bb0023237a20 */ /* 0x000fe40000410000 */
[----:B------:R-:W-:Y:S02]  /*66c0*/  FMUL.FTZ R164, R4, R164 ;  /* 0x000000a404a47220 */ /* 0x000fe40000410000 */
[----:B---3--:R-:W-:Y:S02]  /*66d0*/  FADD.FTZ R4, -R2, R8 ;  /* 0x0000000802047221 */ /* 0x008fe40000010100 */
[----:B------:R-:W-:Y:S02]  /*66e0*/  FMUL.FTZ R6, R248, R19 ;  /* 0x00000013f8067220 */ /* 0x000fe40000410000 */
[----:B------:R-:W-:Y:S02]  /*66f0*/  FMUL.FTZ R7, R7, c[0x0][0x2ec] ;  /* 0x0000bb0007077a20 */ /* 0x000fe40000410000 */
[----:B------:R-:W-:Y:S02]  /*6700*/  FMUL.FTZ R35, R5, R35 ;  /* 0x0000002305237220 */ /* 0x000fe40000410000 */
[----:B------:R-:W-:Y:S02]  /*6710*/  FADD.FTZ R5, -R2, R9 ;  /* 0x0000000902057221 */ /* 0x000fe40000010100 */
[----:B------:R-:W-:Y:S02]  /*6720*/  FMUL.FTZ R4, R51, R4 ;  /* 0x0000000433047220 */ /* 0x000fe40000410000 */
[----:B------:R-:W-:Y:S01]  /*6730*/  FMUL.FTZ R17, R246, R17 ;  /* 0x00000011f6117220 */ /* 0x000fe20000410000 */
        /* <DEDUP_REMOVED lines=75> */
[----:B------:R-:W-:Y:S01]  /*6bf0*/  FFMA.FTZ R34, -R200, R200, 1 ;  /* 0x3f800000c8227423 */ /* 0x000fe200000101c8 */
[----:B------:R1:W5:Y:S01]  /*6c00*/  LDL.LU R37, [R1+0x70] ;  /* 0x0000700001257983 */ /* 0x0003620000300800 */
[----:B------:R-:W-:Y:S02]  /*6c10*/  FMUL.FTZ R16, R247, R16 ;  /* 0x00000010f7107220 */ /* 0x000fe40000410000 */
[----:B------:R-:W-:Y:S01]  /*6c20*/  FMUL.FTZ R34, R34, c[0x0][0x2ec] ;  /* 0x0000bb0022227a20 */ /* 0x000fe20000410000 */
[----:B------:R1:W5:Y:S01]  /*6c30*/  LDL.LU R36, [R1+0x6c] ;  /* 0x00006c0001247983 */ /* 0x0003620000300800 */
[----:B------:R-:W-:Y:S01]  /*6c40*/  FMUL.FTZ R5, R242, R5 ;  /* 0x00000005f2057220 */ /* 0x000fe20000410000 */
[----:B------:R-:W-:Y:S01]  /*6c50*/  MOV R242, c[0x0][0x22c] ;  /* 0x00008b0000f27a02 */ /* 0x000fe20000000f00 */
[----:B------:R-:W-:Y:S02]  /*6c60*/  FMUL.FTZ R34, R16, R34 ;  /* 0x0000002210227220 */ /* 0x000fe40000410000 */
[----:B------:R-:W-:Y:S02]  /*6c70*/  FFMA.FTZ R13, -R250, R250, 1 ;  /* 0x3f800000fa0d7423 */ /* 0x000fe400000101fa */
[----:B------:R-:W-:Y:S02]  /*6c80*/  FFMA.FTZ R18, -R240, R240, 1 ;  /* 0x3f800000f0127423 */ /* 0x000fe400000101f0 */
        /* <DEDUP_REMOVED lines=36> */
.L_x_874:
[----:B-1----:R-:W-:Y:S01]  /*6ed0*/  F2FP.BF16.PACK_AB R12, R173, R180 ;  /* 0x000000b4ad0c723e */ /* 0x002fe200000010ff */
[----:B------:R1:W5:Y:S01]  /*6ee0*/  LDL R185, [R1+0x28] ;  /* 0x0000280001b97983 */ /* 0x0003620000100800 */
        /* <DEDUP_REMOVED lines=34> */
[----:B---3--:R-:W-:Y:S04]  /*7110*/  IADD3 R16, R0, 0x8000, RZ ;  /* 0x0000800000107810 */ /* 0x008fe80007ffe0ff */
[----:B------:R-:W-:Y:S01]  /*7120*/  @P1 IADD3 R2, R16, -0x40, RZ ;  /* 0xffffffc010021810 */ /* 0x000fe20007ffe0ff */
[----:B------:R-:W-:Y:S05]  /*7130*/  LDSM.16.MT88.4 R4, [R205+0x20000] ;  /* 0x02000000cd04783b */ /* 0x000fea0000004200 */
[----:B------:R-:W2:Y:S05]  /*7140*/  LDSM.16.MT88.4 R8, [R0+0x8000] ;  /* 0x008000000008783b */ /* 0x000eaa0000004200 */
[----:B------:R-:W3:Y:S05]  /*7150*/  LDSM.16.MT88.4 R12, [R205+0x22000] ;  /* 0x02200000cd0c783b */ /* 0x000eea0000004200 */
[----:B------:R-:W4:Y:S05]  /*7160*/  LDSM.16.MT88.4 R16, [R2] ;  /* 0x000000000210783b */ /* 0x000f2a0000004200 */
        /* <DEDUP_REMOVED lines=8> */
[C---:B---3--:R-:W-:Y:S08]  /*71f0*/  HMMA.16816.F32.BF16 R40, R12.reuse, R8, R40 ;  /* 0x000000080c28723c */ /* 0x048ff00000041828 */
[-C--:B------:R-:W-:Y:S08]  /*7200*/  HMMA.16816.F32.BF16 R44, R12, R10.reuse, R44 ;  /* 0x0000000a0c2c723c */ /* 0x080ff0000004182c */
[C---:B------:R-:W-:Y:S01]  /*7210*/  HMMA.16816.F32.BF16 R48, R4.reuse, R10, R48 ;  /* 0x0000000a0430723c */ /* 0x040fe20000041830 */
[----:B------:R-:W2:Y:S07]  /*7220*/  LDSM.16.MT88.4 R8, [R205+0x20800] ;  /* 0x02080000cd08783b */ /* 0x000eae0000004200 */
[-C--:B----4-:R-:W-:Y:S08]  /*7230*/  HMMA.16816.F32.BF16 R52, R4, R16.reuse, R52 ;  /* 0x000000100434723c */ /* 0x090ff00000041834 */
[C---:B------:R-:W-:Y:S08]  /*7240*/  HMMA.16816.F32.BF16 R56, R12.reuse, R16, R56 ;  /* 0x000000100c38723c */ /* 0x040ff00000041838 */
[-C--:B------:R-:W-:Y:S08]  /*7250*/  HMMA.16816.F32.BF16 R60, R12, R18.reuse, R60 ;  /* 0x000000120c3c723c */ /* 0x080ff0000004183c */
[C---:B------:R-:W-:Y:S01]  /*7260*/  HMMA.16816.F32.BF16 R64, R4.reuse, R18, R64 ;  /* 0x000000120440723c */ /* 0x040fe20000041840 */
[----:B------:R-:W-:Y:S07]  /*7270*/  LDSM.16.MT88.4 R16, [R205+0x23000] ;  /* 0x02300000cd10783b */ /* 0x000fee0000004200 */
        /* <DEDUP_REMOVED lines=11> */
[----:B------:R-:W3:Y:S02]  /*7330*/  LDSM.16.MT88.4 R24, [R0+0xb000] ;  /* 0x00b000000018783b */ /* 0x000ee40000004200 */
        /* <DEDUP_REMOVED lines=36> */
[-C--:B--2---:R-:W-:Y:S08]  /*7580*/  HMMA.16816.F32.BF16 R84, R4, R28.reuse, R84 ;  /* 0x0000001c0454723c */ /* 0x084ff00000041854 */
        /* <DEDUP_REMOVED lines=27> */
[----:B------:R-:W-:Y:S02]  /*7740*/  SHF.L.U32 R0, R185, 0x1, RZ ;  /* 0x00000001b9007819 */ /* 0x000fe400000006ff */
        /* <DEDUP_REMOVED lines=10> */
.L_x_875:
        /* <DEDUP_REMOVED lines=9> */
[----:B------:R-:W-:Y:S04]  /*7880*/  IMAD.U32 R2, R2, -0x40, RZ ;  /* 0xffffffc002027824 */ /* 0x000fe800078e00ff */
[----:B------:R-:W4:Y:S01]  /*7890*/  LDSM.16.MT88.4 R164, [R204+0x4000] ;  /* 0x00400000cca4783b */ /* 0x000f220000004200 */
[C---:B------:R-:W-:Y:S04]  /*78a0*/  LEA R227, P2, R2.reuse, R186, 0x2 ;  /* 0x000000ba02e37211 */ /* 0x040fe800078410ff */
[----:B------:R-:W5:Y:S01]  /*78b0*/  LDL R193, [R1+0x40] ;  /* 0x0000400001c17983 */ /* 0x000f620000100800 */
[----:B------:R-:W-:Y:S01]  /*78c0*/  LEA.HI.X.SX32 R226, R2, R187, 0x2, P2 ;  /* 0x000000bb02e27211 */ /* 0x000fe200010f16ff */
[----:B------:R-:W-:Y:S03]  /*78d0*/  IMAD.MOV.U32 R2, RZ, RZ, R227 ;  /* 0x000000ffff027224 */ /* 0x000fe600078e00e3 */
[----:B------:R-:W-:Y:S05]  /*78e0*/  LDSM.16.M88.4 R168, [R208+0x1c000] ;  /* 0x01c00000d0a8783b */ /* 0x000fea0000000200 */
[----:B------:R-:W5:Y:S05]  /*78f0*/  LDL R191, [R1+0x44] ;  /* 0x0000440001bf7983 */ /* 0x000f6a0000100800 */
[----:B------:R-:W1:Y:S05]  /*7900*/  LDSM.16.MT88.4 R172, [R204+0x800] ;  /* 0x00080000ccac783b */ /* 0x000e6a0000004200 */
[----:B------:R1:W5:Y:S02]  /*7910*/  LDL R188, [R1+0xc] ;  /* 0x00000c0001bc7983 */ /* 0x0003640000100800 */
[-C--:B-12---:R-:W-:Y:S03]  /*7920*/  HMMA.16816.F32.BF16 R4, R32, R16.reuse, RZ ;  /* 0x000000102004723c */ /* 0x086fe600000418ff */
[----:B------:R-:W1:Y:S05]  /*7930*/  LDSM.16.M88.4 R176, [R208+0x1d000] ;  /* 0x01d00000d0b0783b */ /* 0x000e6a0000000200 */
[----:B------:R2:W2:Y:S01]  /*7940*/  LDL R0, [R1+0x4] ;  /* 0x0000040001007983 */ /* 0x0004a20000100800 */
[C---:B---3--:R-:W-:Y:S04]  /*7950*/  HMMA.16816.F32.BF16 R8, R28.reuse, R16, RZ ;  /* 0x000000101c08723c */ /* 0x048fe800000418ff */
[----:B------:R-:W3:Y:S04]  /*7960*/  LDSM.16.MT88.4 R180, [R204+0x4800] ;  /* 0x00480000ccb4783b */ /* 0x000ee80000004200 */
[-C--:B------:R-:W-:Y:S01]  /*7970*/  HMMA.16816.F32.BF16 R12, R28, R18.reuse, RZ ;  /* 0x000000121c0c723c */ /* 0x080fe200000418ff */
[----:B------:R1:W2:Y:S05]  /*7980*/  LDL R189, [R1] ;  /* 0x0000000001bd7983 */ /* 0x0002aa0000100800 */
        /* <DEDUP_REMOVED lines=65> */
[----:B------:R-:W2:Y:S05]  /*7da0*/  LDSM.16.MT88.4 R164, [R204+0x7000] ;  /* 0x00700000cca4783b */ /* 0x000eaa0000004200 */
[----:B------:R-:W-:Y:S02]  /*7db0*/  LDSM.16.M88.4 R172, [R3+0x1e000] ;  /* 0x01e0000003ac783b */ /* 0x000fe40000000200 */
[-C--:B-1----:R-:W-:Y:S01]  /*7dc0*/  HMMA.16816.F32.BF16 R4, R168, R176.reuse, R4 ;  /* 0x000000b0a804723c */ /* 0x082fe20000041804 */
[----:B---3--:R-:W-:Y:S04]  /*7dd0*/  IMAD.MOV.U32 R184, RZ, RZ, c[0x0][0x22c] ;  /* 0x00008b00ffb87624 */ /* 0x008fe800078e00ff */
[----:B------:R-:W-:Y:S04]  /*7de0*/  IMAD R184, R184, c[0x0][0x1c0], RZ ;  /* 0x00007000b8b87a24 */ /* 0x000fe800078e02ff */
[----:B------:R-:W-:Y:S01]  /*7df0*/  IMAD R184, R184, 0x30, RZ ;  /* 0x00000030b8b87824 */ /* 0x000fe200078e02ff */
[C---:B----4-:R-:W-:Y:S08]  /*7e00*/  HMMA.16816.F32.BF16 R8, R180.reuse, R176, R8 ;  /* 0x000000b0b408723c */ /* 0x050ff00000041808 */
[-C--:B------:R-:W-:Y:S08]  /*7e10*/  HMMA.16816.F32.BF16 R12, R180, R178.reuse, R12 ;  /* 0x000000b2b40c723c */ /* 0x080ff0000004180c */
[C---:B------:R-:W-:Y:S01]  /*7e20*/  HMMA.16816.F32.BF16 R16, R168.reuse, R178, R16 ;  /* 0x000000b2a810723c */ /* 0x040fe20000041810 */
[----:B------:R-:W1:Y:S07]  /*7e30*/  LDSM.16.MT88.4 R176, [R204+0x3800] ;  /* 0x00380000ccb0783b */ /* 0x000e6e0000004200 */
[-C--:B--2---:R-:W-:Y:S08]  /*7e40*/  HMMA.16816.F32.BF16 R20, R168, R164.reuse, R20 ;  /* 0x000000a4a814723c */ /* 0x084ff00000041814 */
[C---:B------:R-:W-:Y:S08]  /*7e50*/  HMMA.16816.F32.BF16 R24, R180.reuse, R164, R24 ;  /* 0x000000a4b418723c */ /* 0x040ff00000041818 */
[-C--:B------:R-:W-:Y:S01]  /*7e60*/  HMMA.16816.F32.BF16 R28, R180, R166.reuse, R28 ;  /* 0x000000a6b41c723c */ /* 0x080fe2000004181c */
[----:B------:R2:W3:Y:S07]  /*7e70*/  LDSM.16.M88.4 R180, [R3+0x1f000] ;  /* 0x01f0000003b4783b */ /* 0x0004ee0000000200 */
[----:B------:R-:W-:Y:S01]  /*7e80*/  HMMA.16816.F32.BF16 R32, R168, R166, R32 ;  /* 0x000000a6a820723c */ /* 0x000fe20000041820 */
[----:B------:R-:W4:Y:S06]  /*7e90*/  LDSM.16.MT88.4 R164, [R204+0x7800] ;  /* 0x00780000cca4783b */ /* 0x000f2c0000004200 */
[----:B-----5:R-:W-:Y:S01]  /*7ea0*/  @P0 IADD3 R168, P3, R193, UR10, RZ ;  /* 0x0000000ac1a80c10 */ /* 0x020fe2000ff7e0ff */
[----:B------:R-:W-:Y:S01]  /*7eb0*/  @UP3 UIADD3 UR10, UP1, UR10, -0x100, URZ ;  /* 0xffffff000a0a3890 */ /* 0x000fe2000ff3e03f */
[-C--:B-1----:R-:W-:Y:S05]  /*7ec0*/  HMMA.16816.F32.BF16 R4, R172, R176.reuse, R4 ;  /* 0x000000b0ac04723c */ /* 0x082fea0000041804 */
[----:B------:R-:W-:Y:S01]  /*7ed0*/  @P0 IADD3.X R169, R191, UR9, RZ, P3, !PT ;  /* 0x00000009bfa90c10 */ /* 0x000fe20009ffe4ff */
        /* <DEDUP_REMOVED lines=10> */
[----:B------:R1:W-:Y:S01]  /*7f80*/  RED.E.ADD.F32.FTZ.RN.STRONG.GPU [R2.64], R4 ;  /* 0x000000040200798e */ /* 0x0003e2000c10e784 */
        /* <DEDUP_REMOVED lines=9> */
[-C--:B------:R-:W-:Y:S02]  /*8020*/  LEA.HI.X.SX32 R165, R242, R3.reuse, 0x2, P2 ;  /* 0x00000003f2a57211 */ /* 0x080fe400010f16ff */
[CC--:B------:R-:W-:Y:S02]  /*8030*/  LEA R170, P2, R191.reuse, R2.reuse, 0x2 ;  /* 0x00000002bfaa7211 */ /* 0x0c0fe400078410ff */
[----:B------:R-:W-:Y:S01]  /*8040*/  HMMA.16816.F32.BF16 R32, R172, R166, R32 ;  /* 0x000000a6ac20723c */ /* 0x000fe20000041820 */
[----:B------:R4:W-:Y:S03]  /*8050*/  RED.E.ADD.F32.FTZ.RN.STRONG.GPU [R164.64], R5 ;  /* 0x00000005a400798e */ /* 0x0009e6000c10e784 */
[-C--:B------:R-:W-:Y:S02]  /*8060*/  LEA.HI.X.SX32 R171, R191, R3.reuse, 0x2, P2 ;  /* 0x00000003bfab7211 */ /* 0x080fe400010f16ff */
[CC--:B-1----:R-:W-:Y:S06]  /*8070*/  LEA R4, P2, R184.reuse, R2.reuse, 0x2 ;  /* 0x00000002b8047211 */ /* 0x0c2fec00078410ff */
[-C--:B----4-:R-:W-:Y:S01]  /*8080*/  LEA.HI.X.SX32 R5, R184, R3.reuse, 0x2, P2 ;  /* 0x00000003b8057211 */ /* 0x090fe200010f16ff */
[----:B--2---:R1:W-:Y:S05]  /*8090*/  @P0 STL [R1+0xc], R188 ;  /* 0x00000cbc01000387 */ /* 0x0043ea0000100800 */
[----:B-----5:R2:W-:Y:S05]  /*80a0*/  @P0 STL [R1+0x4], R0 ;  /* 0x0000040001000387 */ /* 0x0205ea0000100800 */
[----:B------:R-:W4:Y:S01]  /*80b0*/  LDL R178, [R1+0x24] ;  /* 0x0000240001b27983 */ /* 0x000f220000100800 */
[----:B-1----:R-:W-:Y:S04]  /*80c0*/  IMAD.MOV.U32 R188, RZ, RZ, c[0x0][0x22c] ;  /* 0x00008b00ffbc7624 */ /* 0x002fe800078e00ff */
[----:B------:R-:W-:Y:S01]  /*80d0*/  IMAD R188, R188, c[0x0][0x1c0], RZ ;  /* 0x00007000bcbc7a24 */ /* 0x000fe200078e02ff */
[----:B--2---:R-:W2:Y:S03]  /*80e0*/  LDL R0, [R1+0x18] ;  /* 0x0000180001007983 */ /* 0x004ea60000100800 */
[----:B------:R-:W-:Y:S02]  /*80f0*/  IMAD.SHL.U32 R188, R188, 0x10, RZ ;  /* 0x00000010bcbc7824 */ /* 0x000fe400078e00ff */
[----:B------:R1:W-:Y:S05]  /*8100*/  @P0 STL [R1], R189 ;  /* 0x000000bd01000387 */ /* 0x0003ea0000100800 */
[----:B---3--:R3:W-:Y:S01]  /*8110*/  @P0 STL [R1+0x8], R190 ;  /* 0x000008be01000387 */ /* 0x0087e20000100800 */
[CC--:B------:R-:W-:Y:S04]  /*8120*/  LEA R176, P0, R188.reuse, R2.reuse, 0x2 ;  /* 0x00000002bcb07211 */ /* 0x0c0fe800078010ff */
[-C--:B------:R-:W-:Y:S05]  /*8130*/  LEA.HI.X.SX32 R177, R188, R3.reuse, 0x2, P0 ;  /* 0x00000003bcb17211 */ /* 0x080fea00000f16ff */
[----:B------:R5:W-:Y:S05]  /*8140*/  RED.E.ADD.F32.FTZ.RN.STRONG.GPU [R176.64], R6 ;  /* 0x00000006b000798e */ /* 0x000bea000c10e784 */
        /* <DEDUP_REMOVED lines=22> */
[----:B------:R-:W-:Y:S02]  /*82b0*/  IADD3 R180, R189, 0x20, RZ ;  /* 0x00000020bdb47810 */ /* 0x000fe40007ffe0ff */
        /* <DEDUP_REMOVED lines=16> */
[-C--:B------:R-:W-:Y:S02]  /*83c0*/  LEA R6, P2, R181, R2.reuse, 0x2 ;  /* 0x00000002b5067211 */ /* 0x080fe400078410ff */
[----:B------:R-:W-:Y:S01]  /*83d0*/  IADD3 R179, R189, 0x20, RZ ;  /* 0x00000020bdb37810 */ /* 0x000fe20007ffe0ff */
[----:B------:R1:W-:Y:S01]  /*83e0*/  RED.E.ADD.F32.FTZ.RN.STRONG.GPU [R4.64], R18 ;  /* 0x000000120400798e */ /* 0x0003e2000c10e784 */
[-C--:B------:R-:W-:Y:S01]  /*83f0*/  LEA.HI.X.SX32 R7, R181, R3.reuse, 0x2, P2 ;  /* 0x00000003b5077211 */ /* 0x080fe200010f16ff */
[----:B------:R-:W-:Y:S01]  /*8400*/  IMAD.MOV.U32 R189, RZ, RZ, c[0x0][0x22c] ;  /* 0x00008b00ffbd7624 */ /* 0x000fe200078e00ff */
[-C--:B------:R-:W-:Y:S01]  /*8410*/  LEA R10, P0, R180, R2.reuse, 0x2 ;  /* 0x00000002b40a7211 */ /* 0x080fe200078010ff */
[----:B------:R-:W-:Y:S01]  /*8420*/  IMAD.IADD R179, R242, 0x1, R179 ;  /* 0x00000001f2b37824 */ /* 0x000fe200078e02b3 */
        /* <DEDUP_REMOVED lines=9> */
[----:B------:R-:W-:Y:S01]  /*84c0*/  IADD3 R170, R189, 0x40, RZ ;  /* 0x00000040bdaa7810 */ /* 0x000fe20007ffe0ff */
[C---:B------:R-:W-:Y:S01]  /*84d0*/  IMAD.IADD R17, R242.reuse, 0x1, R17 ;  /* 0x00000001f2117824 */ /* 0x040fe200078e0211 */
[-C--:B------:R-:W-:Y:S02]  /*84e0*/  LEA R8, P3, R179, R2.reuse, 0x2 ;  /* 0x00000002b3087211 */ /* 0x080fe400078610ff */
[----:B------:R-:W-:Y:S01]  /*84f0*/  IADD3 R169, R189, 0x40, RZ ;  /* 0x00000040bda97810 */ /* 0x000fe20007ffe0ff */
[C---:B------:R-:W-:Y:S01]  /*8500*/  IMAD.IADD R170, R242.reuse, 0x1, R170 ;  /* 0x00000001f2aa7824 */ /* 0x040fe200078e02aa */
        /* <DEDUP_REMOVED lines=25> */
[CC--:B------:R-:W-:Y:S01]  /*86a0*/  LEA R10, P0, R169.reuse, R2.reuse, 0x2 ;  /* 0x00000002a90a7211 */ /* 0x0c0fe200078010ff */
[----:B------:R-:W-:Y:S02]  /*86b0*/  RED.E.ADD.F32.FTZ.RN.STRONG.GPU [R4.64], R22 ;  /* 0x000000160400798e */ /* 0x000fe4000c10e784 */
[C---:B------:R-:W-:Y:S01]  /*86c0*/  IMAD.IADD R168, R242.reuse, 0x1, R168 ;  /* 0x00000001f2a87824 */ /* 0x040fe200078e02a8 */
        /* <DEDUP_REMOVED lines=16> */
[CC--:B-----5:R-:W-:Y:S02]  /*87d0*/  LEA R4, P0, R167.reuse, R2.reuse, 0x2 ;  /* 0x00000002a7047211 */ /* 0x0e0fe400078010ff */
        /* <DEDUP_REMOVED lines=334> */
.L_x_877:
        /* <DEDUP_REMOVED lines=18> */
.L_x_878:
[----:B-1----:R-:W2:Y:S01]  /*9de0*/  LDL.64 R2, [R1+0x58] ;  /* 0x0000580001027983 */ /* 0x002ea20000100a00 */
[----:B------:R-:W-:Y:S01]  /*9df0*/  IMAD.SHL.U32 R4, R185, 0x2, RZ ;  /* 0x00000002b9047824 */ /* 0x000fe200078e00ff */
        /* <DEDUP_REMOVED lines=54> */
.L_x_880:
[----:B-1-34-:R-:W-:Y:S05]  /*a160*/  BSYNC B0 ;  /* 0x0000000000007941 */ /* 0x01afea0003800000 */
.L_x_879:
        /* <DEDUP_REMOVED lines=16> */
.L_x_882:
[----:B------:R-:W-:Y:S05]  /*a270*/  BSYNC B0 ;  /* 0x0000000000007941 */ /* 0x000fea0003800000 */
.L_x_881:
        /* <DEDUP_REMOVED lines=16> */
.L_x_884:
[----:B------:R-:W-:Y:S05]  /*a380*/  BSYNC B0 ;  /* 0x0000000000007941 */ /* 0x000fea0003800000 */
.L_x_883:
        /* <DEDUP_REMOVED lines=16> */
.L_x_886:
[----:B------:R-:W-:Y:S05]  /*a490*/  BSYNC B0 ;  /* 0x0000000000007941 */ /* 0x000fea0003800000 */
.L_x_885:
        /* <DEDUP_REMOVED lines=25> */
.L_x_888:
[----:B------:R-:W-:Y:S05]  /*a630*/  BSYNC B0 ;  /* 0x0000000000007941 */ /* 0x000fea0003800000 */
.L_x_887:
        /* <DEDUP_REMOVED lines=14> */
.L_x_890:
[----:B------:R-:W-:Y:S05]  /*a720*/  BSYNC B0 ;  /* 0x0000000000007941 */ /* 0x000fea0003800000 */
.L_x_889:
        /* <DEDUP_REMOVED lines=14> */
.L_x_892:
[----:B------:R-:W-:Y:S05]  /*a810*/  BSYNC B0 ;  /* 0x0000000000007941 */ /* 0x000fea0003800000 */
.L_x_891:
        /* <DEDUP_REMOVED lines=12> */
.L_x_873:
[----:B------:R-:W-:Y:S05]  /*a8e0*/  BSYNC B1 ;  /* 0x0000000000017941 */ /* 0x000fea0003800000 */
.L_x_851:
        /* <DEDUP_REMOVED lines=11> */
.L_x_893:
[----:B------:R-:W-:Y:S05]  /*a9a0*/  EXIT ;  /* 0x000000000000794d */ /* 0x000fea0003800000 */
.L_x_895:
        /* <DEDUP_REMOVED lines=13> */
.L_x_1087:


//--------------------- .text._ZN5flash44flash_bwd_dq_dk_dv_loop_seqk_parallel_kernelI23Flash_bwd_kernel_traitsILi128ELi64ELi128ELi8ELi2ELi4ELi2ELb0ELb0EN7cutlass10bfloat16_tE19Flash_kernel_traitsILi128ELi64ELi128ELi8ES3_EELb1ELb1ELb0ELb1ELb0ELb0ELb0EEEvNS_16Flash_bwd_paramsE --------------------------
	.section	.text._ZN5flash44flash_bwd_dq_dk_dv_loop_seqk_parallel_kernelI23Flash_bwd_kernel_traitsILi128ELi64ELi128ELi8ELi2ELi4ELi2ELb0ELb0EN7cutlass10bfloat16_tE19Flash_kernel_traitsILi128ELi64ELi128ELi8ES3_EELb1ELb1ELb0ELb1ELb0ELb0ELb0EEEvNS_16Flash_bwd_paramsE,"ax",@progbits
	.sectioninfo	@"SHI_REGISTERS=255"
	.align	128
        .global         _ZN5flash44flash_bwd_dq_dk_dv_loop_seqk_parallel_kernelI23Flash_bwd_kernel_traitsILi128ELi64ELi128ELi8ELi2ELi4ELi2ELb0ELb0EN7cutlass10bfloat16_tE19Flash_kernel_traitsILi128ELi64ELi128ELi8ES3_EELb1ELb1ELb0ELb1ELb0ELb0ELb0EEEvNS_16Flash_bwd_paramsE
        .type           _ZN5flash44flash_bwd_dq_dk_dv_loop_seqk_parallel_kernelI23Flash_bwd_kernel_traitsILi128ELi64ELi128ELi8ELi2ELi4ELi2ELb0ELb0EN7cutlass10bfloat16_tE19Flash_kernel_traitsILi128ELi64ELi128ELi8ES3_EELb1ELb1ELb0ELb1ELb0ELb0ELb0EEEvNS_16Flash_bwd_paramsE,@function
        .size           _ZN5flash44flash_bwd_dq_dk_dv_loop_seqk_parallel_kernelI23Flash_bwd_kernel_traitsILi128ELi64ELi128ELi8ELi2ELi4ELi2ELb0ELb0EN7cutlass10bfloat16_tE19Flash_kernel_traitsILi128ELi64ELi128ELi8ES3_EELb1ELb1ELb0ELb1ELb0ELb0ELb0EEEvNS_16Flash_bwd_paramsE,(.L_x_1088 - _ZN5flash44flash_bwd_dq_dk_dv_loop_seqk_parallel_kernelI23Flash_bwd_kernel_traitsILi128ELi64ELi128ELi8ELi2ELi4ELi2ELb0ELb0EN7cutlass10bfloat16_tE19Flash_kernel_traitsILi128ELi64ELi128ELi8ES3_EELb1ELb1ELb0ELb1ELb0ELb0ELb0EEEvNS_16Flash_bwd_paramsE)
        .other          _ZN5flash44flash_bwd_dq_dk_dv_loop_seqk_parallel_kernelI23Flash_bwd_kernel_traitsILi128ELi64ELi128ELi8ELi2ELi4ELi2ELb0ELb0EN7cutlass10bfloat16_tE19Flash_kernel_traitsILi128ELi64ELi128ELi8ES3_EELb1ELb1ELb0ELb1ELb0ELb0ELb0EEEvNS_16Flash_bwd_paramsE,@"STO_CUDA_ENTRY STV_DEFAULT"
_ZN5flash44flash_bwd_dq_dk_dv_loop_seqk_parallel_kernelI23Flash_bwd_kernel_traitsILi128ELi64ELi128ELi8ELi2ELi4ELi2ELb0ELb0EN7cutlass10bfloat16_tE19Flash_kernel_traitsILi128ELi64ELi128ELi8ES3_EELb1ELb1ELb0ELb1ELb0ELb0ELb0EEEvNS_16Flash_bwd_paramsE:
.text._ZN5flash44flash_bwd_dq_dk_dv_loop_seqk_parallel_kernelI23Flash_bwd_kernel_traitsILi128ELi64ELi128ELi8ELi2ELi4ELi2ELb0ELb0EN7cutlass10bfloat16_tE19Flash_kernel_traitsILi128ELi64ELi128ELi8ES3_EELb1ELb1ELb0ELb1ELb0ELb0ELb0EEEvNS_16Flash_bwd_paramsE:
        /* <DEDUP_REMOVED lines=76> */
[----:B------:R-:W-:Y:S01]  /*04c0*/  ULDC UR51, c[0x0][0x224] ;  /* 0x0000890000337ab9 */ /* 0x000fe20000000800 */
        /* <DEDUP_REMOVED lines=10> */
[----:B------:R-:W-:-:S02]  /*0570*/  @UP5 UIMAD UR55, UR31, UR50, URZ ;  /* 0x000000321f3752a4 */ /* 0x000fc4000f8e023f */
[----:B------:R-:W-:Y:S02]  /*0580*/  ULDC.64 UR14, c[0x0][0x118] ;  /* 0x00004600000e7ab9 */ /* 0x000fe40000000a00 */
[----:B------:R-:W-:Y:S01]  /*0590*/  IMAD.IADD R18, R5, 0x1, -R0 ;  /* 0x0000000105127824 */ /* 0x000fe200078e0a00 */
[----:B------:R-:W-:Y:S01]  /*05a0*/  LOP3.LUT R0, R2, 0x1c0, RZ, 0xc0, !PT ;  /* 0x000001c002007812 */ /* 0x000fe200078ec0ff */
[----:B------:R-:W-:Y:S01]  /*05b0*/  IMAD.SHL.U32 R2, R9, 0x10, RZ ;  /* 0x0000001009027824 */ /* 0x000fe200078e00ff */
[----:B------:R-:W-:Y:S01]  /*05c0*/  SHF.R.S32.HI R5, RZ, 0x6, R12 ;  /* 0x00000006ff057819 */ /* 0x000fe2000001140c */
[----:B------:R-:W-:Y:S01]  /*05d0*/  ULOP3.LUT UR57, UR34, UR57, URZ, 0x3c, !UPT ;  /* 0x0000003922397292 */ /* 0x000fe2000f8e3c3f */
[C-C-:B------:R-:W-:Y:S01]  /*05e0*/  LOP3.LUT R217, R0.reuse, 0x8, R13.reuse, 0xf8, !PT ;  /* 0x0000000800d97812 */ /* 0x140fe200078ef80d */
[----:B------:R-:W-:Y:S01]  /*05f0*/  STL [R1+0x54], R18 ;  /* 0x0000541201007387 */ /* 0x000fe20000100800 */
[----:B------:R-:W-:Y:S01]  /*0600*/  LOP3.LUT R209, R0, 0x30, R2, 0xf8, !PT ;  /* 0x0000003000d17812 */ /* 0x000fe200078ef802 */
[----:B------:R-:W-:Y:S01]  /*0610*/  IMAD R2, R5, 0x800, R4 ;  /* 0x0000080005027824 */ /* 0x000fe200078e0204 */
[----:B------:R-:W-:Y:S01]  /*0620*/  SHF.R.U32.HI R3, RZ, 0x3, R0 ;  /* 0x00000003ff037819 */ /* 0x000fe20000011600 */
[----:B------:R-:W-:Y:S01]  /*0630*/  USHF.R.S32.HI UR58, URZ, 0x1f, UR34 ;  /* 0x0000001f3f3a7899 */ /* 0x000fe20008011422 */
[----:B------:R-:W-:Y:S01]  /*0640*/  LOP3.LUT R0, R6, 0x1, RZ, 0xc0, !PT ;  /* 0x0000000106007812 */ /* 0x000fe200078ec0ff */
[----:B------:R-:W-:Y:S01]  /*0650*/  UISETP.NE.AND UP6, UPT, UR8, URZ, UPT ;  /* 0x0000003f0800728c */ /* 0x000fe2000bfc5270 */
[----:B------:R-:W-:Y:S01]  /*0660*/  LOP3.LUT R217, R217, R3, RZ, 0x3c, !PT ;  /* 0x00000003d9d97212 */ /* 0x000fe200078e3cff */
[----:B------:R-:W-:Y:S01]  /*0670*/  USHF.R.S32.HI UR60, URZ, 0x1f, UR31 ;  /* 0x0000001f3f3c7899 */ /* 0x000fe2000801141f */
[----:B------:R-:W-:Y:S01]  /*0680*/  ISETP.NE.U32.AND P0, PT, R0, 0x1, PT ;  /* 0x000000010000780c */ /* 0x000fe20003f05070 */
[----:B------:R-:W-:Y:S01]  /*0690*/  IMAD.SHL.U32 R0, R8, 0x20, RZ ;  /* 0x0000002008007824 */ /* 0x000fe200078e00ff */
[----:B------:R-:W-:Y:S01]  /*06a0*/  LOP3.LUT R209, R209, 0x8, R13, 0xf8, !PT ;  /* 0x00000008d1d17812 */ /* 0x000fe200078ef80d */
[----:B------:R-:W-:Y:S01]  /*06b0*/  IMAD.IADD R217, R2, 0x1, R217 ;  /* 0x0000000102d97824 */ /* 0x000fe200078e02d9 */
[----:B------:R-:W-:Y:S01]  /*06c0*/  R2P PR, R6, 0x6 ;  /* 0x0000000606007804 */ /* 0x000fe20000000000 */
[C---:B------:R-:W-:Y:S01]  /*06d0*/  IMAD.SHL.U32 R2, R5.reuse, 0x8, RZ ;  /* 0x0000000805027824 */ /* 0x040fe200078e00ff */
        /* <DEDUP_REMOVED lines=16> */
[----:B------:R-:W-:Y:S01]  /*07e0*/  USHF.R.S32.HI UR59, URZ, 0x1f, UR34 ;  /* 0x0000001f3f3b7899 */ /* 0x000fe20008011422 */
[----:B------:R-:W-:Y:S01]  /*07f0*/  IMAD.SHL.U32 R209, R209, 0x2, RZ ;  /* 0x00000002d1d17824 */ /* 0x000fe200078e00ff */
[----:B------:R-:W-:Y:S01]  /*0800*/  LOP3.LUT R2, R2, 0x8, RZ, 0xc0, !PT ;  /* 0x0000000802027812 */ /* 0x000fe200078ec0ff */
[----:B------:R-:W-:Y:S01]  /*0810*/  UIMAD.WIDE.U32 UR40, UR36, UR42, URZ ;  /* 0x0000002a242872a5 */ /* 0x000fe2000f8e003f */
[----:B------:R-:W-:Y:S01]  /*0820*/  SHF.R.U32.HI R3, RZ, 0x3, R0 ;  /* 0x00000003ff037819 */ /* 0x000fe20000011600 */
[----:B------:R-:W-:Y:S01]  /*0830*/  UIMAD UR52, UR37, UR42, URZ ;  /* 0x0000002a253472a4 */ /* 0x000fe2000f8e023f */
[----:B------:R-:W-:Y:S01]  /*0840*/  LOP3.LUT R5, R0, 0x20, R5, 0xf8, !PT ;  /* 0x0000002000057812 */ /* 0x000fe200078ef805 */
[----:B------:R-:W-:Y:S01]  /*0850*/  USHF.R.S32.HI UR54, URZ, 0x1f, UR47 ;  /* 0x0000001f3f367899 */ /* 0x000fe2000801142f */
[----:B------:R-:W-:Y:S01]  /*0860*/  LOP3.LUT R9, R2, 0x10, R4, 0xf8, !PT ;  /* 0x0000001002097812 */ /* 0x000fe200078ef804 */
[----:B------:R-:W-:Y:S01]  /*0870*/  IMAD.SHL.U32 R4, R11, 0x40, RZ ;  /* 0x000000400b047824 */ /* 0x000fe200078e00ff */
[----:B------:R-:W-:Y:S01]  /*0880*/  LOP3.LUT R6, R3, R0, R2, 0x1e, !PT ;  /* 0x0000000003067212 */ /* 0x000fe200078e1e02 */
[----:B------:R-:W-:Y:S01]  /*0890*/  IMAD R0, R17, 0x400, R7 ;  /* 0x0000040011007824 */ /* 0x000fe200078e0207 */
[----:B------:R-:W-:Y:S01]  /*08a0*/  LOP3.LUT R2, R5, R3, RZ, 0x3c, !PT ;  /* 0x0000000305027212 */ /* 0x000fe200078e3cff */
[----:B------:R-:W-:Y:S01]  /*08b0*/  IMAD.SHL.U32 R3, R18, 0x40, RZ ;  /* 0x0000004012037824 */ /* 0x000fe200078e00ff */
[----:B------:R-:W-:Y:S01]  /*08c0*/  IADD3 R7, R238, 0x40, RZ ;  /* 0x00000040ee077810 */ /* 0x000fe20007ffe0ff */
[----:B------:R-:W-:Y:S01]  /*08d0*/  IMAD.SHL.U32 R5, R8, 0x8, RZ ;  /* 0x0000000808057824 */ /* 0x000fe200078e00ff */
[----:B------:R-:W-:Y:S01]  /*08e0*/  UIMAD UR51, UR5, UR51, URZ ;  /* 0x00000033053372a4 */ /* 0x000fe2000f8e023f */
[----:B------:R-:W-:Y:S01]  /*08f0*/  IMAD.IADD R234, R2, 0x1, R0 ;  /* 0x0000000102ea7824 */ /* 0x000fe200078e0200 */
[----:B------:R-:W-:Y:S01]  /*0900*/  LOP3.LUT R3, R3, 0x1c0, RZ, 0xc0, !PT ;  /* 0x000001c003037812 */ /* 0x000fe200078ec0ff */
[----:B------:R-:W-:Y:S01]  /*0910*/  IMAD.IADD R6, R12, 0x1, R6 ;  /* 0x000000010c067824 */ /* 0x000fe200078e0206 */
[----:B------:R-:W-:Y:S01]  /*0920*/  LOP3.LUT R0, R4, 0xfffffe00, RZ, 0xc0, !PT ;  /* 0xfffffe0004007812 */ /* 0x000fe200078ec0ff */
[----:B------:R1:W-:Y:S01]  /*0930*/  STL [R1+0x18], R7 ;  /* 0x0000180701007387 */ /* 0x0003e20000100800 */
[----:B------:R-:W-:Y:S01]  /*0940*/  LOP3.LUT R2, R3, 0x8, R5, 0xf8, !PT ;  /* 0x0000000803027812 */ /* 0x000fe200078ef805 */
[----:B------:R-:W-:Y:S01]  /*0950*/  IMAD.SHL.U32 R234, R234, 0x2, RZ ;  /* 0x00000002eaea7824 */ /* 0x000fe200078e00ff */
        /* <DEDUP_REMOVED lines=12> */
[----:B------:R-:W-:Y:S01]  /*0a20*/  SHF.R.S32.HI R2, RZ, 0x2, R16 ;  /* 0x00000002ff027819 */ /* 0x000fe20000011410 */
[----:B------:R-:W-:Y:S01]  /*0a30*/  IMAD.IADD R220, R5, 0x1, R220 ;  /* 0x0000000105dc7824 */ /* 0x000fe200078e02dc */
[----:B------:R-:W-:Y:S01]  /*0a40*/  LOP3.LUT R208, R208, R0, RZ, 0xfc, !PT ;  /* 0x00000000d0d07212 */ /* 0x000fe200078efcff */
[----:B------:R-:W-:Y:S01]  /*0a50*/  USHF.R.S32.HI UR48, URZ, 0x1f, UR44 ;  /* 0x0000001f3f307899 */ /* 0x000fe2000801142c */
[----:B------:R-:W-:Y:S01]  /*0a60*/  SHF.R.S32.HI R0, RZ, 0x3, R13 ;  /* 0x00000003ff007819 */ /* 0x000fe2000001140d */
[----:B------:R-:W-:Y:S01]  /*0a70*/  IMAD R5, R17, 0x10, R2 ;  /* 0x0000001011057824 */ /* 0x000fe200078e0202 */
[C---:B------:R-:W-:Y:S01]  /*0a80*/  SEL R0, R3.reuse, 0xffffffe0, !P4 ;  /* 0xffffffe003007807 */ /* 0x040fe20006000000 */
[----:B------:R-:W-:Y:S01]  /*0a90*/  UMOV UR39, 0xffffc000 ;  /* 0xffffc00000277882 */ /* 0x000fe20000000000 */
[----:B------:R-:W-:-:S02]  /*0aa0*/  SEL R2, R3, 0xffffffe0, !P1 ;  /* 0xffffffe003027807 */ /* 0x000fc40004800000 */
[C---:B------:R-:W-:Y:S01]  /*0ab0*/  SEL R3, R4.reuse, 0xffffffc0, !P2 ;  /* 0xffffffc004037807 */ /* 0x040fe20005000000 */
[----:B------:R2:W-:Y:S01]  /*0ac0*/  STL [R1+0x1c], R5 ;  /* 0x00001c0501007387 */ /* 0x0005e20000100800 */
[----:B------:R-:W-:Y:S01]  /*0ad0*/  IMAD R215, R217, 0x2, R0 ;  /* 0x00000002d9d77824 */ /* 0x000fe200078e0200 */
[----:B------:R-:W-:Y:S01]  /*0ae0*/  SEL R216, R4, 0xffffffc0, !P3 ;  /* 0xffffffc004d87807 */ /* 0x000fe20005800000 */
[----:B-1----:R-:W-:Y:S01]  /*0af0*/  IMAD.IADD R7, R2, 0x1, R6 ;  /* 0x0000000102077824 */ /* 0x002fe200078e0206 */
[----:B------:R-:W-:Y:S01]  /*0b00*/  STL [R1+0x48], R6 ;  /* 0x0000480601007387 */ /* 0x000fe20000100800 */
[--C-:B------:R-:W-:Y:S01]  /*0b10*/  IMAD.IADD R0, R6, 0x1, R3.reuse ;  /* 0x0000000106007824 */ /* 0x100fe200078e0203 */
[----:B------:R-:W-:Y:S01]  /*0b20*/  LEA R208, R208, 0xc000, 0x1 ;  /* 0x0000c000d0d07811 */ /* 0x000fe200078e08ff */
[----:B------:R-:W-:Y:S01]  /*0b30*/  IMAD.IADD R232, R234, 0x1, R2 ;  /* 0x00000001eae87824 */ /* 0x000fe200078e0202 */
[----:B------:R-:W-:Y:S01]  /*0b40*/  STL [R1+0x58], R7 ;  /* 0x0000580701007387 */ /* 0x000fe20000100800 */
[----:B------:R-:W-:-:S02]  /*0b50*/  IMAD.IADD R2, R7, 0x1, R3 ;  /* 0x0000000107027824 */ /* 0x000fc400078e0203 */
[----:B------:R-:W-:Y:S01]  /*0b60*/  IMAD R217, R217, 0x2, R216 ;  /* 0x00000002d9d97824 */ /* 0x000fe200078e02d8 */
[----:B------:R1:W-:Y:S01]  /*0b70*/  STL [R1+0x4c], R0 ;  /* 0x00004c0001007387 */ /* 0x0003e20000100800 */
[----:B------:R-:W-:Y:S02]  /*0b80*/  IMAD.IADD R216, R216, 0x1, R215 ;  /* 0x00000001d8d87824 */ /* 0x000fe400078e02d7 */
[----:B------:R-:W-:Y:S01]  /*0b90*/  IMAD.IADD R233, R233, 0x1, R232 ;  /* 0x00000001e9e97824 */ /* 0x000fe200078e02e8 */
[C---:B--2---:R-:W-:Y:S02]  /*0ba0*/  IADD3 R5, R6.reuse, 0x420, RZ ;  /* 0x0000042006057810 */ /* 0x044fe40007ffe0ff */
[----:B------:R-:W-:-:S05]  /*0bb0*/  @P1 IADD3 R5, R6, 0x3e0, RZ ;  /* 0x000003e006051810 */ /* 0x000fca0007ffe0ff */
[----:B------:R2:W-:Y:S04]  /*0bc0*/  STL [R1+0x64], R5 ;  /* 0x0000640501007387 */ /* 0x0005e80000100800 */
[----:B------:R2:W-:Y:S01]  /*0bd0*/  STL [R1+0x5c], R2 ;  /* 0x00005c0201007387 */ /* 0x0005e20000100800 */
[----:B-1----:R-:W-:-:S05]  /*0be0*/  IMAD.IADD R0, R3, 0x1, R5 ;  /* 0x0000000103007824 */ /* 0x002fca00078e0205 */
[----:B----4-:R2:W-:Y:S02]  /*0bf0*/  STL [R1+0x60], R0 ;  /* 0x0000600001007387 */ /* 0x0105e40000100800 */
.L_x_966:
        /* <DEDUP_REMOVED lines=16> */
[----:B------:R-:W-:Y:S01]  /*0d00*/  IMAD.U32 R3, RZ, RZ, UR5 ;  /* 0x00000005ff037e24 */ /* 0x000fe2000f8e00ff */
        /* <DEDUP_REMOVED lines=36> */
.L_x_896:
        /* <DEDUP_REMOVED lines=59> */
.L_x_898:
        /* <DEDUP_REMOVED lines=18> */
.L_x_899:
        /* <DEDUP_REMOVED lines=71> */
.L_x_900:
[----:B------:R-:W-:Y:S02]  /*1890*/  UMOV UR6, UR51 ;  /* 0x0000003300067c82 */ /* 0x000fe40008000000 */
.L_x_901:
[----:B------:R-:W1:Y:S01]  /*18a0*/  S2R R19, SR_TID.X ;  /* 0x0000000000137919 */ /* 0x000e620000002100 */
[----:B------:R-:W-:Y:S01]  /*18b0*/  UIADD3 UR4, UP4, UP3, UR4, UR45, UR47 ;  /* 0x0000002d04047290 */ /* 0x000fe2000fb9e02f */
[----:B------:R-:W-:Y:S01]  /*18c0*/  SHF.R.S32.HI R239, RZ, 0x1f, R238 ;  /* 0x0000001fffef7819 */ /* 0x000fe200000114ee */
[----:B------:R-:W-:Y:S01]  /*18d0*/  UMOV UR12, 0x4 ;  /* 0x00000004000c7882 */ /* 0x000fe20000000000 */
[----:B------:R-:W2:Y:S01]  /*18e0*/  S2R R20, SR_TID.X ;  /* 0x0000000000147919 */ /* 0x000ea20000002100 */
[----:B------:R-:W-:Y:S01]  /*18f0*/  UIADD3 UR17, UP2, UP1, UR11, UR4, UR17 ;  /* 0x000000040b117290 */ /* 0x000fe2000f95e011 */
[----:B------:R-:W-:Y:S01]  /*1900*/  IMAD.U32 R6, RZ, RZ, UR10 ;  /* 0x0000000aff067e24 */ /* 0x000fe2000f8e00ff */
[----:B------:R-:W-:Y:S01]  /*1910*/  UIADD3.X UR4, UR7, UR49, UR54, UP4, UP3 ;  /* 0x0000003107047290 */ /* 0x000fe2000a7e6436 */
[----:B------:R-:W3:Y:S01]  /*1920*/  S2R R13, SR_TID.X ;  /* 0x00000000000d7919 */ /* 0x000ee20000002100 */
[----:B------:R-:W-:Y:S01]  /*1930*/  UIADD3 UR16, UR10, UR16, URZ ;  /* 0x000000100a107290 */ /* 0x000fe2000fffe03f */
[----:B------:R-:W-:Y:S01]  /*1940*/  BSSY B1, `(.L_x_897) ;  /* 0x0000aa8000017945 */ /* 0x000fe20003800000 */
[----:B------:R-:W-:-:S03]  /*1950*/  UIADD3.X UR11, UR8, UR4, UR9, UP2, UP1 ;  /* 0x00000004080b7290 */ /* 0x000fc600097e2409 */
[----:B------:R-:W-:Y:S02]  /*1960*/  ULDC.64 UR4, c[0x0][0x1a8] ;  /* 0x00006a0000047ab9 */ /* 0x000fe40000000a00 */
[----:B------:R-:W-:-:S04]  /*1970*/  UIMAD UR4, UR58, UR4, URZ ;  /* 0x000000043a0472a4 */ /* 0x000fc8000f8e023f */
[----:B------:R-:W-:-:S03]  /*1980*/  UIMAD UR9, UR34, UR5, UR4 ;  /* 0x00000005220972a4 */ /* 0x000fc6000f8e0204 */
[----:B------:R-:W-:Y:S01]  /*1990*/  ULDC.64 UR4, c[0x0][0x378] ;  /* 0x0000de0000047ab9 */ /* 0x000fe20000000a00 */
[----:B-1----:R-:W-:Y:S01]  /*19a0*/  SHF.R.S32.HI R19, RZ, 0x1f, R19 ;  /* 0x0000001fff137819 */ /* 0x002fe20000011413 */
[----:B------:R-:W-:-:S03]  /*19b0*/  UIMAD UR4, UR58, UR4, URZ ;  /* 0x000000043a0472a4 */ /* 0x000fc6000f8e023f */
[----:B--2---:R-:W-:Y:S01]  /*19c0*/  LEA.HI R19, R19, R20, RZ, 0x3 ;  /* 0x0000001413137211 */ /* 0x004fe200078f18ff */
[----:B------:R-:W-:-:S03]  /*19d0*/  UIMAD UR8, UR34, UR5, UR4 ;  /* 0x00000005220872a4 */ /* 0x000fc6000f8e0204 */
[----:B------:R-:W-:Y:S01]  /*19e0*/  SHF.R.S32.HI R19, RZ, 0x3, R19 ;  /* 0x00000003ff137819 */ /* 0x000fe20000011413 */
[----:B------:R-:W-:Y:S02]  /*19f0*/  ULDC.64 UR4, c[0x0][0x370] ;  /* 0x0000dc0000047ab9 */ /* 0x000fe40000000a00 */
[----:B------:R-:W-:Y:S01]  /*1a00*/  UIMAD UR4, UR19, UR4, URZ ;  /* 0x00000004130472a4 */ /* 0x000fe2000f8e023f */
[----:B------:R-:W-:Y:S02]  /*1a10*/  SHF.R.S32.HI R16, RZ, 0x1f, R19 ;  /* 0x0000001fff107819 */ /* 0x000fe40000011413 */
[----:B------:R-:W-:Y:S01]  /*1a20*/  IADD3 R0, P0, R19, UR10, RZ ;  /* 0x0000000a13007c10 */ /* 0x000fe2000ff1e0ff */
[----:B------:R-:W-:Y:S02]  /*1a30*/  UIMAD UR7, UR10, UR5, UR4 ;  /* 0x000000050a0772a4 */ /* 0x000fe4000f8e0204 */
[----:B------:R-:W-:Y:S01]  /*1a40*/  UIADD3 UR4, UR10, UR6, URZ ;  /* 0x000000060a047290 */ /* 0x000fe2000fffe03f */
[----:B------:R-:W-:Y:S01]  /*1a50*/  IADD3.X R5, R16, UR19, RZ, P0, !PT ;  /* 0x0000001310057c10 */ /* 0x000fe200087fe4ff */
[----:B------:R-:W-:Y:S01]  /*1a60*/  IMAD.WIDE.U32 R2, R0, c[0x0][0x190], R238 ;  /* 0x0000640000027a25 */ /* 0x000fe200078e00ee */
[----:B------:R-:W-:-:S03]  /*1a70*/  UIADD3 UR10, UR33, -0x1, URZ ;  /* 0xffffffff210a7890 */ /* 0x000fc6000fffe03f */
[----:B------:R-:W-:Y:S01]  /*1a80*/  IMAD R5, R5, c[0x0][0x190], RZ ;  /* 0x0000640005057a24 */ /* 0x000fe200078e02ff */
[----:B------:R-:W-:Y:S01]  /*1a90*/  IADD3 R4, P0, R2, UR35, RZ ;  /* 0x0000002302047c10 */ /* 0x000fe2000ff1e0ff */
[----:B------:R-:W-:Y:S01]  /*1aa0*/  ULDC UR35, c[0x0][0x2e8] ;  /* 0x0000ba0000237ab9 */ /* 0x000fe20000000800 */
[----:B------:R-:W-:Y:S02]  /*1ab0*/  IMAD R9, R16, c[0x0][0x370], RZ ;  /* 0x0000dc0010097a24 */ /* 0x000fe400078e02ff */
[----:B------:R-:W-:Y:S02]  /*1ac0*/  IMAD R0, R0, c[0x0][0x194], R5 ;  /* 0x0000650000007a24 */ /* 0x000fe400078e0205 */
[----:B------:R-:W-:-:S03]  /*1ad0*/  IMAD R9, R19, c[0x0][0x374], R9 ;  /* 0x0000dd0013097a24 */ /* 0x000fc600078e0209 */
[----:B------:R-:W-:Y:S02]  /*1ae0*/  IADD3.X R5, R3, UR32, R0, P0, !PT ;  /* 0x0000002003057c10 */ /* 0x000fe400087fe400 */
[----:B------:R-:W-:Y:S01]  /*1af0*/  IADD3 R2, P0, R238, UR18, RZ ;  /* 0x00000012ee027c10 */ /* 0x000fe2000ff1e0ff */
[----:B------:R-:W-:Y:S01]  /*1b00*/  ULDC.64 UR18, c[0x0][0x3c8] ;  /* 0x0000f20000127ab9 */ /* 0x000fe20000000a00 */
[----:B---3--:R-:W-:Y:S01]  /*1b10*/  SHF.R.S32.HI R0, RZ, 0x1f, R13 ;  /* 0x0000001fff007819 */ /* 0x008fe2000001140d */
[----:B------:R-:W-:Y:S01]  /*1b20*/  UIMAD.WIDE UR4, UR4, UR12, UR18 ;  /* 0x0000000c040472a5 */ /* 0x000fe2000f8e0212 */
[----:B------:R-:W-:Y:S02]  /*1b30*/  IADD3.X R3, R239, UR20, RZ, P0, !PT ;  /* 0x00000014ef037c10 */ /* 0x000fe400087fe4ff */
[----:B------:R-:W-:-:S03]  /*1b40*/  LEA.HI R0, R0, R13, RZ, 0x5 ;  /* 0x0000000d00007211 */ /* 0x000fc600078f28ff */
[----:B------:R-:W-:Y:S01]  /*1b50*/  IMAD.WIDE.U32 R2, R6, c[0x0][0x370], R2 ;  /* 0x0000dc0006027a25 */ /* 0x000fe200078e0002 */
[----:B------:R-:W-:Y:S01]  /*1b60*/  UMOV UR19, UR4 ;  /* 0x0000000400137c82 */ /* 0x000fe20008000000 */
[----:B------:R-:W-:Y:S01]  /*1b70*/  LOP3.LUT R7, R0, 0xffffffe0, RZ, 0xc0, !PT ;  /* 0xffffffe000077812 */ /* 0x000fe200078ec0ff */
[----:B------:R-:W-:Y:S01]  /*1b80*/  UIADD3 UR4, -UR13, UR21, UR25 ;  /* 0x000000150d047290 */ /* 0x000fe2000fffe119 */
[----:B------:R-:W-:Y:S01]  /*1b90*/  SHF.R.S32.HI R0, RZ, 0x5, R0 ;  /* 0x00000005ff007819 */ /* 0x000fe20000011400 */
[----:B------:R-:W-:Y:S01]  /*1ba0*/  UMOV UR18, UR5 ;  /* 0x0000000500127c82 */ /* 0x000fe20008000000 */
[----:B------:R-:W-:Y:S01]  /*1bb0*/  IADD3 R3, R3, UR7, RZ ;  /* 0x0000000703037c10 */ /* 0x000fe2000fffe0ff */
[----:B------:R-:W-:Y:S01]  /*1bc0*/  UIADD3 UR4, UR4, -UR35, URZ ;  /* 0x8000002304047290 */ /* 0x000fe2000fffe03f */
[----:B------:R-:W-:Y:S01]  /*1bd0*/  IMAD.IADD R13, R13, 0x1, -R7 ;  /* 0x000000010d0d7824 */ /* 0x000fe200078e0a07 */
[----:B------:R-:W-:Y:S01]  /*1be0*/  ULDC.64 UR6, c[0x0][0x200] ;  /* 0x0000800000067ab9 */ /* 0x000fe20000000a00 */
[----:B------:R-:W-:Y:S01]  /*1bf0*/  IMAD.U32 R6, RZ, RZ, UR34 ;  /* 0x00000022ff067e24 */ /* 0x000fe2000f8e00ff */
[----:B------:R-:W-:Y:S01]  /*1c00*/  USHF.R.S32.HI UR5, URZ, 0x1f, UR4 ;  /* 0x0000001f3f057899 */ /* 0x000fe20008011404 */
[----:B------:R-:W-:-:S02]  /*1c10*/  IMAD R0, R0, UR46, R13 ;  /* 0x0000002e00007c24 */ /* 0x000fc4000f8e020d */
[----:B------:R-:W-:Y:S01]  /*1c20*/  IMAD.WIDE.U32 R2, R6, c[0x0][0x378], R2 ;  /* 0x0000de0006027a25 */ /* 0x000fe200078e0002 */
[----:B------:R-:W-:Y:S02]  /*1c30*/  ULEA.HI UR4, UR5, UR4, URZ, 0x6 ;  /* 0x0000000405047291 */ /* 0x000fe4000f8f303f */
[----:B------:R-:W-:Y:S01]  /*1c40*/  IADD3 R7, P0, R0, UR17, RZ ;  /* 0x0000001100077c10 */ /* 0x000fe2000ff1e0ff */
[----:B------:R-:W-:Y:S01]  /*1c50*/  IMAD.WIDE.U32 R4, R6, c[0x0][0x1a8], R4 ;  /* 0x00006a0006047a25 */ /* 0x000fe200078e0004 */
[----:B------:R-:W-:Y:S01]  /*1c60*/  USHF.R.S32.HI UR4, URZ, 0x6, UR4 ;  /* 0x000000063f047899 */ /* 0x000fe20008011404 */
[----:B------:R-:W-:Y:S01]  /*1c70*/  IADD3 R3, R3, UR8, RZ ;  /* 0x0000000803037c10 */ /* 0x000fe2000fffe0ff */
[----:B------:R-:W-:Y:S01]  /*1c80*/  UIMAD.WIDE UR16, UR16, UR12, UR6 ;  /* 0x0000000c101072a5 */ /* 0x000fe2000f8e0206 */
[----:B------:R-:W-:Y:S01]  /*1c90*/  LEA.HI.X.SX32 R0, R0, UR11, 0x1, P0 ;  /* 0x0000000b00007c11 */ /* 0x000fe200080f0eff */
[----:B------:R-:W-:Y:S01]  /*1ca0*/  UISETP.LT.AND UP1, UPT, URZ, UR4, UPT ;  /* 0x000000043f00728c */ /* 0x000fe2000bf21270 */
[----:B------:R-:W-:Y:S01]  /*1cb0*/  LEA R224, P0, R7, c[0x0][0x350], 0x2 ;  /* 0x0000d40007e07a11 */ /* 0x000fe200078010ff */
[----:B------:R-:W-:Y:S01]  /*1cc0*/  IMAD.WIDE.U32 R2, R19, c[0x0][0x370], R2 ;  /* 0x0000dc0013027a25 */ /* 0x000fe200078e0002 */
[----:B------:R-:W-:Y:S01]  /*1cd0*/  IADD3 R10, R5, UR9, RZ ;  /* 0x00000009050a7c10 */ /* 0x000fe2000fffe0ff */
[----:B------:R-:W-:Y:S01]  /*1ce0*/  USEL UR20, URZ, UR4, !UP1 ;  /* 0x000000043f147287 */ /* 0x000fe2000c800000 */
[----:B------:R-:W-:Y:S01]  /*1cf0*/  LEA.HI.X R225, R7, c[0x0][0x354], R0, 0x2, P0 ;  /* 0x0000d50007e17a11 */ /* 0x000fe200000f1400 */
[----:B------:R-:W-:Y:S01]  /*1d00*/  IMAD.IADD R9, R3, 0x1, R9 ;  /* 0x0000000103097824 */ /* 0x000fe200078e0209 */
[----:B------:R-:W-:Y:S01]  /*1d10*/  LEA R242, P3, R4, c[0x0][0x160], 0x1 ;  /* 0x0000580004f27a11 */ /* 0x000fe200078608ff */
[----:B------:R-:W-:Y:S01]  /*1d20*/  UISETP.GT.AND UP1, UPT, UR33, UR20, UPT ;  /* 0x000000142100728c */ /* 0x000fe2000bf24270 */
[----:B------:R-:W-:-:S02]  /*1d30*/  LEA R240, P2, R2, c[0x0][0x330], 0x1 ;  /* 0x0000cc0002f07a11 */ /* 0x000fc400078408ff */
[----:B------:R-:W-:Y:S02]  /*1d40*/  LEA.HI.X R243, R4, c[0x0][0x164], R10, 0x1, P3 ;  /* 0x0000590004f37a11 */ /* 0x000fe400018f0c0a */
[----:B------:R-:W-:Y:S02]  /*1d50*/  LEA.HI.X R241, R2, c[0x0][0x334], R9, 0x1, P2 ;  /* 0x0000cd0002f17a11 */ /* 0x000fe400010f0c09 */
[----:B------:R-:W-:-:S13]  /*1d60*/  PLOP3.LUT P0, PT, PT, PT, UP1, 0x80, 0x0 ;  /* 0x000000000000781c */ /* 0x000fda0003f0f018 */
        /* <DEDUP_REMOVED lines=19> */
.L_x_903:
        /* <DEDUP_REMOVED lines=18> */
.L_x_904:
[----:B------:R1:W5:Y:S01]  /*1fc0*/  LDL R11, [R1+0x18] ;  /* 0x00001800010b7983 */ /* 0x0003620000100800 */
        /* <DEDUP_REMOVED lines=30> */
.L_x_906:
[----:B-1----:R-:W-:Y:S05]  /*21b0*/  BSYNC B0 ;  /* 0x0000000000007941 */ /* 0x002fea0003800000 */
.L_x_905:
        /* <DEDUP_REMOVED lines=18> */
.L_x_908:
[----:B------:R-:W-:Y:S05]  /*22e0*/  BSYNC B0 ;  /* 0x0000000000007941 */ /* 0x000fea0003800000 */
.L_x_907:
        /* <DEDUP_REMOVED lines=18> */
.L_x_910:
[----:B------:R-:W-:Y:S05]  /*2410*/  BSYNC B0 ;  /* 0x0000000000007941 */ /* 0x000fea0003800000 */
.L_x_909:
        /* <DEDUP_REMOVED lines=17> */
.L_x_912:
[----:B------:R-:W-:Y:S05]  /*2530*/  BSYNC B0 ;  /* 0x0000000000007941 */ /* 0x000fea0003800000 */
.L_x_911:
        /* <DEDUP_REMOVED lines=27> */
.L_x_914:
[----:B------:R-:W-:Y:S05]  /*26f0*/  BSYNC B0 ;  /* 0x0000000000007941 */ /* 0x000fea0003800000 */
.L_x_913:
        /* <DEDUP_REMOVED lines=16> */
.L_x_916:
[----:B------:R-:W-:Y:S05]  /*2800*/  BSYNC B0 ;  /* 0x0000000000007941 */ /* 0x000fea0003800000 */
.L_x_915:
        /* <DEDUP_REMOVED lines=16> */
.L_x_918:
[----:B------:R-:W-:Y:S05]  /*2910*/  BSYNC B0 ;  /* 0x0000000000007941 */ /* 0x000fea0003800000 */
.L_x_917:
        /* <DEDUP_REMOVED lines=16> */
.L_x_902:
[----:B------:R-:W1:Y:S01]  /*2a20*/  S2R R17, SR_TID.X ;  /* 0x0000000000117919 */ /* 0x000e620000002100 */
[----:B------:R-:W-:Y:S01]  /*2a30*/  PLOP3.LUT P0, PT, PT, PT, UP6, 0x80, 0x0 ;  /* 0x000000000000781c */ /* 0x000fe20003f0f068 */
[----:B------:R-:W-:Y:S01]  /*2a40*/  ULEA.HI UR4, UR10, UR10, URZ, 0x1 ;  /* 0x0000000a0a047291 */ /* 0x000fe2000f8f083f */
[----:B------:R-:W-:Y:S01]  /*2a50*/  IMAD.SHL.U32 R0, R19, 0x40, RZ ;  /* 0x0000004013007824 */ /* 0x000fe200078e00ff */
[----:B------:R-:W2:Y:S01]  /*2a60*/  S2R R18, SR_TID.X ;  /* 0x0000000000127919 */ /* 0x000ea20000002100 */
[----:B------:R-:W-:Y:S01]  /*2a70*/  BSSY B0, `(.L_x_920) ;  /* 0x0000021000007945 */ /* 0x000fe20003800000 */
        /* <DEDUP_REMOVED lines=10> */
[----:B-1----:R-:W-:-:S04]  /*2b20*/  SHF.R.S32.HI R17, RZ, 0x1f, R17 ;  /* 0x0000001fff117819 */ /* 0x002fc80000011411 */
[----:B--2---:R-:W-:-:S04]  /*2b30*/  LEA.HI R17, R17, R18, RZ, 0x6 ;  /* 0x0000001211117211 */ /* 0x004fc800078f30ff */
[----:B------:R-:W-:-:S05]  /*2b40*/  SHF.R.S32.HI R17, RZ, 0x6, R17 ;  /* 0x00000006ff117819 */ /* 0x000fca0000011411 */
[----:B------:R-:W-:-:S04]  /*2b50*/  IMAD R8, R17, 0x200, R8 ;  /* 0x0000020011087824 */ /* 0x000fc800078e0208 */
[----:B------:R-:W-:-:S05]  /*2b60*/  IMAD.SHL.U32 R0, R8, 0x2, RZ ;  /* 0x0000000208007824 */ /* 0x000fca00078e00ff */
[----:B------:R1:W-:Y:S04]  /*2b70*/  @P2 STS.128 [R0+0x8000], RZ ;  /* 0x008000ff00002388 */ /* 0x0003e80000000c00 */
[----:B------:R1:W-:Y:S01]  /*2b80*/  @P2 STS.128 [R0+0xa000], RZ ;  /* 0x00a000ff00002388 */ /* 0x0003e20000000c00 */
[----:B------:R-:W-:Y:S05]  /*2b90*/  @P2 BRA `(.L_x_921) ;  /* 0x000000e000002947 */ /* 0x000fea0003800000 */
[----:B------:R-:W2:Y:S01]  /*2ba0*/  LDL R7, [R1+0x18] ;  /* 0x0000180001077983 */ /* 0x000ea20000100800 */
        /* <DEDUP_REMOVED lines=13> */
.L_x_921:
[----:B------:R-:W-:Y:S05]  /*2c80*/  BSYNC B0 ;  /* 0x0000000000007941 */ /* 0x000fea0003800000 */
.L_x_920:
[----:B------:R-:W-:Y:S01]  /*2c90*/  IADD3 R15, R19, 0x20, RZ ;  /* 0x00000020130f7810 */ /* 0x000fe20007ffe0ff */
[----:B------:R-:W-:Y:S03]  /*2ca0*/  BSSY B0, `(.L_x_922) ;  /* 0x000001d000007945 */ /* 0x000fe60003800000 */
[----:B------:R-:W-:-:S13]  /*2cb0*/  ISETP.GE.AND P1, PT, R15, UR4, PT ;  /* 0x000000040f007c0c */ /* 0x000fda000bf26270 */
[----:B------:R4:W-:Y:S04]  /*2cc0*/  @P1 STS.128 [R0+0x9000], RZ ;  /* 0x009000ff00001388 */ /* 0x0009e80000000c00 */
[----:B------:R4:W-:Y:S01]  /*2cd0*/  @P1 STS.128 [R0+0xb000], RZ ;  /* 0x00b000ff00001388 */ /* 0x0009e20000000c00 */
[----:B------:R-:W-:Y:S05]  /*2ce0*/  @P1 BRA `(.L_x_923) ;  /* 0x0000018000001947 */ /* 0x000fea0003800000 */
[----:B------:R-:W5:Y:S01]  /*2cf0*/  LDL R6, [R1+0x18] ;  /* 0x0000180001067983 */ /* 0x000f620000100800 */
        /* <DEDUP_REMOVED lines=23> */
.L_x_923:
[----:B------:R-:W-:Y:S05]  /*2e70*/  BSYNC B0 ;  /* 0x0000000000007941 */ /* 0x000fea0003800000 */
.L_x_922:
        /* <DEDUP_REMOVED lines=15> */
.L_x_925:
[----:B------:R-:W5:Y:S01]  /*2f70*/  LDL R2, [R1+0x18] ;  /* 0x0000180001027983 */ /* 0x000f620000100800 */
        /* <DEDUP_REMOVED lines=19> */
.L_x_926:
[----:B------:R-:W-:Y:S05]  /*30b0*/  BSYNC B0 ;  /* 0x0000000000007941 */ /* 0x000fea0003800000 */
.L_x_924:
        /* <DEDUP_REMOVED lines=14> */
.L_x_928:
[----:B------:R-:W5:Y:S01]  /*31a0*/  LDL R2, [R1+0x18] ;  /* 0x0000180001027983 */ /* 0x000f620000100800 */
        /* <DEDUP_REMOVED lines=27> */
.L_x_929:
[----:B------:R-:W-:Y:S05]  /*3360*/  BSYNC B0 ;  /* 0x0000000000007941 */ /* 0x000fea0003800000 */
.L_x_927:
[----:B------:R-:W5:Y:S01]  /*3370*/  LDL R8, [R1+0x1c] ;  /* 0x00001c0001087983 */ /* 0x000f620000100800 */
[----:B------:R-:W-:Y:S01]  /*3380*/  MOV R5, 0x4 ;  /* 0x0000000400057802 */ /* 0x000fe20000000f00 */
[----:B------:R-:W-:Y:S01]  /*3390*/  IMAD.MOV.U32 R9, RZ, RZ, 0x7f800000 ;  /* 0x7f800000ff097424 */ /* 0x000fe200078e00ff */
[----:B------:R-:W-:Y:S01]  /*33a0*/  MOV R10, 0x7f800000 ;  /* 0x7f800000000a7802 */ /* 0x000fe20000000f00 */
[----:B------:R-:W-:Y:S01]  /*33b0*/  IMAD.MOV.U32 R7, RZ, RZ, 0x7f800000 ;  /* 0x7f800000ff077424 */ /* 0x000fe200078e00ff */
[----:B------:R-:W-:Y:S02]  /*33c0*/  ULDC.64 UR6, c[0x0][0x198] ;  /* 0x0000660000067ab9 */ /* 0x000fe40000000a00 */
[----:B------:R-:W-:-:S04]  /*33d0*/  UIMAD UR5, UR24, UR6, URZ ;  /* 0x00000006180572a4 */ /* 0x000fc8000f8e023f */
[----:B------:R-:W-:-:S06]  /*33e0*/  UIMAD UR5, UR25, UR7, UR5 ;  /* 0x00000007190572a4 */ /* 0x000fcc000f8e0205 */
[----:B------:R-:W-:Y:S01]  /*33f0*/  IMAD.U32 R6, RZ, RZ, UR5 ;  /* 0x00000005ff067e24 */ /* 0x000fe2000f8e00ff */
[C---:B-----5:R-:W-:Y:S02]  /*3400*/  IADD3 R4, R8.reuse, 0x28, RZ ;  /* 0x0000002808047810 */ /* 0x060fe40007ffe0ff */
[----:B-1----:R-:W-:Y:S02]  /*3410*/  IADD3 R3, R8, 0x8, RZ ;  /* 0x0000000808037810 */ /* 0x002fe40007ffe0ff */
[----:B------:R-:W-:Y:S02]  /*3420*/  ISETP.GE.AND P1, PT, R4, UR4, PT ;  /* 0x0000000404007c0c */ /* 0x000fe4000bf26270 */
[C---:B------:R-:W-:Y:S02]  /*3430*/  IADD3 R2, R8.reuse, 0x20, RZ ;  /* 0x0000002008027810 */ /* 0x040fe40007ffe0ff */
[----:B------:R-:W-:Y:S02]  /*3440*/  ISETP.GE.AND P4, PT, R8, UR4, PT ;  /* 0x0000000408007c0c */ /* 0x000fe4000bf86270 */
[----:B------:R-:W-:-:S02]  /*3450*/  ISETP.GE.AND P3, PT, R3, UR4, PT ;  /* 0x0000000403007c0c */ /* 0x000fc4000bf66270 */
[----:B------:R-:W-:Y:S01]  /*3460*/  ISETP.GE.AND P2, PT, R2, UR4, PT ;  /* 0x0000000402007c0c */ /* 0x000fe2000bf46270 */
[----:B------:R-:W-:-:S04]  /*3470*/  IMAD.MOV.U32 R2, RZ, RZ, 0x4 ;  /* 0x00000004ff027424 */ /* 0x000fc800078e00ff */
[----:B------:R-:W-:Y:S01]  /*3480*/  IMAD.WIDE R2, R8, R2, UR16 ;  /* 0x0000001008027e25 */ /* 0x000fe2000f8e0202 */
[----:B------:R-:W-:-:S03]  /*3490*/  MOV R8, 0x7f800000 ;  /* 0x7f80000000087802 */ /* 0x000fc60000000f00 */
[----:B------:R-:W-:Y:S01]  /*34a0*/  @!P1 IMAD.WIDE R4, R4, R5, UR16 ;  /* 0x0000001004049e25 */ /* 0x000fe2000f8e0205 */
[----:B------:R-:W5:Y:S04]  /*34b0*/  @!P4 LDG.E R10, [R2.64] ;  /* 0x0000000e020ac981 */ /* 0x000f68000c1e1900 */
[----:B--2---:R-:W2:Y:S04]  /*34c0*/  @!P3 LDG.E R9, [R2.64+0x20] ;  /* 0x0000200e0209b981 */ /* 0x004ea8000c1e1900 */
[----:B---3--:R-:W3:Y:S04]  /*34d0*/  @!P1 LDG.E R7, [R4.64] ;  /* 0x0000000e04079981 */ /* 0x008ee8000c1e1900 */
[----:B----4-:R-:W4:Y:S01]  /*34e0*/  @!P2 LDG.E R8, [R2.64+0x80] ;  /* 0x0000800e0208a981 */ /* 0x010f22000c1e1900 */
[----:B------:R-:W-:-:S06]  /*34f0*/  UIMAD UR4, UR23, -0x80, UR13 ;  /* 0xffffff80170478a4 */ /* 0x000fcc000f8e020d */
[----:B------:R-:W-:-:S13]  /*3500*/  ISETP.GE.AND P6, PT, R19, UR4, PT ;  /* 0x0000000413007c0c */ /* 0x000fda000bfc6270 */
[----:B------:R-:W-:Y:S04]  /*3510*/  @P6 STS.128 [R0+0xc000], RZ ;  /* 0x00c000ff00006388 */ /* 0x000fe80000000c00 */
[----:B------:R-:W-:Y:S01]  /*3520*/  @P6 STS.128 [R0+0x10000], RZ ;  /* 0x010000ff00006388 */ /* 0x000fe20000000c00 */
[----:B------:R-:W-:Y:S03]  /*3530*/  BSSY B0, `(.L_x_930) ;  /* 0x0000026000007945 */ /* 0x000fe60003800000 */
[----:B-----5:R1:W-:Y:S04]  /*3540*/  STL [R1+0x34], R10 ;  /* 0x0000340a01007387 */ /* 0x0203e80000100800 */
[----:B--2---:R2:W-:Y:S04]  /*3550*/  STL [R1+0x38], R9 ;  /* 0x0000380901007387 */ /* 0x0045e80000100800 */
[----:B---3--:R3:W-:Y:S04]  /*3560*/  STL [R1+0x30], R7 ;  /* 0x0000300701007387 */ /* 0x0087e80000100800 */
[----:B----4-:R3:W-:Y:S01]  /*3570*/  STL [R1+0x20], R8 ;  /* 0x0000200801007387 */ /* 0x0107e20000100800 */
[----:B-1----:R-:W-:-:S04]  /*3580*/  IMAD.U32 R10, RZ, RZ, UR25 ;  /* 0x00000019ff0a7e24 */ /* 0x002fc8000f8e00ff */
[----:B------:R-:W-:-:S05]  /*3590*/  IMAD.WIDE.U32 R2, R10, c[0x0][0x198], R238 ;  /* 0x000066000a027a25 */ /* 0x000fca00078e00ee */
[----:B------:R-:W-:Y:S01]  /*35a0*/  IADD3 R4, P1, R2, UR26, RZ ;  /* 0x0000001a02047c10 */ /* 0x000fe2000ff3e0ff */
[----:B------:R-:W-:-:S03]  /*35b0*/  IMAD R2, R14, c[0x0][0x1b0], RZ ;  /* 0x00006c000e027a24 */ /* 0x000fc600078e02ff */
[----:B------:R-:W-:Y:S01]  /*35c0*/  IADD3.X R5, R3, UR29, R6, P1, !PT ;  /* 0x0000001d03057c10 */ /* 0x000fe20008ffe406 */
[----:B------:R-:W-:-:S04]  /*35d0*/  IMAD R2, R11, c[0x0][0x1b4], R2 ;  /* 0x00006d000b027a24 */ /* 0x000fc800078e0202 */
[----:B------:R-:W-:-:S05]  /*35e0*/  IMAD.WIDE.U32 R4, R11, c[0x0][0x1b0], R4 ;  /* 0x00006c000b047a25 */ /* 0x000fca00078e0004 */
[----:B--2---:R-:W-:Y:S01]  /*35f0*/  IADD3 R9, R5, R2, RZ ;  /* 0x0000000205097210 */ /* 0x004fe20007ffe0ff */
[----:B------:R-:W-:Y:S05]  /*3600*/  @P6 BRA `(.L_x_931) ;  /* 0x0000018000006947 */ /* 0x000fea0003800000 */
[----:B---3--:R-:W2:Y:S01]  /*3610*/  LDL R7, [R1+0x18] ;  /* 0x0000180001077983 */ /* 0x008ea20000100800 */
        /* <DEDUP_REMOVED lines=23> */
.L_x_931:
[----:B---3--:R-:W-:Y:S05]  /*3790*/  BSYNC B0 ;  /* 0x0000000000007941 */ /* 0x008fea0003800000 */
.L_x_930:
[----:B------:R-:W-:Y:S01]  /*37a0*/  ISETP.GE.AND P5, PT, R15, UR4, PT ;  /* 0x000000040f007c0c */ /* 0x000fe2000bfa6270 */
[----:B------:R-:W-:-:S12]  /*37b0*/  BSSY B0, `(.L_x_932) ;  /* 0x000001e000007945 */ /* 0x000fd80003800000 */
[----:B------:R2:W-:Y:S04]  /*37c0*/  @P5 STS.128 [R0+0xd000], RZ ;  /* 0x00d000ff00005388 */ /* 0x0005e80000000c00 */
[----:B------:R2:W-:Y:S01]  /*37d0*/  @P5 STS.128 [R0+0x11000], RZ ;  /* 0x011000ff00005388 */ /* 0x0005e20000000c00 */
[----:B------:R-:W-:Y:S05]  /*37e0*/  @P5 BRA `(.L_x_933) ;  /* 0x000001a000005947 */ /* 0x000fea0003800000 */
[----:B-1----:R-:W3:Y:S01]  /*37f0*/  LDL R7, [R1+0x18] ;  /* 0x0000180001077983 */ /* 0x002ee20000100800 */
[----:B------:R-:W-:Y:S02]  /*3800*/  IADD3 R6, P1, R19, 0x20, RZ ;  /* 0x0000002013067810 */ /* 0x000fe40007f3e0ff */
[----:B------:R-:W-:Y:S02]  /*3810*/  ISETP.GE.AND P2, PT, R238, c[0x0][0x220], PT ;  /* 0x00008800ee007a0c */ /* 0x000fe40003f46270 */
[----:B------:R-:W-:Y:S01]  /*3820*/  MOV R3, R9 ;  /* 0x0000000900037202 */ /* 0x000fe20000000f00 */
[----:B------:R-:W-:-:S04]  /*3830*/  IMAD.X R2, RZ, RZ, R16, P1 ;  /* 0x000000ffff027224 */ /* 0x000fc800008e0610 */
[----:B------:R-:W-:Y:S02]  /*3840*/  IMAD R8, R2, c[0x0][0x198], RZ ;  /* 0x0000660002087a24 */ /* 0x000fe400078e02ff */
[----:B------:R-:W-:Y:S02]  /*3850*/  IMAD.MOV.U32 R2, RZ, RZ, R4 ;  /* 0x000000ffff027224 */ /* 0x000fe400078e0004 */
[C---:B------:R-:W-:Y:S02]  /*3860*/  IMAD R8, R6.reuse, c[0x0][0x19c], R8 ;  /* 0x0000670006087a24 */ /* 0x040fe400078e0208 */
[----:B------:R-:W-:Y:S01]  /*3870*/  IMAD.WIDE.U32 R2, R6, c[0x0][0x198], R2 ;  /* 0x0000660006027a25 */ /* 0x000fe200078e0002 */
[----:B------:R1:W-:Y:S03]  /*3880*/  @P2 STS.128 [R0+0xd000], RZ ;  /* 0x00d000ff00002388 */ /* 0x0003e60000000c00 */
[----:B------:R-:W-:Y:S01]  /*3890*/  IMAD.IADD R8, R3, 0x1, R8 ;  /* 0x0000000103087824 */ /* 0x000fe200078e0208 */
[----:B------:R-:W-:-:S02]  /*38a0*/  @!P2 LEA R6, P3, R2, c[0x0][0x168], 0x1 ;  /* 0x00005a000206aa11 */ /* 0x000fc400078608ff */
[----:B---3--:R-:W-:Y:S02]  /*38b0*/  ISETP.GE.AND P1, PT, R7, c[0x0][0x220], PT ;  /* 0x0000880007007a0c */ /* 0x008fe40003f26270 */
        /* <DEDUP_REMOVED lines=13> */
.L_x_933:
[----:B------:R-:W-:Y:S05]  /*3990*/  BSYNC B0 ;  /* 0x0000000000007941 */ /* 0x000fea0003800000 */
.L_x_932:
[----:B------:R-:W-:Y:S01]  /*39a0*/  IADD3 R2, R19, 0x40, RZ ;  /* 0x0000004013027810 */ /* 0x000fe20007ffe0ff */
[----:B------:R-:W-:Y:S03]  /*39b0*/  BSSY B0, `(.L_x_934) ;  /* 0x000001f000007945 */ /* 0x000fe60003800000 */
[----:B------:R-:W-:-:S13]  /*39c0*/  ISETP.GE.AND P4, PT, R2, UR4, PT ;  /* 0x0000000402007c0c */ /* 0x000fda000bf86270 */
[----:B------:R3:W-:Y:S04]  /*39d0*/  @P4 STS.128 [R0+0xe000], RZ ;  /* 0x00e000ff00004388 */ /* 0x0007e80000000c00 */
[----:B------:R3:W-:Y:S01]  /*39e0*/  @P4 STS.128 [R0+0x12000], RZ ;  /* 0x012000ff00004388 */ /* 0x0007e20000000c00 */
[----:B------:R-:W-:Y:S05]  /*39f0*/  @P4 BRA `(.L_x_935) ;  /* 0x000001a000004947 */ /* 0x000fea0003800000 */
[----:B-1----:R-:W4:Y:S01]  /*3a00*/  LDL R7, [R1+0x18] ;  /* 0x0000180001077983 */ /* 0x002f220000100800 */
        /* <DEDUP_REMOVED lines=11> */
[----:B----4-:R-:W-:Y:S02]  /*3ac0*/  ISETP.GE.AND P1, PT, R7, c[0x0][0x220], PT ;  /* 0x0000880007007a0c */ /* 0x010fe40003f26270 */
        /* <DEDUP_REMOVED lines=13> */
.L_x_935:
[----:B------:R-:W-:Y:S05]  /*3ba0*/  BSYNC B0 ;  /* 0x0000000000007941 */ /* 0x000fea0003800000 */
.L_x_934:
[----:B------:R-:W-:Y:S01]  /*3bb0*/  IADD3 R2, R19, 0x60, RZ ;  /* 0x0000006013027810 */ /* 0x000fe20007ffe0ff */
[----:B------:R-:W-:Y:S03]  /*3bc0*/  BSSY B0, `(.L_x_936) ;  /* 0x000001e000007945 */ /* 0x000fe60003800000 */
[----:B------:R-:W-:-:S13]  /*3bd0*/  ISETP.GE.AND P3, PT, R2, UR4, PT ;  /* 0x0000000402007c0c */ /* 0x000fda000bf66270 */
[----:B------:R4:W-:Y:S04]  /*3be0*/  @P3 STS.128 [R0+0xf000], RZ ;  /* 0x00f000ff00003388 */ /* 0x0009e80000000c00 */
[----:B------:R4:W-:Y:S01]  /*3bf0*/  @P3 STS.128 [R0+0x13000], RZ ;  /* 0x013000ff00003388 */ /* 0x0009e20000000c00 */
[----:B------:R-:W-:Y:S05]  /*3c00*/  @P3 BRA `(.L_x_937) ;  /* 0x0000019000003947 */ /* 0x000fea0003800000 */
[----:B------:R-:W5:Y:S01]  /*3c10*/  LDL R8, [R1+0x18] ;  /* 0x0000180001087983 */ /* 0x000f620000100800 */
[----:B------:R-:W-:Y:S02]  /*3c20*/  IADD3 R2, P1, R19, 0x60, RZ ;  /* 0x0000006013027810 */ /* 0x000fe40007f3e0ff */
[----:B------:R-:W-:Y:S02]  /*3c30*/  ISETP.GE.AND P2, PT, R238, c[0x0][0x220], PT ;  /* 0x00008800ee007a0c */ /* 0x000fe40003f46270 */
[----:B------:R-:W-:Y:S01]  /*3c40*/  MOV R5, R9 ;  /* 0x0000000900057202 */ /* 0x000fe20000000f00 */
[----:B------:R-:W-:-:S04]  /*3c50*/  IMAD.X R3, RZ, RZ, R16, P1 ;  /* 0x000000ffff037224 */ /* 0x000fc800008e0610 */
[----:B------:R-:W-:Y:S02]  /*3c60*/  IMAD R3, R3, c[0x0][0x198], RZ ;  /* 0x0000660003037a24 */ /* 0x000fe400078e02ff */
[----:B-1----:R-:W-:-:S04]  /*3c70*/  IMAD.WIDE.U32 R6, R2, c[0x0][0x198], R4 ;  /* 0x0000660002067a25 */ /* 0x002fc800078e0004 */
        /* <DEDUP_REMOVED lines=18> */
.L_x_937:
[----:B------:R-:W-:Y:S05]  /*3da0*/  BSYNC B0 ;  /* 0x0000000000007941 */ /* 0x000fea0003800000 */
.L_x_936:
[----:B------:R-:W-:Y:S01]  /*3db0*/  ULDC.64 UR4, c[0x0][0x1a0] ;  /* 0x0000680000047ab9 */ /* 0x000fe20000000a00 */
[----:B-1----:R-:W-:Y:S01]  /*3dc0*/  IMAD.WIDE.U32 R2, R10, c[0x0][0x1a0], R238 ;  /* 0x000068000a027a25 */ /* 0x002fe200078e00ee */
        /* <DEDUP_REMOVED lines=13> */
[----:B------:R-:W5:Y:S01]  /*3ea0*/  LDL R6, [R1+0x18] ;  /* 0x0000180001067983 */ /* 0x000f620000100800 */
        /* <DEDUP_REMOVED lines=23> */
.L_x_939:
[----:B------:R-:W-:Y:S05]  /*4020*/  BSYNC B0 ;  /* 0x0000000000007941 */ /* 0x000fea0003800000 */
.L_x_938:
[----:B------:R1:W-:Y:S01]  /*4030*/  @P5 STS.128 [R0+0x15000], RZ ;  /* 0x015000ff00005388 */ /* 0x0003e20000000c00 */
[----:B------:R-:W-:Y:S03]  /*4040*/  BSSY B0, `(.L_x_940) ;  /* 0x000001d000007945 */ /* 0x000fe60003800000 */
[----:B------:R1:W-:Y:S01]  /*4050*/  @P5 STS.128 [R0+0x19000], RZ ;  /* 0x019000ff00005388 */ /* 0x0003e20000000c00 */
[----:B------:R-:W-:Y:S05]  /*4060*/  @P5 BRA `(.L_x_941) ;  /* 0x000001a000005947 */ /* 0x000fea0003800000 */
[----:B-1----:R-:W5:Y:S01]  /*4070*/  LDL R7, [R1+0x18] ;  /* 0x0000180001077983 */ /* 0x002f620000100800 */
        /* <DEDUP_REMOVED lines=11> */
[----:B-----5:R-:W-:Y:S02]  /*4130*/  ISETP.GE.AND P1, PT, R7, c[0x0][0x220], PT ;  /* 0x0000880007007a0c */ /* 0x020fe40003f26270 */
        /* <DEDUP_REMOVED lines=13> */
.L_x_941:
[----:B------:R-:W-:Y:S05]  /*4210*/  BSYNC B0 ;  /* 0x0000000000007941 */ /* 0x000fea0003800000 */
.L_x_940:
        /* <DEDUP_REMOVED lines=30> */
.L_x_943:
[----:B------:R-:W-:Y:S05]  /*4400*/  BSYNC B0 ;  /* 0x0000000000007941 */ /* 0x000fea0003800000 */
.L_x_942:
[----:B------:R1:W-:Y:S01]  /*4410*/  @P3 STS.128 [R0+0x17000], RZ ;  /* 0x017000ff00003388 */ /* 0x0003e20000000c00 */
[----:B------:R-:W-:Y:S03]  /*4420*/  BSSY B0, `(.L_x_944) ;  /* 0x000001b000007945 */ /* 0x000fe60003800000 */
[----:B------:R1:W-:Y:S01]  /*4430*/  @P3 STS.128 [R0+0x1b000], RZ ;  /* 0x01b000ff00003388 */ /* 0x0003e20000000c00 */
[----:B------:R-:W-:Y:S05]  /*4440*/  @P3 BRA `(.L_x_945) ;  /* 0x0000018000003947 */ /* 0x000fea0003800000 */
[----:B-1----:R-:W5:Y:S01]  /*4450*/  LDL R6, [R1+0x18] ;  /* 0x0000180001067983 */ /* 0x002f620000100800 */
[----:B------:R-:W-:Y:S01]  /*4460*/  IADD3 R2, P1, R19, 0x60, RZ ;  /* 0x0000006013027810 */ /* 0x000fe20007f3e0ff */
[----:B------:R-:W-:Y:S01]  /*4470*/  IMAD.MOV.U32 R5, RZ, RZ, R9 ;  /* 0x000000ffff057224 */ /* 0x000fe200078e0009 */
[----:B------:R-:W-:-:S03]  /*4480*/  ISETP.GE.AND P3, PT, R238, c[0x0][0x220], PT ;  /* 0x00008800ee007a0c */ /* 0x000fc60003f66270 */
[----:B------:R-:W-:-:S04]  /*4490*/  IMAD.X R3, RZ, RZ, R16, P1 ;  /* 0x000000ffff037224 */ /* 0x000fc800008e0610 */
[----:B------:R-:W-:-:S04]  /*44a0*/  IMAD R3, R3, c[0x0][0x1a0], RZ ;  /* 0x0000680003037a24 */ /* 0x000fc800078e02ff */
[----:B------:R-:W-:Y:S02]  /*44b0*/  IMAD R3, R2, c[0x0][0x1a4], R3 ;  /* 0x0000690002037a24 */ /* 0x000fe400078e0203 */
[----:B------:R1:W-:Y:S01]  /*44c0*/  @P3 STS.128 [R0+0x17000], RZ ;  /* 0x017000ff00003388 */ /* 0x0003e20000000c00 */
[----:B-----5:R-:W-:Y:S01]  /*44d0*/  ISETP.GE.AND P2, PT, R6, c[0x0][0x220], PT ;  /* 0x0000880006007a0c */ /* 0x020fe20003f46270 */
[----:B------:R-:W-:-:S04]  /*44e0*/  IMAD.WIDE.U32 R6, R2, c[0x0][0x1a0], R4 ;  /* 0x0000680002067a25 */ /* 0x000fc800078e0004 */
[----:B------:R-:W-:Y:S01]  /*44f0*/  IMAD.IADD R3, R7, 0x1, R3 ;  /* 0x0000000107037824 */ /* 0x000fe200078e0203 */
[----:B------:R-:W-:-:S04]  /*4500*/  @!P3 LEA R4, P4, R6, c[0x0][0x170], 0x1 ;  /* 0x00005c000604ba11 */ /* 0x000fc800078808ff */
[----:B------:R-:W-:-:S03]  /*4510*/  @!P3 LEA.HI.X R5, R6, c[0x0][0x174], R3, 0x1, P4 ;  /* 0x00005d000605ba11 */ /* 0x000fc600020f0c03 */
[C---:B------:R-:W-:Y:S02]  /*4520*/  @!P2 LEA R2, P1, R6.reuse, c[0x0][0x170], 0x1 ;  /* 0x00005c000602aa11 */ /* 0x040fe400078208ff */
[----:B------:R-:W-:Y:S01]  /*4530*/  @!PT LDS RZ, [RZ] ;  /* 0x00000000fffff984 */ /* 0x000fe20000000800 */
[----:B------:R-:W-:Y:S01]  /*4540*/  @!PT LDS RZ, [RZ] ;  /* 0x00000000fffff984 */ /* 0x000fe20000000800 */
[----:B------:R-:W-:Y:S01]  /*4550*/  @!PT LDS RZ, [RZ] ;  /* 0x00000000fffff984 */ /* 0x000fe20000000800 */
[----:B------:R1:W-:Y:S02]  /*4560*/  @!P3 LDGSTS.E.BYPASS.LTC128B.128 [R0+0x17000], [R4.64] ;  /* 0x170000000400bfae */ /* 0x0003e4000b901d4e */
[----:B------:R-:W-:Y:S02]  /*4570*/  @!P2 LEA.HI.X R3, R6, c[0x0][0x174], R3, 0x1, P1 ;  /* 0x00005d000603aa11 */ /* 0x000fe400008f0c03 */
[----:B------:R1:W-:Y:S04]  /*4580*/  @P2 STS.128 [R0+0x1b000], RZ ;  /* 0x01b000ff00002388 */ /* 0x0003e80000000c00 */
[----:B------:R-:W-:Y:S01]  /*4590*/  @!PT LDS RZ, [RZ] ;  /* 0x00000000fffff984 */ /* 0x000fe20000000800 */
[----:B------:R-:W-:Y:S01]  /*45a0*/  @!PT LDS RZ, [RZ] ;  /* 0x00000000fffff984 */ /* 0x000fe20000000800 */
[----:B------:R-:W-:Y:S01]  /*45b0*/  @!PT LDS RZ, [RZ] ;  /* 0x00000000fffff984 */ /* 0x000fe20000000800 */
[----:B------:R1:W-:Y:S03]  /*45c0*/  @!P2 LDGSTS.E.BYPASS.LTC128B.128 [R0+0x1b000], [R2.64+0x80] ;  /* 0x1b0000800200afae */ /* 0x0003e6000b901d4e */
.L_x_945:
[----:B------:R-:W-:Y:S05]  /*45d0*/  BSYNC B0 ;  /* 0x0000000000007941 */ /* 0x000fea0003800000 */
.L_x_944:
[----:B------:R-:W-:Y:S01]  /*45e0*/  ULDC.64 UR6, c[0x0][0x318] ;  /* 0x0000c60000067ab9 */ /* 0x000fe20000000a00 */
[----:B-1----:R-:W-:Y:S01]  /*45f0*/  IMAD.MOV.U32 R6, RZ, RZ, c[0x0][0x308] ;  /* 0x0000c200ff067624 */ /* 0x002fe200078e00ff */
[----:B------:R-:W-:Y:S01]  /*4600*/  UISETP.NE.U32.AND UP1, UPT, URZ, UR6, UPT ;  /* 0x000000063f00728c */ /* 0x000fe2000bf25070 */
[----:B------:R-:W-:Y:S01]  /*4610*/  IMAD.MOV.U32 R7, RZ, RZ, c[0x0][0x30c] ;  /* 0x0000c300ff077624 */ /* 0x000fe200078e00ff */
[----:B------:R-:W-:Y:S01]  /*4620*/  ULDC.64 UR8, c[0x0][0x320] ;  /* 0x0000c80000087ab9 */ /* 0x000fe20000000a00 */
[----:B------:R-:W1:Y:S01]  /*4630*/  S2R R4, SR_TID.X ;  /* 0x0000000000047919 */ /* 0x000e620000002100 */
[----:B------:R-:W-:Y:S01]  /*4640*/  UISETP.NE.AND.EX UP1, UPT, URZ, UR7, UPT, UP1 ;  /* 0x000000073f00728c */ /* 0x000fe2000bf25310 */
[----:B------:R-:W-:-:S02]  /*4650*/  IMAD.SHL.U32 R5, R17, 0x20, RZ ;  /* 0x0000002011057824 */ /* 0x000fc400078e00ff */
[----:B------:R-:W0:Y:S03]  /*4660*/  LDGDEPBAR ;  /* 0x00000000000079af */ /* 0x000e260000000000 */
[----:B------:R-:W-:-:S05]  /*4670*/  PLOP3.LUT P1, PT, PT, PT, UP1, 0x80, 0x0 ;  /* 0x000000000000781c */ /* 0x000fca0003f2f018 */
[----:B------:R-:W-:Y:S02]  /*4680*/  @UP1 UMOV UR4, UR34 ;  /* 0x0000002200041c82 */ /* 0x000fe40008000000 */
[----:B------:R-:W-:Y:S02]  /*4690*/  @UP1 UMOV UR5, UR58 ;  /* 0x0000003a00051c82 */ /* 0x000fe40008000000 */
[----:B------:R-:W-:Y:S02]  /*46a0*/  @UP1 UIMAD.WIDE.U32 UR4, UR31, UR8, UR4 ;  /* 0x000000081f0412a5 */ /* 0x000fe4000f8e0004 */
[----:B------:R-:W-:Y:S02]  /*46b0*/  @UP1 UIMAD UR8, UR38, UR8, URZ ;  /* 0x00000008260812a4 */ /* 0x000fe4000f8e023f */
[----:B------:R-:W-:Y:S02]  /*46c0*/  @UP1 ULEA UR6, UP0, UR4, UR6, 0x2 ;  /* 0x0000000604061291 */ /* 0x000fe4000f80103f */
[----:B------:R-:W-:-:S04]  /*46d0*/  @UP1 UIMAD UR9, UR31, UR9, UR8 ;  /* 0x000000091f0912a4 */ /* 0x000fc8000f8e0208 */
[----:B------:R-:W-:Y:S01]  /*46e0*/  @UP1 UIADD3 UR9, UR5, UR9, URZ ;  /* 0x0000000905091290 */ /* 0x000fe2000fffe03f */
[----:B------:R-:W-:-:S03]  /*46f0*/  IMAD.U32 R2, RZ, RZ, UR6 ;  /* 0x00000006ff027e24 */ /* 0x000fc6000f8e00ff */
[----:B------:R-:W-:-:S06]  /*4700*/  @UP1 ULEA.HI.X UR7, UR4, UR7, UR9, 0x2, UP0 ;  /* 0x0000000704071291 */ /* 0x000fcc00080f1409 */
[----:B------:R-:W-:-:S05]  /*4710*/  IMAD.U32 R3, RZ, RZ, UR7 ;  /* 0x00000007ff037e24 */ /* 0x000fca000f8e00ff */
[----:B--234-:R2:W3:Y:S04]  /*4720*/  @P1 LDG.E R0, [R2.64] ;  /* 0x0000000e02001981 */ /* 0x01c4e8000c1e1900 */
[----:B--2---:R2:W4:Y:S04]  /*4730*/  LDG.E.64 R2, [R6.64+0x8] ;  /* 0x0000080e06027981 */ /* 0x004528000c1e1b00 */
[----:B--2---:R-:W2:Y:S01]  /*4740*/  LDG.E.64 R6, [R6.64] ;  /* 0x0000000e06067981 */ /* 0x004ea2000c1e1b00 */
[----:B-1----:R-:W-:Y:S01]  /*4750*/  IMAD.SHL.U32 R4, R4, 0x2, RZ ;  /* 0x0000000204047824 */ /* 0x002fe200078e00ff */
[----:B------:R-:W3:Y:S01]  /*4760*/  @P1 MUFU.RCP R8, c[0x0][0x238] ;  /* 0x00008e0000081b08 */ /* 0x000ee20000001000 */
[----:B------:R-:W-:Y:S01]  /*4770*/  IMAD.MOV.U32 R236, RZ, RZ, R223 ;  /* 0x000000ffffec7224 */ /* 0x000fe200078e00df */
[----:B------:R-:W-:Y:S01]  /*4780*/  CS2R R158, SRZ ;  /* 0x00000000009e7805 */ /* 0x000fe2000001ff00 */
[----:B------:R-:W-:Y:S01]  /*4790*/  CS2R R156, SRZ ;  /* 0x00000000009c7805 */ /* 0x000fe2000001ff00 */
[----:B------:R-:W-:Y:S01]  /*47a0*/  LOP3.LUT R5, R5, 0x6, R4, 0xf8, !PT ;  /* 0x0000000605057812 */ /* 0x000fe200078ef804 */
[----:B------:R-:W-:Y:S01]  /*47b0*/  IMAD.U32 R4, RZ, RZ, UR23 ;  /* 0x00000017ff047e24 */ /* 0x000fe2000f8e00ff */
[----:B------:R-:W-:Y:S01]  /*47c0*/  CS2R R162, SRZ ;  /* 0x0000000000a27805 */ /* 0x000fe2000001ff00 */
[----:B------:R-:W-:Y:S01]  /*47d0*/  CS2R R160, SRZ ;  /* 0x0000000000a07805 */ /* 0x000fe2000001ff00 */
[----:B------:R-:W-:Y:S01]  /*47e0*/  CS2R R154, SRZ ;  /* 0x00000000009a7805 */ /* 0x000fe2000001ff00 */
[----:B------:R-:W-:Y:S01]  /*47f0*/  IMAD R237, R4, 0x80, R5 ;  /* 0x0000008004ed7824 */ /* 0x000fe200078e0205 */
[----:B------:R-:W-:Y:S01]  /*4800*/  SHF.R.S32.HI R4, RZ, 0x1f, R13 ;  /* 0x0000001fff047819 */ /* 0x000fe2000001140d */
[----:B------:R-:W-:Y:S01]  /*4810*/  CS2R R152, SRZ ;  /* 0x0000000000987805 */ /* 0x000fe2000001ff00 */
[----:B------:R-:W-:Y:S01]  /*4820*/  CS2R R150, SRZ ;  /* 0x0000000000967805 */ /* 0x000fe2000001ff00 */
[----:B------:R-:W-:Y:S01]  /*4830*/  I2F R251, R237 ;  /* 0x000000ed00fb7306 */ /* 0x000fe20000201400 */
[C---:B------:R-:W-:Y:S01]  /*4840*/  IADD3 R250, R237.reuse, 0x19, RZ ;  /* 0x00000019edfa7810 */ /* 0x040fe20007ffe0ff */
[----:B------:R-:W-:Y:S01]  /*4850*/  CS2R R148, SRZ ;  /* 0x0000000000947805 */ /* 0x000fe2000001ff00 */
        /* <DEDUP_REMOVED lines=10> */
[----:B------:R-:W-:Y:S01]  /*4900*/  IADD3 R244, R237, 0x1, RZ ;  /* 0x00000001edf47810 */ /* 0x000fe20007ffe0ff */
[----:B------:R-:W-:Y:S01]  /*4910*/  CS2R R136, SRZ ;  /* 0x0000000000887805 */ /* 0x000fe2000001ff00 */
[----:B------:R-:W-:Y:S01]  /*4920*/  CS2R R134, SRZ ;  /* 0x0000000000867805 */ /* 0x000fe2000001ff00 */
[----:B------:R-:W-:Y:S01]  /*4930*/  CS2R R132, SRZ ;  /* 0x0000000000847805 */ /* 0x000fe2000001ff00 */
[----:B------:R-:W-:Y:S01]  /*4940*/  I2F R252, R244 ;  /* 0x000000f400fc7306 */ /* 0x000fe20000201400 */
        /* <DEDUP_REMOVED lines=48> */
[----:B------:R-:W-:Y:S01]  /*4c50*/  IMAD.MOV.U32 R222, RZ, RZ, 0x20 ;  /* 0x00000020ffde7424 */ /* 0x000fe200078e00ff */
[----:B------:R-:W-:Y:S01]  /*4c60*/  UMOV UR7, URZ ;  /* 0x0000003f00077c82 */ /* 0x000fe20008000000 */
[----:B------:R-:W-:-:S02]  /*4c70*/  IMAD.MOV.U32 R221, RZ, RZ, 0x40 ;  /* 0x00000040ffdd7424 */ /* 0x000fc400078e00ff */
[----:B------:R-:W-:Y:S02]  /*4c80*/  IMAD.SHL.U32 R212, R220, 0x2, RZ ;  /* 0x00000002dcd47824 */ /* 0x000fe400078e00ff */
[----:B---3--:R-:W-:-:S04]  /*4c90*/  @P1 FMUL.FTZ R0, R0, R8 ;  /* 0x0000000800001220 */ /* 0x008fc80000410000 */
[----:B------:R1:W3:Y:S01]  /*4ca0*/  @P1 R2UR UR4, R0 ;  /* 0x00000000000413c2 */ /* 0x0002e200000e0000 */
[----:B----4-:R-:W-:Y:S02]  /*4cb0*/  IADD3 R13, P3, P2, R2, UR44, R13 ;  /* 0x0000002c020d7c10 */ /* 0x010fe4000fa7e00d */
[----:B------:R-:W-:Y:S01]  /*4cc0*/  IADD3 R2, R219, 0x2000, RZ ;  /* 0x00002000db027810 */ /* 0x000fe20007ffe0ff */
[----:B-1----:R-:W-:Y:S01]  /*4cd0*/  IMAD.U32 R0, RZ, RZ, UR23 ;  /* 0x00000017ff007e24 */ /* 0x002fe2000f8e00ff */
[----:B------:R-:W-:Y:S01]  /*4ce0*/  IADD3.X R4, R3, UR48, R4, P3, P2 ;  /* 0x0000003003047c10 */ /* 0x000fe20009fe4404 */
[----:B---3--:R-:W-:Y:S01]  /*4cf0*/  @UP1 UMOV UR7, UR4 ;  /* 0x0000000400071c82 */ /* 0x008fe20008000000 */
[----:B------:R-:W-:Y:S01]  /*4d00*/  SEL R2, R2, R219, !P0 ;  /* 0x000000db02027207 */ /* 0x000fe20004000000 */
[----:B------:R-:W-:Y:S01]  /*4d10*/  IMAD R0, R0, 0x4, R17 ;  /* 0x0000000400007824 */ /* 0x000fe200078e0211 */
[----:B------:R-:W-:-:S03]  /*4d20*/  IADD3 R3, R220, 0x2000, RZ ;  /* 0x00002000dc037810 */ /* 0x000fc60007ffe0ff */
[----:B------:R-:W-:Y:S01]  /*4d30*/  IMAD.SHL.U32 R210, R2, 0x2, RZ ;  /* 0x0000000202d27824 */ /* 0x000fe200078e00ff */
[----:B------:R-:W-:-:S05]  /*4d40*/  SEL R3, R3, R220, !P0 ;  /* 0x000000dc03037207 */ /* 0x000fca0004000000 */
[----:B------:R-:W-:Y:S02]  /*4d50*/  IMAD.SHL.U32 R214, R3, 0x2, RZ ;  /* 0x0000000203d67824 */ /* 0x000fe400078e00ff */
[----:B------:R-:W-:Y:S01]  /*4d60*/  I2F R3, R249 ;  /* 0x000000f900037306 */ /* 0x000fe20000201400 */
[----:B--2---:R-:W1:Y:S08]  /*4d70*/  R2UR UR12, R6 ;  /* 0x00000000060c73c2 */ /* 0x004e7000000e0000 */
[----:B------:R-:W2:Y:S01]  /*4d80*/  R2UR UR11, R7 ;  /* 0x00000000070b73c2 */ /* 0x000ea200000e0000 */
[----:B-1----:R-:W-:-:S02]  /*4d90*/  LOP3.LUT R2, R4, UR12, RZ, 0x3c, !PT ;  /* 0x0000000c04027c12 */ /* 0x002fc4000f8e3cff */
[----:B------:R-:W-:Y:S03]  /*4da0*/  I2F R4, R245 ;  /* 0x000000f500047306 */ /* 0x000fe60000201400 */
[----:B------:R1:W-:Y:S01]  /*4db0*/  STL [R1+0x3c], R2 ;  /* 0x00003c0201007387 */ /* 0x0003e20000100800 */
[----:B--2---:R-:W-:-:S04]  /*4dc0*/  LOP3.LUT R0, R0, UR11, RZ, 0x3c, !PT ;  /* 0x0000000b00007c12 */ /* 0x004fc8000f8e3cff */
[----:B-1----:R-:W1:Y:S02]  /*4dd0*/  I2F R2, R250 ;  /* 0x000000fa00027306 */ /* 0x002e640000201400 */
[----:B-1----:R1:W-:Y:S04]  /*4de0*/  STL [R1+0x14], R2 ;  /* 0x0000140201007387 */ /* 0x0023e80000100800 */
[----:B------:R2:W-:Y:S02]  /*4df0*/  STL [R1+0x10], R3 ;  /* 0x0000100301007387 */ /* 0x0005e40000100800 */
[----:B-1----:R-:W1:Y:S08]  /*4e00*/  I2F R2, R248 ;  /* 0x000000f800027306 */ /* 0x002e700000201400 */
[----:B--2---:R-:W2:Y:S01]  /*4e10*/  I2F R3, R247 ;  /* 0x000000f700037306 */ /* 0x004ea20000201400 */
[----:B-1----:R1:W-:Y:S04]  /*4e20*/  STL [R1+0xc], R2 ;  /* 0x00000c0201007387 */ /* 0x0023e80000100800 */
[----:B--2---:R-:W-:Y:S03]  /*4e30*/  STL [R1+0x8], R3 ;  /* 0x0000080301007387 */ /* 0x004fe60000100800 */
[----:B-1----:R-:W1:Y:S02]  /*4e40*/  I2F R2, R246 ;  /* 0x000000f600027306 */ /* 0x002e640000201400 */
[----:B-1----:R1:W-:Y:S04]  /*4e50*/  STL [R1+0x4], R2 ;  /* 0x0000040201007387 */ /* 0x0023e80000100800 */
[----:B------:R-:W-:Y:S01]  /*4e60*/  STL [R1], R4 ;  /* 0x0000000401007387 */ /* 0x000fe20000100800 */
[----:B-1----:R-:W-:-:S05]  /*4e70*/  IMAD.WIDE.U32 R2, R13, -0x2daee0ad, RZ ;  /* 0xd2511f530d027825 */ /* 0x002fca00078e00ff */
[----:B------:R-:W-:Y:S01]  /*4e80*/  LOP3.LUT R0, R3, R0, RZ, 0x3c, !PT ;  /* 0x0000000003007212 */ /* 0x000fe200078e3cff */
[----:B------:R1:W-:Y:S04]  /*4e90*/  STL.64 [R1+0x40], R2 ;  /* 0x0000400201007387 */ /* 0x0003e80000100a00 */
[----:B-1----:R-:W-:-:S05]  /*4ea0*/  IMAD.WIDE.U32 R2, R0, -0x326172a9, RZ ;  /* 0xcd9e8d5700027825 */ /* 0x002fca00078e00ff */
[----:B------:R1:W-:Y:S02]  /*4eb0*/  STL.64 [R1+0x28], R2 ;  /* 0x0000280201007387 */ /* 0x0003e40000100a00 */
.L_x_948:
[----:B------:R-:W2:Y:S01]  /*4ec0*/  LDL R0, [R1+0x54] ;  /* 0x0000540001007983 */ /* 0x000ea20000100800 */
[----:B------:R-:W-:Y:S02]  /*4ed0*/  USHF.L.U32 UR4, UR23, 0x7, URZ ;  /* 0x0000000717047899 */ /* 0x000fe4000800063f */
[----:B------:R-:W-:Y:S01]  /*4ee0*/  USHF.L.U32 UR8, UR10, 0x6, URZ ;  /* 0x000000060a087899 */ /* 0x000fe2000800063f */
[----:B------:R-:W0:Y:S01]  /*4ef0*/  LDGDEPBAR ;  /* 0x00000000000079af */ /* 0x000e220000000000 */
[----:B------:R-:W-:Y:S02]  /*4f00*/  UIADD3 UR6, UR21, 0x80, UR4 ;  /* 0x0000008015067890 */ /* 0x000fe4000fffe004 */
[----:B------:R-:W-:Y:S02]  /*4f10*/  UIADD3 UR4, UR4, 0x80, URZ ;  /* 0x0000008004047890 */ /* 0x000fe4000fffe03f */
[----:B------:R-:W-:Y:S02]  /*4f20*/  UIADD3 UR6, UR6, -UR13, URZ ;  /* 0x8000000d06067290 */ /* 0x000fe4000fffe03f */
[----:B------:R-:W-:Y:S01]  /*4f30*/  UIADD3 UR5, UR12, -0x61c88647, URZ ;  /* 0x9e3779b90c057890 */ /* 0x000fe2000fffe03f */
[----:B------:R-:W3:Y:S01]  /*4f40*/  LDL R231, [R1+0x50] ;  /* 0x0000500001e77983 */ /* 0x000ee20000100800 */
[----:B------:R-:W-:Y:S02]  /*4f50*/  UISETP.GE.AND UP0, UPT, UR8, UR6, UPT ;  /* 0x000000060800728c */ /* 0x000fe4000bf06270 */
[----:B------:R-:W-:Y:S01]  /*4f60*/  UIADD3 UR6, UR11, -0x4498517b, URZ ;  /* 0xbb67ae850b067890 */ /* 0x000fe2000fffe03f */
[----:B------:R-:W4:Y:S01]  /*4f70*/  LDL R230, [R1+0x3c] ;  /* 0x00003c0001e67983 */ /* 0x000f220000100800 */
[----:B------:R-:W-:Y:S02]  /*4f80*/  UISETP.LT.AND UP0, UPT, UR4, UR13, UP0 ;  /* 0x0000000d0400728c */ /* 0x000fe40008701270 */
[----:B------:R-:W-:Y:S01]  /*4f90*/  UIADD3 UR4, UR11, 0x76cf5d0a, URZ ;  /* 0x76cf5d0a0b047890 */ /* 0x000fe2000fffe03f */
[----:B------:R-:W3:Y:S01]  /*4fa0*/  LDL.64 R226, [R1+0x28] ;  /* 0x0000280001e27983 */ /* 0x000ee20000100a00 */
[----:B------:R-:W-:Y:S05]  /*4fb0*/  UISETP.GT.AND UP3, UPT, UR10, UR20, UPT ;  /* 0x000000140a00728c */ /* 0x000fea000bf64270 */
[----:B------:R-:W3:Y:S01]  /*4fc0*/  LDL.64 R228, [R1+0x40] ;  /* 0x0000400001e47983 */ /* 0x000ee20000100a00 */
[----:B------:R-:W-:Y:S05]  /*4fd0*/  DEPBAR.LE SB0, 0x0 ;  /* 0x000080000000791a */ /* 0x000fea0000000000 */
        /* <DEDUP_REMOVED lines=11> */
[-C--:B------:R-:W-:Y:S07]  /*5090*/  HMMA.16816.F32.BF16 R12, R28, R18.reuse, RZ ;  /* 0x000000121c0c723c */ /* 0x080fee00000418ff */
[----:B------:R-:W-:Y:S01]  /*50a0*/  LDSM.16.M88.4 R204, [R216+0xc800] ;  /* 0x00c80000d8cc783b */ /* 0x000fe20000000200 */
[C---:B------:R-:W-:Y:S08]  /*50b0*/  HMMA.16816.F32.BF16 R16, R32.reuse, R18, RZ ;  /* 0x000000122010723c */ /* 0x040ff000000418ff */
[-C--:B------:R-:W-:Y:S08]  /*50c0*/  HMMA.16816.F32.BF16 R20, R32, R164.reuse, RZ ;  /* 0x000000a42014723c */ /* 0x080ff000000418ff */
[C---:B------:R-:W-:Y:S08]  /*50d0*/  HMMA.16816.F32.BF16 R24, R28.reuse, R164, RZ ;  /* 0x000000a41c18723c */ /* 0x040ff000000418ff */
[-C--:B------:R-:W-:Y:S08]  /*50e0*/  HMMA.16816.F32.BF16 R28, R28, R166.reuse, RZ ;  /* 0x000000a61c1c723c */ /* 0x080ff000000418ff */
[----:B------:R-:W-:Y:S02]  /*50f0*/  HMMA.16816.F32.BF16 R32, R32, R166, RZ ;  /* 0x000000a62020723c */ /* 0x000fe400000418ff */
[----:B--2---:R-:W-:Y:S02]  /*5100*/  R2P PR, R0, 0x6 ;  /* 0x0000000600007804 */ /* 0x004fe40000000000 */
[----:B------:R-:W-:Y:S03]  /*5110*/  PLOP3.LUT P0, PT, PT, PT, UP0, 0x80, 0x0 ;  /* 0x000000000000781c */ /* 0x000fe60003f0f008 */
[----:B-----5:R-:W-:Y:S02]  /*5120*/  SEL R211, R222, 0xffffffe0, !P1 ;  /* 0xffffffe0ded37807 */ /* 0x020fe40004800000 */
[----:B------:R-:W-:Y:S01]  /*5130*/  SEL R213, R221, 0xffffffc0, !P2 ;  /* 0xffffffc0ddd57807 */ /* 0x000fe20005000000 */
[----:B------:R-:W2:Y:S02]  /*5140*/  LDL R222, [R1+0x1c] ;  /* 0x00001c0001de7983 */ /* 0x000ea40000100800 */
[C---:B------:R-:W-:Y:S02]  /*5150*/  IMAD.IADD R0, R214.reuse, 0x1, R211 ;  /* 0x00000001d6007824 */ /* 0x040fe400078e02d3 */
[--C-:B------:R-:W-:Y:S02]  /*5160*/  IMAD.IADD R3, R214, 0x1, R213.reuse ;  /* 0x00000001d6037824 */ /* 0x100fe400078e02d5 */
[----:B------:R-:W-:Y:S01]  /*5170*/  IMAD.IADD R2, R0, 0x1, R213 ;  /* 0x0000000100027824 */ /* 0x000fe200078e02d5 */
[----:B------:R-:W1:Y:S08]  /*5180*/  LDSM.16.M88.4 R168, [R0] ;  /* 0x0000000000a8783b */ /* 0x000e700000000200 */
[----:B------:R-:W3:Y:S08]  /*5190*/  LDSM.16.M88.4 R176, [R0+0x1000] ;  /* 0x0010000000b0783b */ /* 0x000ef00000000200 */
[----:B------:R-:W4:Y:S08]  /*51a0*/  LDSM.16.M88.4 R184, [R3] ;  /* 0x0000000003b8783b */ /* 0x000f300000000200 */
[----:B------:R-:W4:Y:S08]  /*51b0*/  LDSM.16.M88.4 R192, [R3+0x1000] ;  /* 0x0010000003c0783b */ /* 0x000f300000000200 */
[----:B------:R-:W-:Y:S01]  /*51c0*/  LDSM.16.M88.4 R164, [R2] ;  /* 0x0000000002a4783b */ /* 0x000fe20000000200 */
[-C--:B-1----:R-:W-:Y:S07]  /*51d0*/  HMMA.16816.F32.BF16 R4, R168, R172.reuse, R4 ;  /* 0x000000aca804723c */ /* 0x082fee0000041804 */
[----:B------:R-:W-:Y:S01]  /*51e0*/  LDSM.16.M88.4 R200, [R2+0x1000] ;  /* 0x0010000002c8783b */ /* 0x000fe20000000200 */
[C---:B---3--:R-:W-:Y:S08]  /*51f0*/  HMMA.16816.F32.BF16 R8, R176.reuse, R172, R8 ;  /* 0x000000acb008723c */ /* 0x048ff00000041808 */
[-C--:B------:R-:W-:Y:S08]  /*5200*/  HMMA.16816.F32.BF16 R12, R176, R174.reuse, R12 ;  /* 0x000000aeb00c723c */ /* 0x080ff0000004180c */
[C---:B------:R-:W-:Y:S01]  /*5210*/  HMMA.16816.F32.BF16 R16, R168.reuse, R174, R16 ;  /* 0x000000aea810723c */ /* 0x040fe20000041810 */
[----:B------:R-:W1:Y:S07]  /*5220*/  LDSM.16.M88.4 R172, [R216+0xc000] ;  /* 0x00c00000d8ac783b */ /* 0x000e6e0000000200 */
[-C--:B------:R-:W-:Y:S08]  /*5230*/  HMMA.16816.F32.BF16 R20, R168, R180.reuse, R20 ;  /* 0x000000b4a814723c */ /* 0x080ff00000041814 */
[C---:B------:R-:W-:Y:S08]  /*5240*/  HMMA.16816.F32.BF16 R24, R176.reuse, R180, R24 ;  /* 0x000000b4b018723c */ /* 0x040ff00000041818 */
[-C--:B------:R-:W-:Y:S01]  /*5250*/  HMMA.16816.F32.BF16 R28, R176, R182.reuse, R28 ;  /* 0x000000b6b01c723c */ /* 0x080fe2000004181c */
[----:B------:R-:W-:Y:S07]  /*5260*/  LDSM.16.M88.4 R176, [R218+0x10000] ;  /* 0x01000000dab0783b */ /* 0x000fee0000000200 */
[----:B------:R-:W-:Y:S01]  /*5270*/  HMMA.16816.F32.BF16 R32, R168, R182, R32 ;  /* 0x000000b6a820723c */ /* 0x000fe20000041820 */
[----:B------:R-:W3:Y:S07]  /*5280*/  LDSM.16.M88.4 R168, [R214+0x2000] ;  /* 0x00200000d6a8783b */ /* 0x000eee0000000200 */
[-C--:B----4-:R-:W-:Y:S01]  /*5290*/  HMMA.16816.F32.BF16 R4, R184, R188.reuse, R4 ;  /* 0x000000bcb804723c */ /* 0x090fe20000041804 */
[----:B------:R-:W4:Y:S07]  /*52a0*/  LDSM.16.M88.4 R180, [R214+0x3000] ;  /* 0x00300000d6b4783b */ /* 0x000f2e0000000200 */
[C---:B------:R-:W-:Y:S08]  /*52b0*/  HMMA.16816.F32.BF16 R8, R192.reuse, R188, R8 ;  /* 0x000000bcc008723c */ /* 0x040ff00000041808 */
[-C--:B------:R-:W-:Y:S08]  /*52c0*/  HMMA.16816.F32.BF16 R12, R192, R190.reuse, R12 ;  /* 0x000000bec00c723c */ /* 0x080ff0000004180c */
[C---:B------:R-:W-:Y:S01]  /*52d0*/  HMMA.16816.F32.BF16 R16, R184.reuse, R190, R16 ;  /* 0x000000beb810723c */ /* 0x040fe20000041810 */
[----:B------:R-:W3:Y:S07]  /*52e0*/  LDSM.16.M88.4 R188, [R218+0x10800] ;  /* 0x01080000dabc783b */ /* 0x000eee0000000200 */
[-C--:B------:R-:W-:Y:S08]  /*52f0*/  HMMA.16816.F32.BF16 R20, R184, R196.reuse, R20 ;  /* 0x000000c4b814723c */ /* 0x080ff00000041814 */
[C---:B------:R-:W-:Y:S08]  /*5300*/  HMMA.16816.F32.BF16 R24, R192.reuse, R196, R24 ;  /* 0x000000c4c018723c */ /* 0x040ff00000041818 */
[-C--:B------:R-:W-:Y:S01]  /*5310*/  HMMA.16816.F32.BF16 R28, R192, R198.reuse, R28 ;  /* 0x000000c6c01c723c */ /* 0x080fe2000004181c */
[----:B------:R-:W-:Y:S07]  /*5320*/  LDSM.16.M88.4 R192, [R0+0x3000] ;  /* 0x0030000000c0783b */ /* 0x000fee0000000200 */
[----:B------:R-:W-:Y:S01]  /*5330*/  HMMA.16816.F32.BF16 R32, R184, R198, R32 ;  /* 0x000000c6b820723c */ /* 0x000fe20000041820 */
[----:B------:R-:W-:Y:S07]  /*5340*/  LDSM.16.M88.4 R184, [R215+0x10000] ;  /* 0x01000000d7b8783b */ /* 0x000fee0000000200 */
[-C--:B-1----:R-:W-:Y:S01]  /*5350*/  HMMA.16816.F32.BF16 R4, R164, R172.reuse, R4 ;  /* 0x000000aca404723c */ /* 0x082fe20000041804 */
[----:B------:R-:W-:Y:S07]  /*5360*/  LDSM.16.M88.4 R196, [R215+0x10800] ;  /* 0x01080000d7c4783b */ /* 0x000fee0000000200 */
[C---:B------:R-:W-:Y:S08]  /*5370*/  HMMA.16816.F32.BF16 R8, R200.reuse, R172, R8 ;  /* 0x000000acc808723c */ /* 0x040ff00000041808 */
[-C--:B------:R-:W-:Y:S08]  /*5380*/  HMMA.16816.F32.BF16 R12, R200, R174.reuse, R12 ;  /* 0x000000aec80c723c */ /* 0x080ff0000004180c */
[C---:B------:R-:W-:Y:S01]  /*5390*/  HMMA.16816.F32.BF16 R16, R164.reuse, R174, R16 ;  /* 0x000000aea410723c */ /* 0x040fe20000041810 */
[----:B------:R1:W2:Y:S07]  /*53a0*/  LDSM.16.M88.4 R172, [R0+0x2000] ;  /* 0x0020000000ac783b */ /* 0x0002ae0000000200 */
[-C--:B------:R-:W-:Y:S08]  /*53b0*/  HMMA.16816.F32.BF16 R20, R164, R204.reuse, R20 ;  /* 0x000000cca414723c */ /* 0x080ff00000041814 */
[C---:B------:R-:W-:Y:S08]  /*53c0*/  HMMA.16816.F32.BF16 R24, R200.reuse, R204, R24 ;  /* 0x000000ccc818723c */ /* 0x040ff00000041818 */
[-C--:B------:R-:W-:Y:S01]  /*53d0*/  HMMA.16816.F32.BF16 R28, R200, R206.reuse, R28 ;  /* 0x000000cec81c723c */ /* 0x080fe2000004181c */
[----:B------:R-:W-:Y:S03]  /*53e0*/  LDSM.16.M88.4 R200, [R3+0x3000] ;  /* 0x0030000003c8783b */ /* 0x000fe60000000200 */
[----:B-1----:R-:W-:Y:S04]  /*53f0*/  IMAD.U32 R0, RZ, RZ, UR10 ;  /* 0x0000000aff007e24 */ /* 0x002fe8000f8e00ff */
[----:B------:R-:W-:Y:S01]  /*5400*/  HMMA.16816.F32.BF16 R32, R164, R206, R32 ;  /* 0x000000cea420723c */ /* 0x000fe20000041820 */
[----:B------:R-:W-:Y:S03]  /*5410*/  LDSM.16.M88.4 R164, [R3+0x2000] ;  /* 0x0020000003a4783b */ /* 0x000fe60000000200 */
[----:B------:R-:W-:Y:S04]  /*5420*/  IMAD R0, R0, 0x4, R231 ;  /* 0x0000000400007824 */ /* 0x000fe800078e02e7 */
[-C--:B---3--:R-:W-:Y:S01]  /*5430*/  HMMA.16816.F32.BF16 R4, R168, R176.reuse, R4 ;  /* 0x000000b0a804723c */ /* 0x088fe20000041804 */
[----:B------:R-:W-:Y:S07]  /*5440*/  LDSM.16.M88.4 R204, [R217+0x10800] ;  /* 0x01080000d9cc783b */ /* 0x000fee0000000200 */
[C---:B----4-:R-:W-:Y:S08]  /*5450*/  HMMA.16816.F32.BF16 R8, R180.reuse, R176, R8 ;  /* 0x000000b0b408723c */ /* 0x050ff00000041808 */
[-C--:B------:R-:W-:Y:S08]  /*5460*/  HMMA.16816.F32.BF16 R12, R180, R178.reuse, R12 ;  /* 0x000000b2b40c723c */ /* 0x080ff0000004180c */
[C---:B------:R-:W-:Y:S01]  /*5470*/  HMMA.16816.F32.BF16 R16, R168.reuse, R178, R16 ;  /* 0x000000b2a810723c */ /* 0x040fe20000041810 */
[----:B------:R-:W1:Y:S07]  /*5480*/  LDSM.16.M88.4 R176, [R217+0x10000] ;  /* 0x01000000d9b0783b */ /* 0x000e6e0000000200 */
[-C--:B------:R-:W-:Y:S08]  /*5490*/  HMMA.16816.F32.BF16 R20, R168, R188.reuse, R20 ;  /* 0x000000bca814723c */ /* 0x080ff00000041814 */
[C---:B------:R-:W-:Y:S08]  /*54a0*/  HMMA.16816.F32.BF16 R24, R180.reuse, R188, R24 ;  /* 0x000000bcb418723c */ /* 0x040ff00000041818 */
[-C--:B------:R-:W-:Y:S07]  /*54b0*/  HMMA.16816.F32.BF16 R28, R180, R190.reuse, R28 ;  /* 0x000000beb41c723c */ /* 0x080fee000004181c */
[C---:B------:R-:W-:Y:S01]  /*54c0*/  IMAD.WIDE.U32 R180, R0.reuse, -0x326172a9, RZ ;  /* 0xcd9e8d5700b47825 */ /* 0x040fe200078e00ff */
[----:B------:R-:W-:Y:S01]  /*54d0*/  HMMA.16816.F32.BF16 R32, R168, R190, R32 ;  /* 0x000000bea820723c */ /* 0x000fe20000041820 */
[----:B------:R-:W-:Y:S03]  /*54e0*/  LDSM.16.M88.4 R168, [R2+0x2000] ;  /* 0x0020000002a8783b */ /* 0x000fe60000000200 */
[-C--:B------:R-:W-:Y:S02]  /*54f0*/  LOP3.LUT R182, R181, R230.reuse, RZ, 0x3c, !PT ;  /* 0x000000e6b5b67212 */ /* 0x080fe400078e3cff */
[----:B------:R-:W-:Y:S02]  /*5500*/  LOP3.LUT R181, R227, UR5, R180, 0x96, !PT ;  /* 0x00000005e3b57c12 */ /* 0x000fe4000f8e96b4 */
[-C--:B--2---:R-:W-:Y:S05]  /*5510*/  HMMA.16816.F32.BF16 R4, R172, R184.reuse, R4 ;  /* 0x000000b8ac04723c */ /* 0x084fea0000041804 */
[----:B------:R-:W-:Y:S03]  /*5520*/  IMAD.WIDE.U32 R188, R181, -0x2daee0ad, RZ ;  /* 0xd2511f53b5bc7825 */ /* 0x000fe600078e00ff */
[C---:B------:R-:W-:Y:S08]  /*5530*/  HMMA.16816.F32.BF16 R8, R192.reuse, R184, R8 ;  /* 0x000000b8c008723c */ /* 0x040ff00000041808 */
[-C--:B------:R-:W-:Y:S08]  /*5540*/  HMMA.16816.F32.BF16 R12, R192, R186.reuse, R12 ;  /* 0x000000bac00c723c */ /* 0x080ff0000004180c */
[C---:B------:R-:W-:Y:S08]  /*5550*/  HMMA.16816.F32.BF16 R16, R172.reuse, R186, R16 ;  /* 0x000000baac10723c */ /* 0x040ff00000041810 */
[-C--:B------:R-:W-:Y:S08]  /*5560*/  HMMA.16816.F32.BF16 R20, R172, R196.reuse, R20 ;  /* 0x000000c4ac14723c */ /* 0x080ff00000041814 */
[C---:B------:R-:W-:Y:S08]  /*5570*/  HMMA.16816.F32.BF16 R24, R192.reuse, R196, R24 ;  /* 0x000000c4c018723c */ /* 0x040ff00000041818 */
[-C--:B------:R-:W-:Y:S01]  /*5580*/  HMMA.16816.F32.BF16 R28, R192, R198.reuse, R28 ;  /* 0x000000c6c01c723c */ /* 0x080fe2000004181c */
[----:B------:R-:W2:Y:S04]  /*5590*/  LDL R193, [R1+0x34] ;  /* 0x0000340001c17983 */ /* 0x000ea80000100800 */
[----:B------:R-:W3:Y:S03]  /*55a0*/  LDL R192, [R1+0x38] ;  /* 0x0000380001c07983 */ /* 0x000ee60000100800 */
[----:B------:R-:W-:Y:S01]  /*55b0*/  HMMA.16816.F32.BF16 R32, R172, R198, R32 ;  /* 0x000000c6ac20723c */ /* 0x000fe20000041820 */
[----:B------:R-:W4:Y:S04]  /*55c0*/  LDL R195, [R1] ;  /* 0x0000000001c37983 */ /* 0x000f280000100800 */
[----:B------:R-:W4:Y:S03]  /*55d0*/  LDL R194, [R1+0x4] ;  /* 0x0000040001c27983 */ /* 0x000f260000100800 */
[-C--:B-1----:R-:W-:Y:S01]  /*55e0*/  HMMA.16816.F32.BF16 R4, R164, R176.reuse, R4 ;  /* 0x000000b0a404723c */ /* 0x082fe20000041804 */
[----:B------:R-:W1:Y:S07]  /*55f0*/  LDSM.16.M88.4 R172, [R216+0x10000] ;  /* 0x01000000d8ac783b */ /* 0x000e6e0000000200 */
[C---:B------:R-:W-:Y:S08]  /*5600*/  HMMA.16816.F32.BF16 R8, R200.reuse, R176, R8 ;  /* 0x000000b0c808723c */ /* 0x040ff00000041808 */
[-C--:B------:R-:W-:Y:S08]  /*5610*/  HMMA.16816.F32.BF16 R12, R200, R178.reuse, R12 ;  /* 0x000000b2c80c723c */ /* 0x080ff0000004180c */
[C---:B------:R-:W-:Y:S01]  /*5620*/  HMMA.16816.F32.BF16 R16, R164.reuse, R178, R16 ;  /* 0x000000b2a410723c */ /* 0x040fe20000041810 */
[----:B------:R1:W1:Y:S07]  /*5630*/  LDSM.16.M88.4 R176, [R2+0x3000] ;  /* 0x0030000002b0783b */ /* 0x00026e0000000200 */
[-C--:B------:R-:W-:Y:S08]  /*5640*/  HMMA.16816.F32.BF16 R20, R164, R204.reuse, R20 ;  /* 0x000000cca414723c */ /* 0x080ff00000041814 */
[C---:B------:R-:W-:Y:S08]  /*5650*/  HMMA.16816.F32.BF16 R24, R200.reuse, R204, R24 ;  /* 0x000000ccc818723c */ /* 0x040ff00000041818 */
[-C--:B------:R-:W-:Y:S04]  /*5660*/  HMMA.16816.F32.BF16 R28, R200, R206.reuse, R28 ;  /* 0x000000cec81c723c */ /* 0x080fe8000004181c */
[----:B-1----:R-:W-:Y:S02]  /*5670*/  IADD3 R2, R0, 0x2, RZ ;  /* 0x0000000200027810 */ /* 0x002fe40007ffe0ff */
[----:B------:R-:W-:Y:S01]  /*5680*/  LOP3.LUT R0, R228, UR6, RZ, 0x3c, !PT ;  /* 0x00000006e4007c12 */ /* 0x000fe2000f8e3cff */
[----:B------:R-:W-:Y:S01]  /*5690*/  UIADD3 UR6, UR11, -0x126145ec, URZ ;  /* 0xed9eba140b067890 */ /* 0x000fe2000fffe03f */
[----:B------:R-:W-:Y:S04]  /*56a0*/  HMMA.16816.F32.BF16 R32, R164, R206, R32 ;  /* 0x000000cea420723c */ /* 0x000fe80000041820 */
[----:B------:R-:W-:Y:S04]  /*56b0*/  IMAD.WIDE.U32 R2, R2, -0x326172a9, RZ ;  /* 0xcd9e8d5702027825 */ /* 0x000fe800078e00ff */
[-C--:B------:R-:W-:Y:S05]  /*56c0*/  HMMA.16816.F32.BF16 R4, R168, R172.reuse, R4 ;  /* 0x000000aca804723c */ /* 0x080fea0000041804 */
[----:B------:R-:W-:Y:S01]  /*56d0*/  LOP3.LUT R180, R227, UR5, R2, 0x96, !PT ;  /* 0x00000005e3b47c12 */ /* 0x000fe2000f8e9602 */
[----:B------:R-:W-:Y:S01]  /*56e0*/  IMAD.WIDE.U32 R164, R182, -0x2daee0ad, RZ ;  /* 0xd2511f53b6a47825 */ /* 0x000fe200078e00ff */
[----:B------:R-:W-:Y:S01]  /*56f0*/  LOP3.LUT R3, R3, R230, RZ, 0x3c, !PT ;  /* 0x000000e603037212 */ /* 0x000fe200078e3cff */
[C---:B------:R-:W-:Y:S01]  /*5700*/  HMMA.16816.F32.BF16 R8, R176.reuse, R172, R8 ;  /* 0x000000acb008723c */ /* 0x040fe20000041808 */
[----:B------:R-:W-:Y:S03]  /*5710*/  UIADD3 UR5, UR12, 0x3c6ef372, URZ ;  /* 0x3c6ef3720c057890 */ /* 0x000fe6000fffe03f */
[----:B------:R-:W-:Y:S01]  /*5720*/  IMAD.WIDE.U32 R2, R3, -0x2daee0ad, RZ ;  /* 0xd2511f5303027825 */ /* 0x000fe200078e00ff */
[----:B------:R-:W-:Y:S02]  /*5730*/  LOP3.LUT R186, R189, UR4, R164, 0x96, !PT ;  /* 0x00000004bdba7c12 */ /* 0x000fe4000f8e96a4 */
[----:B------:R-:W-:Y:S01]  /*5740*/  LOP3.LUT R165, R0, R165, RZ, 0x3c, !PT ;  /* 0x000000a500a57212 */ /* 0x000fe200078e3cff */
[-C--:B------:R-:W-:Y:S01]  /*5750*/  HMMA.16816.F32.BF16 R12, R176, R174.reuse, R12 ;  /* 0x000000aeb00c723c */ /* 0x080fe2000004180c */
[----:B------:R-:W-:Y:S01]  /*5760*/  IMAD.U32 R164, RZ, RZ, UR21 ;  /* 0x00000015ffa47e24 */ /* 0x000fe2000f8e00ff */
[----:B------:R-:W4:Y:S02]  /*5770*/  LDL R189, [R1+0x10] ;  /* 0x0000100001bd7983 */ /* 0x000f240000100800 */
[----:B------:R-:W-:Y:S01]  /*5780*/  IMAD.WIDE.U32 R190, R180, -0x2daee0ad, RZ ;  /* 0xd2511f53b4be7825 */ /* 0x000fe200078e00ff */
[----:B------:R-:W-:Y:S02]  /*5790*/  LOP3.LUT R167, R0, R3, RZ, 0x3c, !PT ;  /* 0x0000000300a77212 */ /* 0x000fe400078e3cff */
[----:B------:R-:W-:Y:S01]  /*57a0*/  @!P0 IADD3 R164, -R164, 0x1, R222 ;  /* 0x00000001a4a48810 */ /* 0x000fe20007ffe1de */
[C---:B------:R-:W-:Y:S04]  /*57b0*/  HMMA.16816.F32.BF16 R16, R168.reuse, R174, R16 ;  /* 0x000000aea810723c */ /* 0x040fe80000041810 */
[----:B------:R-:W-:Y:S01]  /*57c0*/  LOP3.LUT R182, R191, UR4, R2, 0x96, !PT ;  /* 0x00000004bfb67c12 */ /* 0x000fe2000f8e9602 */
[----:B------:R-:W-:Y:S01]  /*57d0*/  UIADD3 UR4, UR12, -0x255992d5, URZ ;  /* 0xdaa66d2b0c047890 */ /* 0x000fe2000fffe03f */
[----:B------:R-:W-:Y:S01]  /*57e0*/  IMAD.WIDE.U32 R2, R165, -0x326172a9, RZ ;  /* 0xcd9e8d57a5027825 */ /* 0x000fe200078e00ff */
[----:B------:R-:W-:Y:S01]  /*57f0*/  LOP3.LUT R0, R226, UR5, RZ, 0x3c, !PT ;  /* 0x00000005e2007c12 */ /* 0x000fe2000f8e3cff */
[----:B------:R-:W-:Y:S04]  /*5800*/  UIADD3 UR5, UR11, 0x32370b8f, URZ ;  /* 0x32370b8f0b057890 */ /* 0x000fe8000fffe03f */
[----:B------:R-:W-:Y:S01]  /*5810*/  IMAD.WIDE.U32 R186, R186, -0x326172a9, RZ ;  /* 0xcd9e8d57baba7825 */ /* 0x000fe200078e00ff */
[----:B------:R-:W-:Y:S02]  /*5820*/  LOP3.LUT R166, R0, R3, RZ, 0x3c, !PT ;  /* 0x0000000300a67212 */ /* 0x000fe400078e3cff */
[----:B------:R-:W4:Y:S01]  /*5830*/  LDL R3, [R1+0x20] ;  /* 0x0000200001037983 */ /* 0x000f220000100800 */
[----:B------:R-:W-:Y:S01]  /*5840*/  IMAD.U32 R165, RZ, RZ, UR8 ;  /* 0x00000008ffa57e24 */ /* 0x000fe2000f8e00ff */
[----:B------:R-:W-:Y:S01]  /*5850*/  LOP3.LUT R184, R187, UR4, R2, 0x96, !PT ;  /* 0x00000004bbb87c12 */ /* 0x000fe2000f8e9602 */
[----:B------:R-:W-:Y:S02]  /*5860*/  FFMA.FTZ R4, R251, UR7, R4 ;  /* 0x00000007fb047c23 */ /* 0x000fe40008010004 */
[----:B------:R-:W-:Y:S01]  /*5870*/  FFMA.FTZ R5, R252, UR7, R5 ;  /* 0x00000007fc057c23 */ /* 0x000fe20008010005 */
[----:B------:R-:W-:Y:S01]  /*5880*/  @!P0 IADD3 R2, R165, UR13, R164 ;  /* 0x0000000da5028c10 */ /* 0x000fe2000fffe0a4 */
[----:B------:R-:W-:Y:S03]  /*5890*/  IMAD.WIDE.U32 R164, R167, -0x326172a9, RZ ;  /* 0xcd9e8d57a7a47825 */ /* 0x000fe600078e00ff */
[----:B------:R-:W-:Y:S01]  /*58a0*/  @!P0 IMNMX R180, R2, UR13, PT ;  /* 0x0000000d02b48c17 */ /* 0x000fe2000b800200 */
[----:B------:R-:W-:Y:S01]  /*58b0*/  FFMA.FTZ R6, R251, UR7, R6 ;  /* 0x00000007fb067c23 */ /* 0x000fe20008010006 */
[----:B------:R-:W-:Y:S01]  /*58c0*/  LOP3.LUT R187, R0, R165, RZ, 0x3c, !PT ;  /* 0x000000a500bb7212 */ /* 0x000fe200078e3cff */
[----:B------:R-:W-:Y:S01]  /*58d0*/  FFMA.FTZ R7, R252, UR7, R7 ;  /* 0x00000007fc077c23 */ /* 0x000fe20008010007 */
[----:B------:R-:W4:Y:S01]  /*58e0*/  LDL R0, [R1+0x30] ;  /* 0x0000300001007983 */ /* 0x000f220000100800 */
[-C--:B------:R-:W-:Y:S01]  /*58f0*/  @!P0 ISETP.GE.AND P2, PT, R237, R180.reuse, PT ;  /* 0x000000b4ed00820c */ /* 0x080fe20003f46270 */
[C---:B------:R-:W-:Y:S01]  /*5900*/  FFMA.FTZ R10, R251.reuse, UR7, R10 ;  /* 0x00000007fb0a7c23 */ /* 0x040fe2000801000a */
[----:B------:R-:W-:Y:S01]  /*5910*/  @!P0 IADD3 R173, R2, 0x8, RZ ;  /* 0x0000000802ad8810 */ /* 0x000fe20007ffe0ff */
[----:B------:R-:W-:Y:S01]  /*5920*/  FFMA.FTZ R9, R252, UR7, R9 ;  /* 0x00000007fc097c23 */ /* 0x000fe20008010009 */
[----:B------:R-:W-:Y:S01]  /*5930*/  @!P0 FSEL R4, R4, -INF , !P2 ;  /* 0xff80000004048808 */ /* 0x000fe20005000000 */
[----:B------:R-:W-:Y:S01]  /*5940*/  FFMA.FTZ R11, R252, UR7, R11 ;  /* 0x00000007fc0b7c23 */ /* 0x000fe2000801000b */
[-C--:B------:R-:W-:Y:S01]  /*5950*/  @!P0 ISETP.GE.AND P2, PT, R244, R180.reuse, PT ;  /* 0x000000b4f400820c */ /* 0x080fe20003f46270 */
[----:B------:R-:W-:Y:S01]  /*5960*/  FFMA.FTZ R8, R251, UR7, R8 ;  /* 0x00000007fb087c23 */ /* 0x000fe20008010008 */
[----:B------:R-:W-:Y:S01]  /*5970*/  @!P0 IMNMX R173, R173, UR13, PT ;  /* 0x0000000dadad8c17 */ /* 0x000fe2000b800200 */
[----:B------:R-:W-:Y:S01]  /*5980*/  IMAD.WIDE.U32 R166, R166, -0x2daee0ad, RZ ;  /* 0xd2511f53a6a67825 */ /* 0x000fe200078e00ff */
[----:B------:R-:W-:Y:S02]  /*5990*/  @!P0 FSEL R5, R5, -INF , !P2 ;  /* 0xff80000005058808 */ /* 0x000fe40005000000 */
[-C--:B------:R-:W-:Y:S01]  /*59a0*/  @!P0 ISETP.GE.AND P2, PT, R237, R173.reuse, PT ;  /* 0x000000aded00820c */ /* 0x080fe20003f46270 */
[----:B------:R-:W-:Y:S01]  /*59b0*/  IMAD.WIDE.U32 R182, R182, -0x326172a9, RZ ;  /* 0xcd9e8d57b6b67825 */ /* 0x000fe200078e00ff */
[-C--:B------:R-:W-:Y:S02]  /*59c0*/  @!P0 ISETP.GE.AND P3, PT, R244, R173.reuse, PT ;  /* 0x000000adf400820c */ /* 0x080fe40003f66270 */
[----:B------:R-:W-:Y:S01]  /*59d0*/  @!P0 FSEL R6, R6, -INF , !P2 ;  /* 0xff80000006068808 */ /* 0x000fe20005000000 */
[----:B------:R-:W-:Y:S01]  /*59e0*/  IMAD.WIDE.U32 R184, R184, -0x2daee0ad, RZ ;  /* 0xd2511f53b8b87825 */ /* 0x000fe200078e00ff */
[----:B------:R-:W-:Y:S02]  /*59f0*/  @!P0 FSEL R7, R7, -INF , !P3 ;  /* 0xff80000007078808 */ /* 0x000fe40005800000 */
[-C--:B------:R-:W-:Y:S02]  /*5a00*/  @!P0 ISETP.GE.AND P4, PT, R245, R180.reuse, PT ;  /* 0x000000b4f500820c */ /* 0x080fe40003f86270 */
[-C--:B------:R-:W-:Y:S02]  /*5a10*/  @!P0 ISETP.GE.AND P6, PT, R246, R180.reuse, PT ;  /* 0x000000b4f600820c */ /* 0x080fe40003fc6270 */
[----:B------:R-:W-:Y:S02]  /*5a20*/  @!P0 ISETP.GE.AND P5, PT, R248, R180, PT ;  /* 0x000000b4f800820c */ /* 0x000fe40003fa6270 */
[----:B------:R-:W-:Y:S01]  /*5a30*/  LOP3.LUT R183, R183, UR4, R164, 0x96, !PT ;  /* 0x00000004b7b77c12 */ /* 0x000fe2000f8e96a4 */
[----:B------:R-:W-:Y:S01]  /*5a40*/  UIADD3 UR4, UR12, 0x78dde6e4, URZ ;  /* 0x78dde6e40c047890 */ /* 0x000fe2000fffe03f */
[----:B------:R-:W-:Y:S02]  /*5a50*/  LOP3.LUT R188, R167, UR5, R188, 0x96, !PT ;  /* 0x00000005a7bc7c12 */ /* 0x000fe4000f8e96bc */
[----:B------:R-:W-:Y:S01]  /*5a60*/  LOP3.LUT R185, R185, UR6, R166, 0x96, !PT ;  /* 0x00000006b9b97c12 */ /* 0x000fe2000f8e96a6 */
[----:B------:R-:W-:Y:S01]  /*5a70*/  IMAD.WIDE.U32 R174, R183, -0x2daee0ad, RZ ;  /* 0xd2511f53b7ae7825 */ /* 0x000fe200078e00ff */
[----:B------:R-:W1:Y:S02]  /*5a80*/  LDSM.16.M88.4 R164, [R216+0x10800] ;  /* 0x01080000d8a4783b */ /* 0x000e640000000200 */
[-C--:B-1----:R-:W-:Y:S08]  /*5a90*/  HMMA.16816.F32.BF16 R20, R168, R164.reuse, R20 ;  /* 0x000000a4a814723c */ /* 0x082ff00000041814 */
[C---:B------:R-:W-:Y:S07]  /*5aa0*/  HMMA.16816.F32.BF16 R24, R176.reuse, R164, R24 ;  /* 0x000000a4b018723c */ /* 0x040fee0000041818 */
[----:B------:R-:W-:Y:S01]  /*5ab0*/  IMAD.WIDE.U32 R164, R185, -0x326172a9, RZ ;  /* 0xcd9e8d57b9a47825 */ /* 0x000fe200078e00ff */
[-C--:B------:R-:W-:Y:S08]  /*5ac0*/  HMMA.16816.F32.BF16 R28, R176, R166.reuse, R28 ;  /* 0x000000a6b01c723c */ /* 0x080ff0000004181c */
[----:B------:R-:W-:Y:S04]  /*5ad0*/  HMMA.16816.F32.BF16 R32, R168, R166, R32 ;  /* 0x000000a6a820723c */ /* 0x000fe80000041820 */
[C---:B--2---:R-:W-:Y:S01]  /*5ae0*/  FMUL.FTZ R181, R193.reuse, 1.4426950216293334961 ;  /* 0x3fb8aa3bc1b57820 */ /* 0x044fe20000410000 */
[----:B------:R-:W-:Y:S02]  /*5af0*/  FSETP.NEU.FTZ.AND P1, PT, R193, -INF , PT ;  /* 0xff800000c100780b */ /* 0x000fe40003f3d000 */
[----:B------:R-:W2:Y:S01]  /*5b00*/  LDL R193, [R1+0x8] ;  /* 0x0000080001c17983 */ /* 0x000ea20000100800 */
[C---:B---3--:R-:W-:Y:S01]  /*5b10*/  FMUL.FTZ R172, R192.reuse, 1.4426950216293334961 ;  /* 0x3fb8aa3bc0ac7820 */ /* 0x048fe20000410000 */
[----:B------:R-:W-:Y:S02]  /*5b20*/  FSEL R181, R181, RZ, P1 ;  /* 0x000000ffb5b57208 */ /* 0x000fe40000800000 */
[----:B------:R-:W-:Y:S01]  /*5b30*/  FSETP.NEU.FTZ.AND P1, PT, R192, -INF , PT ;  /* 0xff800000c000780b */ /* 0x000fe20003f3d000 */
[C---:B----4-:R-:W-:Y:S01]  /*5b40*/  FFMA.FTZ R12, R195.reuse, UR7, R12 ;  /* 0x00000007c30c7c23 */ /* 0x050fe2000801000c */
[----:B------:R-:W2:Y:S01]  /*5b50*/  LDL R192, [R1+0xc] ;  /* 0x00000c0001c07983 */ /* 0x000ea20000100800 */
[----:B------:R-:W-:Y:S01]  /*5b60*/  FFMA.FTZ R4, R4, c[0x0][0x23c], -R181 ;  /* 0x00008f0004047a23 */ /* 0x000fe200000108b5 */
[----:B------:R-:W-:Y:S01]  /*5b70*/  FSEL R172, R172, RZ, P1 ;  /* 0x000000ffacac7208 */ /* 0x000fe20000800000 */
[----:B------:R-:W-:Y:S02]  /*5b80*/  FFMA.FTZ R14, R195, UR7, R14 ;  /* 0x00000007c30e7c23 */ /* 0x000fe4000801000e */
[----:B------:R-:W-:Y:S01]  /*5b90*/  MUFU.EX2 R204, R4 ;  /* 0x0000000400cc7308 */ /* 0x000fe20000000800 */
[C---:B------:R-:W-:Y:S02]  /*5ba0*/  FFMA.FTZ R13, R194.reuse, UR7, R13 ;  /* 0x00000007c20d7c23 */ /* 0x040fe4000801000d */
[----:B------:R-:W-:Y:S02]  /*5bb0*/  FFMA.FTZ R15, R194, UR7, R15 ;  /* 0x00000007c20f7c23 */ /* 0x000fe4000801000f */
[--C-:B------:R-:W-:Y:S02]  /*5bc0*/  FFMA.FTZ R6, R6, c[0x0][0x23c], -R172.reuse ;  /* 0x00008f0006067a23 */ /* 0x100fe400000108ac */
[----:B------:R-:W-:Y:S02]  /*5bd0*/  FFMA.FTZ R7, R7, c[0x0][0x23c], -R172 ;  /* 0x00008f0007077a23 */ /* 0x000fe400000108ac */
[----:B------:R-:W-:Y:S01]  /*5be0*/  FFMA.FTZ R5, R5, c[0x0][0x23c], -R181 ;  /* 0x00008f0005057a23 */ /* 0x000fe200000108b5 */
[----:B------:R-:W-:Y:S01]  /*5bf0*/  MUFU.EX2 R202, R6 ;  /* 0x0000000600ca7308 */ /* 0x000fe20000000800 */
[C---:B------:R-:W-:Y:S02]  /*5c00*/  FFMA.FTZ R16, R195.reuse, UR7, R16 ;  /* 0x00000007c3107c23 */ /* 0x040fe40008010010 */
[----:B------:R-:W-:Y:S02]  /*5c10*/  FFMA.FTZ R18, R195, UR7, R18 ;  /* 0x00000007c3127c23 */ /* 0x000fe40008010012 */
[----:B------:R-:W-:Y:S01]  /*5c20*/  FFMA.FTZ R17, R194, UR7, R17 ;  /* 0x00000007c2117c23 */ /* 0x000fe20008010011 */
[----:B------:R-:W-:Y:S01]  /*5c30*/  @!P0 FSEL R16, R16, -INF , !P4 ;  /* 0xff80000010108808 */ /* 0x000fe20006000000 */
[----:B------:R-:W-:Y:S01]  /*5c40*/  FFMA.FTZ R19, R194, UR7, R19 ;  /* 0x00000007c2137c23 */ /* 0x000fe20008010013 */
[-C--:B------:R-:W-:Y:S02]  /*5c50*/  @!P0 ISETP.GE.AND P4, PT, R245, R173.reuse, PT ;  /* 0x000000adf500820c */ /* 0x080fe40003f86270 */
[----:B------:R1:W-:Y:S01]  /*5c60*/  MUFU.EX2 R226, R7 ;  /* 0x0000000700e27308 */ /* 0x0003e20000000800 */
[----:B------:R-:W-:Y:S01]  /*5c70*/  @!P0 FSEL R17, R17, -INF , !P6 ;  /* 0xff80000011118808 */ /* 0x000fe20007000000 */
[--C-:B------:R-:W-:Y:S01]  /*5c80*/  FFMA.FTZ R16, R16, c[0x0][0x23c], -R181.reuse ;  /* 0x00008f0010107a23 */ /* 0x100fe200000108b5 */
[----:B------:R-:W-:Y:S02]  /*5c90*/  @!P0 FSEL R18, R18, -INF , !P4 ;  /* 0xff80000012128808 */ /* 0x000fe40006000000 */
[-C--:B------:R-:W-:Y:S01]  /*5ca0*/  @!P0 ISETP.GE.AND P6, PT, R246, R173.reuse, PT ;  /* 0x000000adf600820c */ /* 0x080fe20003fc6270 */
[----:B------:R-:W-:Y:S01]  /*5cb0*/  FFMA.FTZ R17, R17, c[0x0][0x23c], -R181 ;  /* 0x00008f0011117a23 */ /* 0x000fe200000108b5 */
[-C--:B------:R-:W-:Y:S01]  /*5cc0*/  @!P0 ISETP.GE.AND P4, PT, R247, R173.reuse, PT ;  /* 0x000000adf700820c */ /* 0x080fe20003f86270 */
[--C-:B------:R-:W-:Y:S01]  /*5cd0*/  FFMA.FTZ R18, R18, c[0x0][0x23c], -R172.reuse ;  /* 0x00008f0012127a23 */ /* 0x100fe200000108ac */
[----:B------:R-:W-:Y:S01]  /*5ce0*/  @!P0 FSEL R19, R19, -INF , !P6 ;  /* 0xff80000013138808 */ /* 0x000fe20007000000 */
[----:B------:R4:W-:Y:S01]  /*5cf0*/  MUFU.EX2 R203, R5 ;  /* 0x0000000500cb7308 */ /* 0x0009e20000000800 */
[-C--:B------:R-:W-:Y:S03]  /*5d00*/  @!P0 ISETP.GE.AND P6, PT, R248, R173.reuse, PT ;  /* 0x000000adf800820c */ /* 0x080fe60003fc6270 */
[----:B------:R-:W-:Y:S06]  /*5d10*/  FFMA.FTZ R19, R19, c[0x0][0x23c], -R172 ;  /* 0x00008f0013137a23 */ /* 0x000fec00000108ac */
[----:B------:R-:W-:Y:S01]  /*5d20*/  MUFU.EX2 R199, R18 ;  /* 0x0000001200c77308 */ /* 0x000fe20000000800 */
[----:B-1----:R-:W-:Y:S09]  /*5d30*/  IMAD.WIDE.U32 R6, R187, -0x2daee0ad, RZ ;  /* 0xd2511f53bb067825 */ /* 0x002ff200078e00ff */
[----:B------:R-:W-:Y:S01]  /*5d40*/  MUFU.EX2 R201, R16 ;  /* 0x0000001000c97308 */ /* 0x000fe20000000800 */
[----:B----4-:R-:W-:Y:S01]  /*5d50*/  LOP3.LUT R5, R7, UR5, R190, 0x96, !PT ;  /* 0x0000000507057c12 */ /* 0x010fe2000f8e96be */
[----:B------:R-:W-:Y:S08]  /*5d60*/  UIADD3 UR5, UR12, 0x1715609d, URZ ;  /* 0x1715609d0c057890 */ /* 0x000ff0000fffe03f */
[----:B------:R-:W-:Y:S10]  /*5d70*/  MUFU.EX2 R200, R17 ;  /* 0x0000001100c87308 */ /* 0x000ff40000000800 */
[----:B------:R-:W-:Y:S01]  /*5d80*/  MUFU.EX2 R198, R19 ;  /* 0x0000001300c67308 */ /* 0x000fe20000000800 */
[C---:B------:R-:W-:Y:S02]  /*5d90*/  FFMA.FTZ R28, R189.reuse, UR7, R28 ;  /* 0x00000007bd1c7c23 */ /* 0x040fe4000801001c */
[C---:B------:R-:W-:Y:S02]  /*5da0*/  FFMA.FTZ R30, R189.reuse, UR7, R30 ;  /* 0x00000007bd1e7c23 */ /* 0x040fe4000801001e */
[C---:B------:R-:W-:Y:S02]  /*5db0*/  FFMA.FTZ R32, R189.reuse, UR7, R32 ;  /* 0x00000007bd207c23 */ /* 0x040fe40008010020 */
[----:B------:R-:W-:Y:S01]  /*5dc0*/  FFMA.FTZ R34, R189, UR7, R34 ;  /* 0x00000007bd227c23 */ /* 0x000fe20008010022 */
[C---:B------:R-:W-:Y:S01]  /*5dd0*/  FSETP.NEU.FTZ.AND P2, PT, R3.reuse, -INF , PT ;  /* 0xff8000000300780b */ /* 0x040fe20003f5d000 */
[----:B------:R-:W-:Y:S05]  /*5de0*/  FMUL.FTZ R4, R3, 1.4426950216293334961 ;  /* 0x3fb8aa3b03047820 */ /* 0x000fea0000410000 */
[----:B------:R-:W-:Y:S02]  /*5df0*/  FSEL R4, R4, RZ, P2 ;  /* 0x000000ff04047208 */ /* 0x000fe40001000000 */
[C---:B------:R-:W-:Y:S01]  /*5e00*/  FSETP.NEU.FTZ.AND P1, PT, R0.reuse, -INF , PT ;  /* 0xff8000000000780b */ /* 0x040fe20003f3d000 */
[----:B------:R-:W-:Y:S01]  /*5e10*/  FMUL.FTZ R3, R0, 1.4426950216293334961 ;  /* 0x3fb8aa3b00037820 */ /* 0x000fe20000410000 */
[C---:B------:R-:W-:Y:S02]  /*5e20*/  @!P0 IADD3 R0, R2.reuse, 0x20, RZ ;  /* 0x0000002002008810 */ /* 0x040fe40007ffe0ff */
[----:B------:R-:W-:Y:S02]  /*5e30*/  @!P0 IADD3 R2, R2, 0x28, RZ ;  /* 0x0000002802028810 */ /* 0x000fe40007ffe0ff */
[----:B------:R-:W-:Y:S02]  /*5e40*/  @!P0 IMNMX R0, R0, UR13, PT ;  /* 0x0000000d00008c17 */ /* 0x000fe4000b800200 */
[----:B------:R-:W-:Y:S02]  /*5e50*/  @!P0 IMNMX R2, R2, UR13, PT ;  /* 0x0000000d02028c17 */ /* 0x000fe4000b800200 */
[----:B------:R-:W-:Y:S02]  /*5e60*/  @!P0 ISETP.GE.AND P3, PT, R244, R0, PT ;  /* 0x00000000f400820c */ /* 0x000fe40003f66270 */
[----:B------:R-:W-:Y:S02]  /*5e70*/  @!P0 ISETP.GE.AND P2, PT, R237, R2, PT ;  /* 0x00000002ed00820c */ /* 0x000fe40003f46270 */
[----:B------:R-:W-:Y:S02]  /*5e80*/  @!P0 FSEL R9, R9, -INF , !P3 ;  /* 0xff80000009098808 */ /* 0x000fe40005800000 */
[----:B------:R-:W-:Y:S02]  /*5e90*/  @!P0 FSEL R10, R10, -INF , !P2 ;  /* 0xff8000000a0a8808 */ /* 0x000fe40005000000 */
[----:B------:R-:W-:Y:S01]  /*5ea0*/  @!P0 ISETP.GE.AND P2, PT, R245, R0, PT ;  /* 0x00000000f500820c */ /* 0x000fe20003f46270 */
[--C-:B------:R-:W-:Y:S01]  /*5eb0*/  FFMA.FTZ R9, R9, c[0x0][0x23c], -R4.reuse ;  /* 0x00008f0009097a23 */ /* 0x100fe20000010804 */
[-C--:B------:R-:W-:Y:S02]  /*5ec0*/  @!P0 ISETP.GE.AND P3, PT, R244, R2.reuse, PT ;  /* 0x00000002f400820c */ /* 0x080fe40003f66270 */
[----:B------:R-:W-:Y:S01]  /*5ed0*/  @!P0 FSEL R12, R12, -INF , !P2 ;  /* 0xff8000000c0c8808 */ /* 0x000fe20005000000 */
[----:B------:R1:W-:Y:S01]  /*5ee0*/  MUFU.EX2 R228, R9 ;  /* 0x0000000900e47308 */ /* 0x0003e20000000800 */
[----:B------:R-:W-:Y:S02]  /*5ef0*/  @!P0 ISETP.GE.AND P2, PT, R245, R2, PT ;  /* 0x00000002f500820c */ /* 0x000fe40003f46270 */
[----:B------:R-:W-:Y:S01]  /*5f00*/  FSEL R3, R3, RZ, P1 ;  /* 0x000000ff03037208 */ /* 0x000fe20000800000 */
[--C-:B------:R-:W-:Y:S01]  /*5f10*/  FFMA.FTZ R12, R12, c[0x0][0x23c], -R4.reuse ;  /* 0x00008f000c0c7a23 */ /* 0x100fe20000010804 */
[-C--:B------:R-:W-:Y:S02]  /*5f20*/  @!P0 ISETP.GE.AND P1, PT, R237, R0.reuse, PT ;  /* 0x00000000ed00820c */ /* 0x080fe40003f26270 */
[----:B------:R-:W-:Y:S01]  /*5f30*/  @!P0 FSEL R11, R11, -INF , !P3 ;  /* 0xff8000000b0b8808 */ /* 0x000fe20005800000 */
[--C-:B------:R-:W-:Y:S01]  /*5f40*/  FFMA.FTZ R10, R10, c[0x0][0x23c], -R3.reuse ;  /* 0x00008f000a0a7a23 */ /* 0x100fe20000010803 */
[----:B------:R-:W-:Y:S01]  /*5f50*/  @!P0 ISETP.GE.AND P3, PT, R246, R0, PT ;  /* 0x00000000f600820c */ /* 0x000fe20003f66270 */
[----:B------:R-:W-:Y:S01]  /*5f60*/  MUFU.EX2 R205, R12 ;  /* 0x0000000c00cd7308 */ /* 0x000fe20000000800 */
[----:B------:R-:W-:Y:S01]  /*5f70*/  @!P0 FSEL R14, R14, -INF , !P2 ;  /* 0xff8000000e0e8808 */ /* 0x000fe20005000000 */
[--C-:B------:R-:W-:Y:S01]  /*5f80*/  FFMA.FTZ R11, R11, c[0x0][0x23c], -R3.reuse ;  /* 0x00008f000b0b7a23 */ /* 0x100fe20000010803 */
[----:B------:R-:W-:Y:S02]  /*5f90*/  @!P0 ISETP.GE.AND P2, PT, R246, R2, PT ;  /* 0x00000002f600820c */ /* 0x000fe40003f46270 */
[----:B------:R-:W-:Y:S01]  /*5fa0*/  @!P0 FSEL R8, R8, -INF , !P1 ;  /* 0xff80000008088808 */ /* 0x000fe20004800000 */
[--C-:B------:R-:W-:Y:S01]  /*5fb0*/  FFMA.FTZ R14, R14, c[0x0][0x23c], -R3.reuse ;  /* 0x00008f000e0e7a23 */ /* 0x100fe20000010803 */
[-C--:B------:R-:W-:Y:S02]  /*5fc0*/  @!P0 ISETP.GE.AND P1, PT, R247, R180.reuse, PT ;  /* 0x000000b4f700820c */ /* 0x080fe40003f26270 */
[----:B------:R-:W-:Y:S01]  /*5fd0*/  @!P0 FSEL R13, R13, -INF , !P3 ;  /* 0xff8000000d0d8808 */ /* 0x000fe20005800000 */
[----:B------:R4:W-:Y:S01]  /*5fe0*/  MUFU.EX2 R231, R10 ;  /* 0x0000000a00e77308 */ /* 0x0009e20000000800 */
[-C--:B------:R-:W-:Y:S01]  /*5ff0*/  @!P0 ISETP.GE.AND P3, PT, R249, R180.reuse, PT ;  /* 0x000000b4f900820c */ /* 0x080fe20003f66270 */
[--C-:B------:R-:W-:Y:S01]  /*6000*/  FFMA.FTZ R8, R8, c[0x0][0x23c], -R4.reuse ;  /* 0x00008f0008087a23 */ /* 0x100fe20000010804 */
[----:B------:R-:W-:Y:S01]  /*6010*/  @!P0 FSEL R15, R15, -INF , !P2 ;  /* 0xff8000000f0f8808 */ /* 0x000fe20005000000 */
[----:B------:R-:W-:Y:S01]  /*6020*/  FFMA.FTZ R13, R13, c[0x0][0x23c], -R4 ;  /* 0x00008f000d0d7a23 */ /* 0x000fe20000010804 */
[----:B------:R-:W-:Y:S02]  /*6030*/  @!P0 ISETP.GE.AND P2, PT, R250, R180, PT ;  /* 0x000000b4fa00820c */ /* 0x000fe40003f46270 */
[----:B------:R-:W3:Y:S01]  /*6040*/  LDL R180, [R1+0x14] ;  /* 0x0000140001b47983 */ /* 0x000ee20000100800 */
[----:B------:R-:W-:Y:S01]  /*6050*/  FFMA.FTZ R15, R15, c[0x0][0x23c], -R3 ;  /* 0x00008f000f0f7a23 */ /* 0x000fe20000010803 */
[----:B-1----:R-:W-:Y:S01]  /*6060*/  LOP3.LUT R9, R175, UR6, R6, 0x96, !PT ;  /* 0x00000006af097c12 */ /* 0x002fe2000f8e9606 */
[----:B------:R1:W-:Y:S01]  /*6070*/  MUFU.EX2 R207, R13 ;  /* 0x0000000d00cf7308 */ /* 0x0003e20000000800 */
[----:B------:R-:W-:Y:S01]  /*6080*/  IMAD.WIDE.U32 R6, R188, -0x326172a9, RZ ;  /* 0xcd9e8d57bc067825 */ /* 0x000fe200078e00ff */
[----:B------:R-:W-:Y:S01]  /*6090*/  UIADD3 UR6, UR11, -0x56f99767, URZ ;  /* 0xa90668990b067890 */ /* 0x000fe2000fffe03f */
[----:B------:R-:W-:Y:S02]  /*60a0*/  @!P0 FSEL R32, R32, -INF , !P3 ;  /* 0xff80000020208808 */ /* 0x000fe40005800000 */
[----:B------:R-:W-:Y:S03]  /*60b0*/  IMAD.IADD R188, R213, 0x1, R212 ;  /* 0x00000001d5bc7824 */ /* 0x000fe600078e02d4 */
[----:B------:R-:W-:Y:S02]  /*60c0*/  FFMA.FTZ R32, R32, c[0x0][0x23c], -R181 ;  /* 0x00008f0020207a23 */ /* 0x000fe400000108b5 */
[----:B------:R-:W-:Y:S01]  /*60d0*/  MUFU.EX2 R206, R14 ;  /* 0x0000000e00ce7308 */ /* 0x000fe20000000800 */
[----:B----4-:R-:W-:Y:S09]  /*60e0*/  LOP3.LUT R10, R7, UR4, R186, 0x96, !PT ;  /* 0x00000004070a7c12 */ /* 0x010ff2000f8e96ba */
[----:B------:R4:W-:Y:S01]  /*60f0*/  MUFU.EX2 R227, R15 ;  /* 0x0000000f00e37308 */ /* 0x0009e20000000800 */
[----:B-1----:R-:W-:Y:S05]  /*6100*/  IMAD.WIDE.U32 R12, R5, -0x326172a9, RZ ;  /* 0xcd9e8d57050c7825 */ /* 0x002fea00078e00ff */
[----:B------:R-:W-:Y:S04]  /*6110*/  LOP3.LUT R13, R13, UR4, R182, 0x96, !PT ;  /* 0x000000040d0d7c12 */ /* 0x000fe8000f8e96b6 */
[----:B------:R1:W-:Y:S01]  /*6120*/  MUFU.EX2 R230, R8 ;  /* 0x0000000800e67308 */ /* 0x0003e20000000800 */
[----:B------:R-:W-:Y:S09]  /*6130*/  UIADD3 UR4, UR11, 0x646e171e, URZ ;  /* 0x646e171e0b047890 */ /* 0x000ff2000fffe03f */
[----:B------:R1:W-:Y:S01]  /*6140*/  MUFU.EX2 R229, R11 ;  /* 0x0000000b00e57308 */ /* 0x0003e20000000800 */
[----:B----4-:R-:W-:Y:S09]  /*6150*/  IMAD.WIDE.U32 R14, R9, -0x326172a9, RZ ;  /* 0xcd9e8d57090e7825 */ /* 0x010ff200078e00ff */
[----:B------:R-:W4:Y:S01]  /*6160*/  MUFU.EX2 R183, R32 ;  /* 0x0000002000b77308 */ /* 0x000f220000000800 */
[----:B-1----:R-:W-:Y:S02]  /*6170*/  LOP3.LUT R8, R165, UR5, R6, 0x96, !PT ;  /* 0x00000005a5087c12 */ /* 0x002fe4000f8e9606 */
[----:B------:R-:W-:Y:S01]  /*6180*/  LOP3.LUT R6, R15, UR5, R12, 0x96, !PT ;  /* 0x000000050f067c12 */ /* 0x000fe2000f8e960c */
[----:B------:R-:W-:Y:S01]  /*6190*/  IMAD.WIDE.U32 R12, R13, -0x2daee0ad, RZ ;  /* 0xd2511f530d0c7825 */ /* 0x000fe200078e00ff */
[----:B------:R-:W-:Y:S03]  /*61a0*/  UIADD3 UR5, UR12, -0x4ab325aa, URZ ;  /* 0xb54cda560c057890 */ /* 0x000fe6000fffe03f */
[----:B------:R-:W-:Y:S01]  /*61b0*/  IMAD.WIDE.U32 R8, R8, -0x2daee0ad, RZ ;  /* 0xd2511f5308087825 */ /* 0x000fe200078e00ff */
[----:B------:R-:W-:Y:S03]  /*61c0*/  LOP3.LUT R174, R13, UR6, R174, 0x96, !PT ;  /* 0x000000060dae7c12 */ /* 0x000fe6000f8e96ae */
[----:B------:R-:W-:Y:S01]  /*61d0*/  IMAD.WIDE.U32 R10, R10, -0x2daee0ad, RZ ;  /* 0xd2511f530a0a7825 */ /* 0x000fe200078e00ff */
[----:B------:R-:W-:Y:S02]  /*61e0*/  SHF.R.U32.HI R177, RZ, 0x10, R8 ;  /* 0x00000010ffb17819 */ /* 0x000fe40000011608 */
[----:B------:R-:W-:Y:S01]  /*61f0*/  LOP3.LUT R165, R8, 0xffff, RZ, 0xc0, !PT ;  /* 0x0000ffff08a57812 */ /* 0x000fe200078ec0ff */
[----:B------:R-:W-:Y:S01]  /*6200*/  IMAD.WIDE.U32 R6, R6, -0x2daee0ad, RZ ;  /* 0xd2511f5306067825 */ /* 0x000fe200078e00ff */
[----:B------:R-:W-:Y:S02]  /*6210*/  LOP3.LUT R184, R11, UR6, R184, 0x96, !PT ;  /* 0x000000060bb87c12 */ /* 0x000fe4000f8e96b8 */
[----:B------:R-:W-:Y:S02]  /*6220*/  LOP3.LUT R10, R9, UR4, R10, 0x96, !PT ;  /* 0x00000004090a7c12 */ /* 0x000fe4000f8e960a */
[----:B------:R-:W-:Y:S01]  /*6230*/  LOP3.LUT R5, R7, UR4, R12, 0x96, !PT ;  /* 0x0000000407057c12 */ /* 0x000fe2000f8e960c */
[----:B------:R-:W-:Y:S01]  /*6240*/  ULDC.U8 UR4, c[0x0][0x2d8] ;  /* 0x0000b60000047ab9 */ /* 0x000fe20000000000 */
[----:B------:R-:W-:Y:S02]  /*6250*/  LOP3.LUT R18, R6, 0xff, RZ, 0xc0, !PT ;  /* 0x000000ff06127812 */ /* 0x000fe400078ec0ff */
[--C-:B------:R-:W-:Y:S02]  /*6260*/  SHF.R.U32.HI R175, RZ, 0x18, R6.reuse ;  /* 0x00000018ffaf7819 */ /* 0x100fe40000011606 */
[----:B------:R-:W-:Y:S01]  /*6270*/  SHF.R.U32.HI R176, RZ, 0x10, R6 ;  /* 0x00000010ffb07819 */ /* 0x000fe20000011606 */
[C---:B--2---:R-:W-:Y:S02]  /*6280*/  FFMA.FTZ R20, R193.reuse, UR7, R20 ;  /* 0x00000007c1147c23 */ /* 0x044fe40008010014 */
[C---:B------:R-:W-:Y:S02]  /*6290*/  FFMA.FTZ R24, R193.reuse, UR7, R24 ;  /* 0x00000007c1187c23 */ /* 0x040fe40008010018 */
[----:B------:R-:W-:Y:S01]  /*62a0*/  FFMA.FTZ R22, R193, UR7, R22 ;  /* 0x00000007c1167c23 */ /* 0x000fe20008010016 */
[----:B------:R-:W-:Y:S01]  /*62b0*/  @!P0 FSEL R20, R20, -INF , !P1 ;  /* 0xff80000014148808 */ /* 0x000fe20004800000 */
[C---:B------:R-:W-:Y:S01]  /*62c0*/  FFMA.FTZ R21, R192.reuse, UR7, R21 ;  /* 0x00000007c0157c23 */ /* 0x040fe20008010015 */
[-C--:B------:R-:W-:Y:S01]  /*62d0*/  @!P0 ISETP.GE.AND P1, PT, R247, R0.reuse, PT ;  /* 0x00000000f700820c */ /* 0x080fe20003f26270 */
[----:B------:R-:W-:Y:S01]  /*62e0*/  FFMA.FTZ R25, R192, UR7, R25 ;  /* 0x00000007c0197c23 */ /* 0x000fe20008010019 */
[----:B------:R-:W-:Y:S01]  /*62f0*/  @!P0 FSEL R22, R22, -INF , !P4 ;  /* 0xff80000016168808 */ /* 0x000fe20006000000 */
[----:B------:R-:W-:Y:S01]  /*6300*/  FFMA.FTZ R23, R192, UR7, R23 ;  /* 0x00000007c0177c23 */ /* 0x000fe20008010017 */
[----:B------:R-:W-:Y:S01]  /*6310*/  @!P0 FSEL R21, R21, -INF , !P5 ;  /* 0xff80000015158808 */ /* 0x000fe20006800000 */
[----:B------:R-:W-:Y:S01]  /*6320*/  FFMA.FTZ R26, R193, UR7, R26 ;  /* 0x00000007c11a7c23 */ /* 0x000fe2000801001a */
[----:B------:R-:W-:Y:S01]  /*6330*/  @!P0 ISETP.GE.AND P5, PT, R248, R0, PT ;  /* 0x00000000f800820c */ /* 0x000fe20003fa6270 */
[----:B------:R-:W-:Y:S01]  /*6340*/  FFMA.FTZ R27, R192, UR7, R27 ;  /* 0x00000007c01b7c23 */ /* 0x000fe2000801001b */
[----:B------:R-:W-:Y:S01]  /*6350*/  @!P0 FSEL R24, R24, -INF , !P1 ;  /* 0xff80000018188808 */ /* 0x000fe20004800000 */
[--C-:B------:R-:W-:Y:S01]  /*6360*/  FFMA.FTZ R20, R20, c[0x0][0x23c], -R181.reuse ;  /* 0x00008f0014147a23 */ /* 0x100fe200000108b5 */
[-C--:B------:R-:W-:Y:S01]  /*6370*/  @!P0 ISETP.GE.AND P1, PT, R247, R2.reuse, PT ;  /* 0x00000002f700820c */ /* 0x080fe20003f26270 */
[----:B------:R-:W-:Y:S01]  /*6380*/  FFMA.FTZ R21, R21, c[0x0][0x23c], -R181 ;  /* 0x00008f0015157a23 */ /* 0x000fe200000108b5 */
[----:B------:R-:W-:Y:S01]  /*6390*/  @!P0 FSEL R25, R25, -INF , !P5 ;  /* 0xff80000019198808 */ /* 0x000fe20006800000 */
[--C-:B------:R-:W-:Y:S01]  /*63a0*/  FFMA.FTZ R24, R24, c[0x0][0x23c], -R4.reuse ;  /* 0x00008f0018187a23 */ /* 0x100fe20000010804 */
[----:B------:R-:W-:Y:S01]  /*63b0*/  @!P0 ISETP.GE.AND P5, PT, R248, R2, PT ;  /* 0x00000002f800820c */ /* 0x000fe20003fa6270 */
[----:B------:R-:W-:Y:S01]  /*63c0*/  MUFU.EX2 R195, R20 ;  /* 0x0000001400c37308 */ /* 0x000fe20000000800 */
[-C--:B------:R-:W-:Y:S01]  /*63d0*/  @!P0 ISETP.GE.AND P4, PT, R249, R0.reuse, PT ;  /* 0x00000000f900820c */ /* 0x080fe20003f86270 */
[----:B------:R-:W-:Y:S01]  /*63e0*/  FFMA.FTZ R25, R25, c[0x0][0x23c], -R4 ;  /* 0x00008f0019197a23 */ /* 0x000fe20000010804 */
[----:B------:R-:W-:Y:S01]  /*63f0*/  @!P0 FSEL R23, R23, -INF , !P6 ;  /* 0xff80000017178808 */ /* 0x000fe20007000000 */
[--C-:B------:R-:W-:Y:S01]  /*6400*/  FFMA.FTZ R22, R22, c[0x0][0x23c], -R172.reuse ;  /* 0x00008f0016167a23 */ /* 0x100fe200000108ac */
[----:B------:R-:W-:Y:S02]  /*6410*/  @!P0 ISETP.GE.AND P6, PT, R250, R0, PT ;  /* 0x00000000fa00820c */ /* 0x000fe40003fc6270 */
[----:B------:R-:W-:Y:S01]  /*6420*/  @!P0 FSEL R26, R26, -INF , !P1 ;  /* 0xff8000001a1a8808 */ /* 0x000fe20004800000 */
[----:B------:R-:W-:Y:S01]  /*6430*/  FFMA.FTZ R23, R23, c[0x0][0x23c], -R172 ;  /* 0x00008f0017177a23 */ /* 0x000fe200000108ac */
[-C--:B------:R-:W-:Y:S01]  /*6440*/  @!P0 ISETP.GE.AND P1, PT, R249, R2.reuse, PT ;  /* 0x00000002f900820c */ /* 0x080fe20003f26270 */
[----:B------:R-:W-:Y:S01]  /*6450*/  MUFU.EX2 R190, R21 ;  /* 0x0000001500be7308 */ /* 0x000fe20000000800 */
[----:B------:R-:W-:Y:S01]  /*6460*/  @!P0 FSEL R27, R27, -INF , !P5 ;  /* 0xff8000001b1b8808 */ /* 0x000fe20006800000 */
[--C-:B------:R-:W-:Y:S01]  /*6470*/  FFMA.FTZ R26, R26, c[0x0][0x23c], -R3.reuse ;  /* 0x00008f001a1a7a23 */ /* 0x100fe20000010803 */
[----:B------:R-:W-:Y:S02]  /*6480*/  @!P0 ISETP.GE.AND P5, PT, R250, R2, PT ;  /* 0x00000002fa00820c */ /* 0x000fe40003fa6270 */
[----:B------:R-:W-:Y:S01]  /*6490*/  LOP3.LUT R2, R8, 0xff, RZ, 0xc0, !PT ;  /* 0x000000ff08027812 */ /* 0x000fe200078ec0ff */
[--C-:B------:R-:W-:Y:S01]  /*64a0*/  FFMA.FTZ R27, R27, c[0x0][0x23c], -R3.reuse ;  /* 0x00008f001b1b7a23 */ /* 0x100fe20000010803 */
[----:B------:R-:W-:Y:S01]  /*64b0*/  SHF.R.U32.HI R0, RZ, 0x18, R8 ;  /* 0x00000018ff007819 */ /* 0x000fe20000011608 */
[----:B------:R-:W-:Y:S01]  /*64c0*/  IMAD.WIDE.U32 R8, R184, -0x326172a9, RZ ;  /* 0xcd9e8d57b8087825 */ /* 0x000fe200078e00ff */
[----:B------:R-:W-:Y:S01]  /*64d0*/  @!P0 FSEL R28, R28, -INF , !P4 ;  /* 0xff8000001c1c8808 */ /* 0x000fe20006000000 */
[----:B------:R-:W-:Y:S01]  /*64e0*/  MUFU.EX2 R193, R22 ;  /* 0x0000001600c17308 */ /* 0x000fe20000000800 */
[-C--:B------:R-:W-:Y:S01]  /*64f0*/  @!P0 ISETP.GE.AND P4, PT, R249, R173.reuse, PT ;  /* 0x000000adf900820c */ /* 0x080fe20003f86270 */
[----:B------:R-:W-:Y:S01]  /*6500*/  IMAD.IADD R184, R211, 0x1, R212 ;  /* 0x00000001d3b87824 */ /* 0x000fe200078e02d4 */
[----:B------:R-:W-:Y:S01]  /*6510*/  @!P0 FSEL R30, R30, -INF , !P1 ;  /* 0xff8000001e1e8808 */ /* 0x000fe20004800000 */
[----:B------:R-:W-:Y:S01]  /*6520*/  FFMA.FTZ R28, R28, c[0x0][0x23c], -R4 ;  /* 0x00008f001c1c7a23 */ /* 0x000fe20000010804 */
[----:B------:R-:W-:Y:S01]  /*6530*/  ISETP.LE.U32.AND P1, PT, R2, UR4, PT ;  /* 0x0000000402007c0c */ /* 0x000fe2000bf23070 */
[----:B------:R1:W5:Y:S01]  /*6540*/  LDL R211, [R1+0x18] ;  /* 0x0000180001d37983 */ /* 0x0003620000100800 */
[----:B------:R-:W-:Y:S01]  /*6550*/  LOP3.LUT R2, R9, UR5, R164, 0x96, !PT ;  /* 0x0000000509027c12 */ /* 0x000fe2000f8e96a4 */
[----:B------:R-:W-:Y:S01]  /*6560*/  FFMA.FTZ R30, R30, c[0x0][0x23c], -R3 ;  /* 0x00008f001e1e7a23 */ /* 0x000fe20000010803 */
[C---:B------:R-:W-:Y:S01]  /*6570*/  LOP3.LUT R16, R8.reuse, 0xff, RZ, 0xc0, !PT ;  /* 0x000000ff08107812 */ /* 0x040fe200078ec0ff */
[----:B------:R-:W-:Y:S01]  /*6580*/  MUFU.EX2 R194, R24 ;  /* 0x0000001800c27308 */ /* 0x000fe20000000800 */
[--C-:B------:R-:W-:Y:S02]  /*6590*/  SHF.R.U32.HI R17, RZ, 0x18, R8.reuse ;  /* 0x00000018ff117819 */ /* 0x100fe40000011608 */
[----:B------:R-:W-:Y:S02]  /*65a0*/  LOP3.LUT R13, R8, 0xffff, RZ, 0xc0, !PT ;  /* 0x0000ffff080d7812 */ /* 0x000fe400078ec0ff */
[----:B------:R-:W-:Y:S02]  /*65b0*/  SHF.R.U32.HI R15, RZ, 0x10, R8 ;  /* 0x00000010ff0f7819 */ /* 0x000fe40000011608 */
[----:B------:R-:W-:Y:S01]  /*65c0*/  @!P0 FSEL R34, R34, -INF , !P4 ;  /* 0xff80000022228808 */ /* 0x000fe20006000000 */
[----:B----4-:R-:W-:Y:S02]  /*65d0*/  @!P1 FADD.FTZ R183, -R183, -RZ ;  /* 0x800000ffb7b79221 */ /* 0x010fe40000010100 */
[----:B------:R-:W-:Y:S02]  /*65e0*/  MUFU.EX2 R197, R26 ;  /* 0x0000001a00c57308 */ /* 0x000fe40000000800 */
[----:B------:R-:W-:Y:S08]  /*65f0*/  FFMA.FTZ R34, R34, c[0x0][0x23c], -R172 ;  /* 0x00008f0022227a23 */ /* 0x000ff000000108ac */
[----:B------:R-:W-:Y:S10]  /*6600*/  MUFU.EX2 R192, R23 ;  /* 0x0000001700c07308 */ /* 0x000ff40000000800 */
[----:B------:R-:W-:Y:S10]  /*6610*/  MUFU.EX2 R191, R25 ;  /* 0x0000001900bf7308 */ /* 0x000ff40000000800 */
[----:B------:R-:W-:Y:S10]  /*6620*/  MUFU.EX2 R182, R34 ;  /* 0x0000002200b67308 */ /* 0x000ff40000000800 */
[----:B------:R-:W-:Y:S10]  /*6630*/  MUFU.EX2 R196, R27 ;  /* 0x0000001b00c47308 */ /* 0x000ff40000000800 */
[----:B------:R-:W-:Y:S10]  /*6640*/  MUFU.EX2 R189, R28 ;  /* 0x0000001c00bd7308 */ /* 0x000ff40000000800 */
[----:B------:R-:W-:Y:S01]  /*6650*/  MUFU.EX2 R186, R30 ;  /* 0x0000001e00ba7308 */ /* 0x000fe20000000800 */
[C---:B---3--:R-:W-:Y:S02]  /*6660*/  FFMA.FTZ R29, R180.reuse, UR7, R29 ;  /* 0x00000007b41d7c23 */ /* 0x048fe4000801001d */
[C---:B------:R-:W-:Y:S02]  /*6670*/  FFMA.FTZ R31, R180.reuse, UR7, R31 ;  /* 0x00000007b41f7c23 */ /* 0x040fe4000801001f */
[C---:B------:R-:W-:Y:S01]  /*6680*/  FFMA.FTZ R33, R180.reuse, UR7, R33 ;  /* 0x00000007b4217c23 */ /* 0x040fe20008010021 */
[----:B------:R-:W-:Y:S01]  /*6690*/  @!P0 FSEL R29, R29, -INF , !P6 ;  /* 0xff8000001d1d8808 */ /* 0x000fe20007000000 */
[----:B------:R-:W-:Y:S01]  /*66a0*/  FFMA.FTZ R35, R180, UR7, R35 ;  /* 0x00000007b4237c23 */ /* 0x000fe20008010023 */
[----:B------:R-:W-:Y:S02]  /*66b0*/  @!P0 ISETP.GE.AND P6, PT, R250, R173, PT ;  /* 0x000000adfa00820c */ /* 0x000fe40003fc6270 */
[----:B------:R-:W-:Y:S01]  /*66c0*/  LOP3.LUT R173, R6, 0xffff, RZ, 0xc0, !PT ;  /* 0x0000ffff06ad7812 */ /* 0x000fe200078ec0ff */
[----:B------:R-:W-:Y:S01]  /*66d0*/  IMAD.WIDE.U32 R6, R174, -0x326172a9, RZ ;  /* 0xcd9e8d57ae067825 */ /* 0x000fe200078e00ff */
[----:B------:R-:W-:Y:S02]  /*66e0*/  @!P0 FSEL R31, R31, -INF , !P5 ;  /* 0xff8000001f1f8808 */ /* 0x000fe40006800000 */
[----:B------:R-:W-:Y:S01]  /*66f0*/  @!P0 FSEL R33, R33, -INF , !P2 ;  /* 0xff80000021218808 */ /* 0x000fe20005000000 */
[----:B------:R-:W-:Y:S01]  /*6700*/  FFMA.FTZ R4, R29, c[0x0][0x23c], -R4 ;  /* 0x00008f001d047a23 */ /* 0x000fe20000010804 */
[--C-:B------:R-:W-:Y:S01]  /*6710*/  SHF.R.U32.HI R8, RZ, 0x10, R6.reuse ;  /* 0x00000010ff087819 */ /* 0x100fe20000011606 */
[----:B------:R-:W-:Y:S01]  /*6720*/  FFMA.FTZ R3, R31, c[0x0][0x23c], -R3 ;  /* 0x00008f001f037a23 */ /* 0x000fe20000010803 */
[C---:B------:R-:W-:Y:S01]  /*6730*/  LOP3.LUT R9, R6.reuse, 0xffff, RZ, 0xc0, !PT ;  /* 0x0000ffff06097812 */ /* 0x040fe200078ec0ff */
[----:B------:R-:W-:Y:S01]  /*6740*/  MUFU.EX2 R187, R4 ;  /* 0x0000000400bb7308 */ /* 0x000fe20000000800 */
[----:B------:R-:W-:Y:S01]  /*6750*/  LOP3.LUT R11, R6, 0xff, RZ, 0xc0, !PT ;  /* 0x000000ff060b7812 */ /* 0x000fe200078ec0ff */
[----:B------:R-:W-:Y:S01]  /*6760*/  FFMA.FTZ R181, R33, c[0x0][0x23c], -R181 ;  /* 0x00008f0021b57a23 */ /* 0x000fe200000108b5 */
[----:B------:R-:W-:Y:S02]  /*6770*/  SHF.R.U32.HI R12, RZ, 0x18, R6 ;  /* 0x00000018ff0c7819 */ /* 0x000fe40000011606 */
[----:B------:R-:W-:Y:S02]  /*6780*/  SHF.R.U32.HI R6, RZ, 0x18, R2 ;  /* 0x00000018ff067819 */ /* 0x000fe40000011602 */
[----:B------:R-:W-:Y:S02]  /*6790*/  ISETP.LE.U32.AND P5, PT, R0, UR4, PT ;  /* 0x0000000400007c0c */ /* 0x000fe4000bfa3070 */
[----:B------:R-:W-:Y:S01]  /*67a0*/  LOP3.LUT R0, R7, UR5, R14, 0x96, !PT ;  /* 0x0000000507007c12 */ /* 0x000fe2000f8e960e */
[----:B------:R-:W-:Y:S01]  /*67b0*/  MUFU.EX2 R181, R181 ;  /* 0x000000b500b57308 */ /* 0x000fe20000000800 */
[----:B------:R-:W-:Y:S01]  /*67c0*/  ISETP.LE.U32.AND P2, PT, R6, UR4, PT ;  /* 0x0000000406007c0c */ /* 0x000fe2000bf43070 */
[----:B------:R-:W-:Y:S01]  /*67d0*/  ULDC UR5, c[0x0][0x1c0] ;  /* 0x0000700000057ab9 */ /* 0x000fe20000000800 */
[C---:B------:R-:W-:Y:S02]  /*67e0*/  LOP3.LUT R7, R2.reuse, 0xff, RZ, 0xc0, !PT ;  /* 0x000000ff02077812 */ /* 0x040fe400078ec0ff */
[----:B------:R-:W-:Y:S02]  /*67f0*/  SHF.R.U32.HI R6, RZ, 0x10, R2 ;  /* 0x00000010ff067819 */ /* 0x000fe40000011602 */
[----:B------:R-:W-:Y:S02]  /*6800*/  LOP3.LUT R2, R2, 0xffff, RZ, 0xc0, !PT ;  /* 0x0000ffff02027812 */ /* 0x000fe400078ec0ff */
[----:B------:R-:W-:Y:S01]  /*6810*/  LOP3.LUT R6, R6, 0xff, RZ, 0xc0, !PT ;  /* 0x000000ff06067812 */ /* 0x000fe200078ec0ff */
[----:B------:R-:W-:Y:S01]  /*6820*/  MUFU.EX2 R185, R3 ;  /* 0x0000000300b97308 */ /* 0x000fe20000000800 */
[----:B------:R-:W-:Y:S02]  /*6830*/  SHF.R.U32.HI R2, RZ, 0x8, R2 ;  /* 0x00000008ff027819 */ /* 0x000fe40000011602 */
[----:B------:R-:W-:Y:S01]  /*6840*/  @!P0 FSEL R35, R35, -INF , !P6 ;  /* 0xff80000023238808 */ /* 0x000fe20007000000 */
[----:B------:R-:W-:Y:S01]  /*6850*/  @!P2 FADD.FTZ R226, -R226, -RZ ;  /* 0x800000ffe2e2a221 */ /* 0x000fe20000010100 */
[----:B------:R-:W-:Y:S02]  /*6860*/  LOP3.LUT R2, R2, 0xffff, RZ, 0xc0, !PT ;  /* 0x0000ffff02027812 */ /* 0x000fe400078ec0ff */
[----:B------:R-:W-:Y:S01]  /*6870*/  ISETP.LE.U32.AND P4, PT, R6, UR4, PT ;  /* 0x0000000406007c0c */ /* 0x000fe2000bf83070 */
[----:B------:R-:W-:Y:S01]  /*6880*/  FFMA.FTZ R172, R35, c[0x0][0x23c], -R172 ;  /* 0x00008f0023ac7a23 */ /* 0x000fe200000108ac */
[----:B------:R-:W-:Y:S02]  /*6890*/  ISETP.LE.U32.AND P0, PT, R2, UR4, PT ;  /* 0x0000000402007c0c */ /* 0x000fe4000bf03070 */
[C---:B------:R-:W-:Y:S01]  /*68a0*/  LOP3.LUT R6, R0.reuse, 0xff, RZ, 0xc0, !PT ;  /* 0x000000ff00067812 */ /* 0x040fe200078ec0ff */
[----:B------:R-:W2:Y:S01]  /*68b0*/  MUFU.EX2 R180, R172 ;  /* 0x000000ac00b47308 */ /* 0x000ea20000000800 */
[----:B------:R-:W-:Y:S02]  /*68c0*/  LOP3.LUT R2, R0, 0xffff, RZ, 0xc0, !PT ;  /* 0x0000ffff00027812 */ /* 0x000fe400078ec0ff */
[----:B------:R-:W-:Y:S02]  /*68d0*/  ISETP.LE.U32.AND P3, PT, R7, UR4, PT ;  /* 0x0000000407007c0c */ /* 0x000fe4000bf63070 */
[----:B------:R-:W-:Y:S02]  /*68e0*/  ISETP.LE.U32.AND P6, PT, R6, UR4, PT ;  /* 0x0000000406007c0c */ /* 0x000fe4000bfc3070 */
[--C-:B------:R-:W-:Y:S01]  /*68f0*/  SHF.R.U32.HI R6, RZ, 0x18, R0.reuse ;  /* 0x00000018ff067819 */ /* 0x100fe20000011600 */
[----:B------:R-:W-:Y:S01]  /*6900*/  @!P4 FADD.FTZ R202, -R202, -RZ ;  /* 0x800000ffcacac221 */ /* 0x000fe20000010100 */
[----:B------:R-:W-:Y:S01]  /*6910*/  SHF.R.U32.HI R7, RZ, 0x10, R0 ;  /* 0x00000010ff077819 */ /* 0x000fe20000011600 */
[----:B------:R-:W-:Y:S01]  /*6920*/  @!P0 FADD.FTZ R203, -R203, -RZ ;  /* 0x800000ffcbcb8221 */ /* 0x000fe20000010100 */
[----:B------:R-:W-:Y:S02]  /*6930*/  SHF.R.U32.HI R0, RZ, 0x8, R2 ;  /* 0x00000008ff007819 */ /* 0x000fe40000011602 */
[----:B------:R-:W-:Y:S02]  /*6940*/  LOP3.LUT R2, R7, 0xff, RZ, 0xc0, !PT ;  /* 0x000000ff07027812 */ /* 0x000fe400078ec0ff */
[----:B------:R-:W-:Y:S01]  /*6950*/  LOP3.LUT R0, R0, 0xffff, RZ, 0xc0, !PT ;  /* 0x0000ffff00007812 */ /* 0x000fe200078ec0ff */
[----:B------:R-:W-:Y:S01]  /*6960*/  @!P3 FADD.FTZ R204, -R204, -RZ ;  /* 0x800000ffccccb221 */ /* 0x000fe20000010100 */
[----:B------:R-:W-:Y:S01]  /*6970*/  ISETP.LE.U32.AND P4, PT, R2, UR4, PT ;  /* 0x0000000402007c0c */ /* 0x000fe2000bf83070 */
[----:B------:R-:W-:Y:S01]  /*6980*/  @!P6 FADD.FTZ R230, -R230, -RZ ;  /* 0x800000ffe6e6e221 */ /* 0x000fe20000010100 */
[----:B------:R-:W-:Y:S02]  /*6990*/  ISETP.LE.U32.AND P0, PT, R0, UR4, PT ;  /* 0x0000000400007c0c */ /* 0x000fe4000bf03070 */
[----:B------:R-:W-:Y:S02]  /*69a0*/  LOP3.LUT R0, R8, 0xff, RZ, 0xc0, !PT ;  /* 0x000000ff08007812 */ /* 0x000fe400078ec0ff */
[----:B------:R-:W-:Y:S01]  /*69b0*/  SHF.R.U32.HI R2, RZ, 0x8, R9 ;  /* 0x00000008ff027819 */ /* 0x000fe20000011609 */
[----:B--2---:R-:W-:Y:S01]  /*69c0*/  @!P5 FADD.FTZ R180, -R180, -RZ ;  /* 0x800000ffb4b4d221 */ /* 0x004fe20000010100 */
[----:B------:R-:W-:Y:S02]  /*69d0*/  ISETP.LE.U32.AND P2, PT, R11, UR4, PT ;  /* 0x000000040b007c0c */ /* 0x000fe4000bf43070 */
[----:B------:R-:W-:Y:S02]  /*69e0*/  ISETP.LE.U32.AND P6, PT, R0, UR4, PT ;  /* 0x0000000400007c0c */ /* 0x000fe4000bfc3070 */
[----:B------:R-:W-:Y:S01]  /*69f0*/  LOP3.LUT R0, R2, 0xffff, RZ, 0xc0, !PT ;  /* 0x0000ffff02007812 */ /* 0x000fe200078ec0ff */
[----:B------:R-:W-:Y:S01]  /*6a00*/  @!P4 FADD.FTZ R231, -R231, -RZ ;  /* 0x800000ffe7e7c221 */ /* 0x000fe20000010100 */
[----:B------:R-:W-:Y:S01]  /*6a10*/  ISETP.LE.U32.AND P3, PT, R6, UR4, PT ;  /* 0x0000000406007c0c */ /* 0x000fe2000bf63070 */
[----:B------:R-:W-:Y:S01]  /*6a20*/  @!P0 FADD.FTZ R228, -R228, -RZ ;  /* 0x800000ffe4e48221 */ /* 0x000fe20000010100 */
[----:B------:R-:W-:Y:S02]  /*6a30*/  ISETP.LE.U32.AND P0, PT, R0, UR4, PT ;  /* 0x0000000400007c0c */ /* 0x000fe4000bf03070 */
[----:B------:R-:W-:Y:S02]  /*6a40*/  LOP3.LUT R2, R10, 0xff, RZ, 0xc0, !PT ;  /* 0x000000ff0a027812 */ /* 0x000fe400078ec0ff */
[----:B------:R-:W-:Y:S01]  /*6a50*/  SHF.R.U32.HI R0, RZ, 0x8, R13 ;  /* 0x00000008ff007819 */ /* 0x000fe2000001160d */
[----:B------:R-:W-:Y:S01]  /*6a60*/  @!P2 FADD.FTZ R205, -R205, -RZ ;  /* 0x800000ffcdcda221 */ /* 0x000fe20000010100 */
[----:B------:R-:W-:Y:S01]  /*6a70*/  ISETP.LE.U32.AND P2, PT, R16, UR4, PT ;  /* 0x0000000410007c0c */ /* 0x000fe2000bf43070 */
[----:B------:R-:W-:Y:S01]  /*6a80*/  @!P6 FADD.FTZ R206, -R206, -RZ ;  /* 0x800000ffcecee221 */ /* 0x000fe20000010100 */
[----:B------:R-:W-:Y:S02]  /*6a90*/  ISETP.LE.U32.AND P4, PT, R2, UR4, PT ;  /* 0x0000000402007c0c */ /* 0x000fe4000bf83070 */
[----:B------:R-:W-:Y:S01]  /*6aa0*/  LOP3.LUT R2, R15, 0xff, RZ, 0xc0, !PT ;  /* 0x000000ff0f027812 */ /* 0x000fe200078ec0ff */
[----:B------:R-:W-:Y:S01]  /*6ab0*/  @!P3 FADD.FTZ R229, -R229, -RZ ;  /* 0x800000ffe5e5b221 */ /* 0x000fe20000010100 */
[----:B------:R-:W-:Y:S01]  /*6ac0*/  LOP3.LUT R0, R0, 0xffff, RZ, 0xc0, !PT ;  /* 0x0000ffff00007812 */ /* 0x000fe200078ec0ff */
[----:B------:R-:W-:Y:S01]  /*6ad0*/  @!P0 FADD.FTZ R207, -R207, -RZ ;  /* 0x800000ffcfcf8221 */ /* 0x000fe20000010100 */
[----:B------:R-:W-:Y:S02]  /*6ae0*/  ISETP.LE.U32.AND P0, PT, R2, UR4, PT ;  /* 0x0000000402007c0c */ /* 0x000fe4000bf03070 */
[----:B------:R-:W-:Y:S02]  /*6af0*/  ISETP.LE.U32.AND P6, PT, R0, UR4, PT ;  /* 0x0000000400007c0c */ /* 0x000fe4000bfc3070 */
[----:B------:R-:W-:Y:S01]  /*6b00*/  LOP3.LUT R0, R10, 0xffff, RZ, 0xc0, !PT ;  /* 0x0000ffff0a007812 */ /* 0x000fe200078ec0ff */
[----:B------:R-:W-:Y:S01]  /*6b10*/  @!P2 FADD.FTZ R201, -R201, -RZ ;  /* 0x800000ffc9c9a221 */ /* 0x000fe20000010100 */
[----:B------:R-:W-:Y:S01]  /*6b20*/  ISETP.LE.U32.AND P3, PT, R12, UR4, PT ;  /* 0x000000040c007c0c */ /* 0x000fe2000bf63070 */
[----:B------:R-:W-:Y:S01]  /*6b30*/  @!P4 FADD.FTZ R195, -R195, -RZ ;  /* 0x800000ffc3c3c221 */ /* 0x000fe20000010100 */
[----:B------:R-:W-:Y:S02]  /*6b40*/  SHF.R.U32.HI R0, RZ, 0x8, R0 ;  /* 0x00000008ff007819 */ /* 0x000fe40000011600 */
[----:B------:R-:W-:Y:S02]  /*6b50*/  ISETP.LE.U32.AND P2, PT, R17, UR4, PT ;  /* 0x0000000411007c0c */ /* 0x000fe4000bf43070 */
[--C-:B------:R-:W-:Y:S01]  /*6b60*/  SHF.R.U32.HI R2, RZ, 0x18, R10.reuse ;  /* 0x00000018ff027819 */ /* 0x100fe2000001160a */
[----:B------:R-:W-:Y:S01]  /*6b70*/  @!P0 FADD.FTZ R199, -R199, -RZ ;  /* 0x800000ffc7c78221 */ /* 0x000fe20000010100 */
[----:B------:R-:W-:Y:S01]  /*6b80*/  SHF.R.U32.HI R10, RZ, 0x10, R10 ;  /* 0x00000010ff0a7819 */ /* 0x000fe2000001160a */
[----:B------:R-:W-:Y:S01]  /*6b90*/  @!P6 FADD.FTZ R200, -R200, -RZ ;  /* 0x800000ffc8c8e221 */ /* 0x000fe20000010100 */
[----:B------:R-:W-:Y:S02]  /*6ba0*/  LOP3.LUT R0, R0, 0xffff, RZ, 0xc0, !PT ;  /* 0x0000ffff00007812 */ /* 0x000fe400078ec0ff */
[----:B------:R-:W-:Y:S01]  /*6bb0*/  LOP3.LUT R10, R10, 0xff, RZ, 0xc0, !PT ;  /* 0x000000ff0a0a7812 */ /* 0x000fe200078ec0ff */
[----:B------:R-:W-:Y:S01]  /*6bc0*/  @!P3 FADD.FTZ R227, -R227, -RZ ;  /* 0x800000ffe3e3b221 */ /* 0x000fe20000010100 */
[----:B------:R-:W-:Y:S02]  /*6bd0*/  ISETP.LE.U32.AND P0, PT, R0, UR4, PT ;  /* 0x0000000400007c0c */ /* 0x000fe4000bf03070 */
[C---:B------:R-:W-:Y:S01]  /*6be0*/  LOP3.LUT R0, R5.reuse, 0xffff, RZ, 0xc0, !PT ;  /* 0x0000ffff05007812 */ /* 0x040fe200078ec0ff */
[----:B------:R-:W-:Y:S01]  /*6bf0*/  @!P2 FADD.FTZ R198, -R198, -RZ ;  /* 0x800000ffc6c6a221 */ /* 0x000fe20000010100 */
[----:B------:R-:W-:Y:S02]  /*6c00*/  LOP3.LUT R4, R5, 0xff, RZ, 0xc0, !PT ;  /* 0x000000ff05047812 */ /* 0x000fe400078ec0ff */
[----:B------:R-:W-:Y:S02]  /*6c10*/  ISETP.LE.U32.AND P6, PT, R10, UR4, PT ;  /* 0x000000040a007c0c */ /* 0x000fe4000bfc3070 */
[----:B------:R-:W-:Y:S02]  /*6c20*/  ISETP.LE.U32.AND P3, PT, R2, UR4, PT ;  /* 0x0000000402007c0c */ /* 0x000fe4000bf63070 */
[----:B------:R-:W-:Y:S02]  /*6c30*/  SHF.R.U32.HI R2, RZ, 0x10, R5 ;  /* 0x00000010ff027819 */ /* 0x000fe40000011605 */
[----:B------:R-:W-:Y:S01]  /*6c40*/  SHF.R.U32.HI R0, RZ, 0x8, R0 ;  /* 0x00000008ff007819 */ /* 0x000fe20000011600 */
[----:B------:R-:W-:Y:S01]  /*6c50*/  @!P0 FADD.FTZ R190, -R190, -RZ ;  /* 0x800000ffbebe8221 */ /* 0x000fe20000010100 */
[----:B------:R-:W-:Y:S02]  /*6c60*/  ISETP.LE.U32.AND P2, PT, R4, UR4, PT ;  /* 0x0000000404007c0c */ /* 0x000fe4000bf43070 */
[----:B------:R-:W-:Y:S02]  /*6c70*/  LOP3.LUT R2, R2, 0xff, RZ, 0xc0, !PT ;  /* 0x000000ff02027812 */ /* 0x000fe400078ec0ff */
[----:B------:R-:W-:Y:S01]  /*6c80*/  LOP3.LUT R0, R0, 0xffff, RZ, 0xc0, !PT ;  /* 0x0000ffff00007812 */ /* 0x000fe200078ec0ff */
[----:B------:R-:W-:Y:S01]  /*6c90*/  @!P6 FADD.FTZ R193, -R193, -RZ ;  /* 0x800000ffc1c1e221 */ /* 0x000fe20000010100 */
[----:B------:R-:W-:Y:S01]  /*6ca0*/  ISETP.LE.U32.AND P4, PT, R2, UR4, PT ;  /* 0x0000000402007c0c */ /* 0x000fe2000bf83070 */
[----:B------:R-:W-:Y:S01]  /*6cb0*/  @!P3 FADD.FTZ R192, -R192, -RZ ;  /* 0x800000ffc0c0b221 */ /* 0x000fe20000010100 */
[----:B------:R-:W-:Y:S02]  /*6cc0*/  SHF.R.U32.HI R2, RZ, 0x8, R165 ;  /* 0x00000008ff027819 */ /* 0x000fe400000116a5 */
[----:B------:R-:W-:Y:S02]  /*6cd0*/  ISETP.LE.U32.AND P0, PT, R0, UR4, PT ;  /* 0x0000000400007c0c */ /* 0x000fe4000bf03070 */
[----:B------:R-:W-:Y:S01]  /*6ce0*/  LOP3.LUT R0, R177, 0xff, RZ, 0xc0, !PT ;  /* 0x000000ffb1007812 */ /* 0x000fe200078ec0ff */
[----:B------:R-:W-:Y:S01]  /*6cf0*/  @!P2 FADD.FTZ R194, -R194, -RZ ;  /* 0x800000ffc2c2a221 */ /* 0x000fe20000010100 */
[----:B------:R-:W-:Y:S02]  /*6d00*/  SHF.R.U32.HI R5, RZ, 0x18, R5 ;  /* 0x00000018ff057819 */ /* 0x000fe40000011605 */
[----:B------:R-:W-:Y:S02]  /*6d10*/  ISETP.LE.U32.AND P6, PT, R0, UR4, PT ;  /* 0x0000000400007c0c */ /* 0x000fe4000bfc3070 */
[----:B------:R-:W-:Y:S01]  /*6d20*/  LOP3.LUT R0, R2, 0xffff, RZ, 0xc0, !PT ;  /* 0x0000ffff02007812 */ /* 0x000fe200078ec0ff */
[----:B------:R-:W-:Y:S01]  /*6d30*/  @!P4 FADD.FTZ R197, -R197, -RZ ;  /* 0x800000ffc5c5c221 */ /* 0x000fe20000010100 */
[----:B------:R-:W-:Y:S02]  /*6d40*/  SHF.R.U32.HI R2, RZ, 0x8, R173 ;  /* 0x00000008ff027819 */ /* 0x000fe400000116ad */
[----:B------:R-:W-:Y:S01]  /*6d50*/  ISETP.LE.U32.AND P2, PT, R0, UR4, PT ;  /* 0x0000000400007c0c */ /* 0x000fe2000bf43070 */
[----:B------:R-:W-:Y:S01]  /*6d60*/  @!P0 FADD.FTZ R191, -R191, -RZ ;  /* 0x800000ffbfbf8221 */ /* 0x000fe20000010100 */
[----:B------:R-:W-:Y:S02]  /*6d70*/  F2FP.RELU.BF16.PACK_AB R0, R203, R204 ;  /* 0x000000cccb00723e */ /* 0x000fe400000018ff */
[----:B------:R-:W-:Y:S02]  /*6d80*/  LOP3.LUT R2, R2, 0xffff, RZ, 0xc0, !PT ;  /* 0x0000ffff02027812 */ /* 0x000fe400078ec0ff */
[----:B------:R-:W-:Y:S01]  /*6d90*/  ISETP.LE.U32.AND P4, PT, R5, UR4, PT ;  /* 0x0000000405007c0c */ /* 0x000fe2000bf83070 */
[----:B------:R2:W-:Y:S01]  /*6da0*/  STS [R234+0x20000], R0 ;  /* 0x02000000ea007388 */ /* 0x0005e20000000800 */
[----:B------:R-:W-:Y:S01]  /*6db0*/  F2FP.RELU.BF16.PACK_AB R5, R226, R202 ;  /* 0x000000cae205723e */ /* 0x000fe200000018ff */
[----:B------:R-:W-:Y:S01]  /*6dc0*/  @!P6 FADD.FTZ R182, -R182, -RZ ;  /* 0x800000ffb6b6e221 */ /* 0x000fe20000010100 */
[----:B------:R-:W-:Y:S02]  /*6dd0*/  LOP3.LUT R4, R176, 0xff, RZ, 0xc0, !PT ;  /* 0x000000ffb0047812 */ /* 0x000fe400078ec0ff */
[----:B------:R-:W-:Y:S01]  /*6de0*/  F2FP.RELU.BF16.PACK_AB R3, R229, R231 ;  /* 0x000000e7e503723e */ /* 0x000fe200000018ff */
[----:B------:R-:W-:Y:S01]  /*6df0*/  @!P2 FADD.FTZ R181, -R181, -RZ ;  /* 0x800000ffb5b5a221 */ /* 0x000fe20000010100 */
[----:B------:R-:W-:Y:S01]  /*6e00*/  ISETP.LE.U32.AND P2, PT, R2, UR4, PT ;  /* 0x0000000402007c0c */ /* 0x000fe2000bf43070 */
[----:B------:R3:W-:Y:S01]  /*6e10*/  STS [R234+0x20400], R5 ;  /* 0x02040005ea007388 */ /* 0x0007e20000000800 */
[----:B------:R-:W-:Y:S02]  /*6e20*/  F2FP.RELU.BF16.PACK_AB R2, R200, R201 ;  /* 0x000000c9c802723e */ /* 0x000fe400000018ff */
[----:B------:R-:W-:Y:S01]  /*6e30*/  ISETP.LE.U32.AND P1, PT, R4, UR4, PT ;  /* 0x0000000404007c0c */ /* 0x000fe2000bf23070 */
[----:B------:R-:W-:Y:S01]  /*6e40*/  @!P4 FADD.FTZ R196, -R196, -RZ ;  /* 0x800000ffc4c4c221 */ /* 0x000fe20000010100 */
[----:B------:R-:W-:Y:S01]  /*6e50*/  F2FP.RELU.BF16.PACK_AB R4, R228, R230 ;  /* 0x000000e6e404723e */ /* 0x000fe200000018ff */
[----:B------:R4:W-:Y:S01]  /*6e60*/  STS [R235+0x20000], R2 ;  /* 0x02000002eb007388 */ /* 0x0009e20000000800 */
[----:B------:R-:W-:Y:S02]  /*6e70*/  ISETP.LE.U32.AND P3, PT, R18, UR4, PT ;  /* 0x0000000412007c0c */ /* 0x000fe4000bf63070 */
[----:B------:R-:W-:Y:S01]  /*6e80*/  ISETP.LE.U32.AND P0, PT, R175, UR4, PT ;  /* 0x00000004af007c0c */ /* 0x000fe2000bf03070 */
[----:B------:R-:W-:Y:S01]  /*6e90*/  ULDC UR4, c[0x0][0x22c] ;  /* 0x00008b0000047ab9 */ /* 0x000fe20000000800 */
[----:B------:R-:W-:Y:S01]  /*6ea0*/  FSETP.GE.FTZ.AND P5, PT, R201, RZ, PT ;  /* 0x000000ffc900720b */ /* 0x000fe20003fb6000 */
[----:B------:R-:W-:Y:S01]  /*6eb0*/  @!P2 FADD.FTZ R187, -R187, -RZ ;  /* 0x800000ffbbbba221 */ /* 0x000fe20000010100 */
[----:B------:R-:W-:Y:S01]  /*6ec0*/  UIMAD UR5, UR4, UR5, URZ ;  /* 0x00000005040572a4 */ /* 0x000fe2000f8e023f */
[----:B------:R-:W-:Y:S02]  /*6ed0*/  FSETP.GE.FTZ.AND P2, PT, R204, RZ, PT ;  /* 0x000000ffcc00720b */ /* 0x000fe40003f56000 */
[----:B------:R-:W-:Y:S01]  /*6ee0*/  @!P1 FADD.FTZ R186, -R186, -RZ ;  /* 0x800000ffbaba9221 */ /* 0x000fe20000010100 */
[----:B--2---:R-:W-:Y:S01]  /*6ef0*/  F2FP.RELU.BF16.PACK_AB R0, R198, R199 ;  /* 0x000000c7c600723e */ /* 0x004fe200000018ff */
[----:B------:R-:W-:Y:S01]  /*6f00*/  ULEA UR4, -UR5, URZ, 0x6 ;  /* 0x0000003f05047291 */ /* 0x000fe2000f8e313f */
[----:B------:R-:W-:Y:S01]  /*6f10*/  FSETP.GE.FTZ.AND P1, PT, R203, RZ, PT ;  /* 0x000000ffcb00720b */ /* 0x000fe20003f36000 */
[----:B------:R-:W-:Y:S01]  /*6f20*/  @!P3 FADD.FTZ R189, -R189, -RZ ;  /* 0x800000ffbdbdb221 */ /* 0x000fe20000010100 */
[----:B------:R-:W-:Y:S01]  /*6f30*/  FSETP.GE.FTZ.AND P3, PT, R195, RZ, PT ;  /* 0x000000ffc300720b */ /* 0x000fe20003f76000 */
[----:B------:R2:W-:Y:S01]  /*6f40*/  STS [R235+0x20400], R0 ;  /* 0x02040000eb007388 */ /* 0x0005e20000000800 */
[----:B------:R-:W-:Y:S01]  /*6f50*/  @!P0 FADD.FTZ R185, -R185, -RZ ;  /* 0x800000ffb9b98221 */ /* 0x000fe20000010100 */
[----:B------:R-:W-:Y:S02]  /*6f60*/  FSETP.GE.FTZ.AND P4, PT, R200, RZ, PT ;  /* 0x000000ffc800720b */ /* 0x000fe40003f96000 */
[----:B------:R1:W-:Y:S01]  /*6f70*/  STS [R234+0x21000], R4 ;  /* 0x02100004ea007388 */ /* 0x0003e20000000800 */
[----:B---3--:R-:W-:Y:S03]  /*6f80*/  F2FP.RELU.BF16.PACK_AB R5, R207, R205 ;  /* 0x000000cdcf05723e */ /* 0x008fe600000018ff */
[----:B------:R3:W-:Y:S01]  /*6f90*/  STS [R234+0x21400], R3 ;  /* 0x02140003ea007388 */ /* 0x0007e20000000800 */
[----:B----4-:R-:W-:Y:S03]  /*6fa0*/  F2FP.RELU.BF16.PACK_AB R2, R192, R193 ;  /* 0x000000c1c002723e */ /* 0x010fe600000018ff */
[----:B------:R4:W-:Y:S01]  /*6fb0*/  STS [R235+0x21000], R5 ;  /* 0x02100005eb007388 */ /* 0x0009e20000000800 */
[----:B--2---:R-:W-:Y:S02]  /*6fc0*/  F2FP.RELU.BF16.PACK_AB R0, R181, R183 ;  /* 0x000000b7b500723e */ /* 0x004fe400000018ff */
[----:B-1----:R-:W-:Y:S02]  /*6fd0*/  F2FP.RELU.BF16.PACK_AB R4, R227, R206 ;  /* 0x000000cee304723e */ /* 0x002fe400000018ff */
        /* <DEDUP_REMOVED lines=52> */
[----:B------:R-:W-:Y:S01]  /*7320*/  LEA.HI.X.SX32 R179, R222, R177, 0x2, P0 ;  /* 0x000000b1deb37211 */ /* 0x000fe200000f16ff */
[----:B------:R-:W-:Y:S01]  /*7330*/  IMAD.MOV.U32 R222, RZ, RZ, 0x20 ;  /* 0x00000020ffde7424 */ /* 0x000fe200078e00ff */
        /* <DEDUP_REMOVED lines=141> */
[C---:B------:R-:W-:Y:S01]  /*7c10*/  FADD.FTZ R13, -R2.reuse, R13 ;  /* 0x0000000d020d7221 */ /* 0x040fe20000010100 */
        /* <DEDUP_REMOVED lines=105> */
.L_x_946:
[----:B------:R-:W-:Y:S01]  /*82b0*/  F2FP.BF16.PACK_AB R15, R203, R204 ;  /* 0x000000cccb0f723e */ /* 0x000fe200000010ff */
[----:B------:R-:W2:Y:S01]  /*82c0*/  S2R R189, SR_TID.X ;  /* 0x0000000000bd7919 */ /* 0x000ea20000002100 */
        /* <DEDUP_REMOVED lines=22> */
[----:B--2---:R-:W-:Y:S02]  /*8430*/  SHF.R.S32.HI R189, RZ, 0x1f, R189 ;  /* 0x0000001fffbd7819 */ /* 0x004fe400000114bd */
        /* <DEDUP_REMOVED lines=17> */
[----:B------:R-:W3:Y:S05]  /*8550*/  LDSM.16.MT88.4 R24, [R2+0xa000] ;  /* 0x00a000000218783b */ /* 0x000eea0000004200 */
[----:B------:R-:W-:Y:S05]  /*8560*/  LDSM.16.MT88.4 R28, [R0+0x8800] ;  /* 0x00880000001c783b */ /* 0x000fea0000004200 */
[----:B------:R-:W-:Y:S05]  /*8570*/  LDSM.16.MT88.4 R32, [R209+0x22800] ;  /* 0x02280000d120783b */ /* 0x000fea0000004200 */
[----:B------:R-:W-:Y:S01]  /*8580*/  LDSM.16.MT88.4 R164, [R2+0x8800] ;  /* 0x0088000002a4783b */ /* 0x000fe20000004200 */
[-C--:B-1----:R-:W-:Y:S04]  /*8590*/  HMMA.16816.F32.BF16 R36, R4, R8.reuse, R36 ;  /* 0x000000080424723c */ /* 0x082fe80000041824 */
[----:B------:R-:W-:Y:S05]  /*85a0*/  LDSM.16.MT88.4 R168, [R0+0xa800] ;  /* 0x00a8000000a8783b */ /* 0x000fea0000004200 */
[----:B------:R-:W-:Y:S01]  /*85b0*/  LDSM.16.MT88.4 R172, [R2+0xa800] ;  /* 0x00a8000002ac783b */ /* 0x000fe20000004200 */
[C---:B--2---:R-:W-:Y:S04]  /*85c0*/  HMMA.16816.F32.BF16 R40, R12.reuse, R8, R40 ;  /* 0x000000080c28723c */ /* 0x044fe80000041828 */
[----:B------:R-:W1:Y:S04]  /*85d0*/  S2R R194, SR_TID.X ;  /* 0x0000000000c27919 */ /* 0x000e680000002100 */
[-C--:B------:R-:W-:Y:S01]  /*85e0*/  HMMA.16816.F32.BF16 R44, R12, R10.reuse, R44 ;  /* 0x0000000a0c2c723c */ /* 0x080fe2000004182c */
[----:B------:R-:W2:Y:S05]  /*85f0*/  S2R R191, SR_TID.X ;  /* 0x0000000000bf7919 */ /* 0x000eaa0000002100 */
[----:B------:R-:W4:Y:S02]  /*8600*/  S2R R196, SR_TID.X ;  /* 0x0000000000c47919 */ /* 0x000f240000002100 */
[C---:B------:R-:W-:Y:S03]  /*8610*/  HMMA.16816.F32.BF16 R48, R4.reuse, R10, R48 ;  /* 0x0000000a0430723c */ /* 0x040fe60000041830 */
[----:B------:R-:W4:Y:S05]  /*8620*/  LDSM.16.MT88.4 R8, [R209+0x20800] ;  /* 0x02080000d108783b */ /* 0x000f2a0000004200 */
[-C--:B---3--:R-:W-:Y:S04]  /*8630*/  HMMA.16816.F32.BF16 R52, R4, R16.reuse, R52 ;  /* 0x000000100434723c */ /* 0x088fe80000041834 */
[----:B-1----:R-:W-:Y:S04]  /*8640*/  SHF.R.S32.HI R194, RZ, 0x1f, R194 ;  /* 0x0000001fffc27819 */ /* 0x002fe800000114c2 */
[C---:B------:R-:W-:Y:S04]  /*8650*/  HMMA.16816.F32.BF16 R56, R12.reuse, R16, R56 ;  /* 0x000000100c38723c */ /* 0x040fe80000041838 */
[----:B--2---:R-:W-:Y:S02]  /*8660*/  LEA.HI R189, R189, R191, RZ, 0x3 ;  /* 0x000000bfbdbd7211 */ /* 0x004fe400078f18ff */
[----:B----4-:R-:W-:Y:S02]  /*8670*/  LEA.HI R194, R194, R196, RZ, 0x6 ;  /* 0x000000c4c2c27211 */ /* 0x010fe400078f30ff */
[-C--:B------:R-:W-:Y:S04]  /*8680*/  HMMA.16816.F32.BF16 R60, R12, R18.reuse, R60 ;  /* 0x000000120c3c723c */ /* 0x080fe8000004183c */
[----:B------:R-:W-:Y:S02]  /*8690*/  SHF.R.S32.HI R189, RZ, 0x3, R189 ;  /* 0x00000003ffbd7819 */ /* 0x000fe400000114bd */
[----:B------:R-:W-:Y:S02]  /*86a0*/  SHF.R.S32.HI R194, RZ, 0x6, R194 ;  /* 0x00000006ffc27819 */ /* 0x000fe400000114c2 */
        /* <DEDUP_REMOVED lines=13> */
[----:B------:R-:W2:Y:S02]  /*8780*/  LDSM.16.MT88.4 R24, [R0+0xb000] ;  /* 0x00b000000018783b */ /* 0x000ea40000004200 */
[-C--:B------:R-:W-:Y:S08]  /*8790*/  HMMA.16816.F32.BF16 R36, R8, R28.reuse, R36 ;  /* 0x0000001c0824723c */ /* 0x080ff00000041824 */
[C---:B------:R-:W-:Y:S08]  /*87a0*/  HMMA.16816.F32.BF16 R40, R32.reuse, R28, R40 ;  /* 0x0000001c2028723c */ /* 0x040ff00000041828 */
[-C--:B------:R-:W-:Y:S08]  /*87b0*/  HMMA.16816.F32.BF16 R44, R32, R30.reuse, R44 ;  /* 0x0000001e202c723c */ /* 0x080ff0000004182c */
[C---:B------:R-:W-:Y:S01]  /*87c0*/  HMMA.16816.F32.BF16 R48, R8.reuse, R30, R48 ;  /* 0x0000001e0830723c */ /* 0x040fe20000041830 */
[----:B------:R-:W3:Y:S07]  /*87d0*/  LDSM.16.MT88.4 R28, [R2+0xb000] ;  /* 0x00b00000021c783b */ /* 0x000eee0000004200 */
        /* <DEDUP_REMOVED lines=52> */
[----:B-----5:R-:W-:Y:S01]  /*8b20*/  ISETP.GE.AND P2, PT, R211, c[0x0][0x220], PT ;  /* 0x00008800d3007a0c */ /* 0x020fe20003f46270 */
        /* <DEDUP_REMOVED lines=44> */
.L_x_947:
[----:B------:R-:W-:Y:S01]  /*8df0*/  LDSM.16.M88.4 R32, [R212+0x1c000] ;  /* 0x01c00000d420783b */ /* 0x000fe20000000200 */
[----:B------:R-:W-:Y:S01]  /*8e00*/  IMAD.MOV.U32 R193, RZ, RZ, 0x4 ;  /* 0x00000004ffc17424 */ /* 0x000fe200078e00ff */
[----:B------:R-:W-:Y:S02]  /*8e10*/  USHF.L.U32 UR4, UR5, 0x5, URZ ;  /* 0x0000000505047899 */ /* 0x000fe4000800063f */
[----:B------:R-:W-:Y:S01]  /*8e20*/  USHF.L.U32 UR6, UR5, 0x3, URZ ;  /* 0x0000000305067899 */ /* 0x000fe2000800063f */
[----:B------:R-:W2:Y:S01]  /*8e30*/  LDSM.16.MT88.4 R16, [R208] ;  /* 0x00000000d010783b */ /* 0x000ea20000004200 */
[----:B------:R-:W-:Y:S02]  /*8e40*/  USHF.L.U32 UR9, UR5, 0x4, URZ ;  /* 0x0000000405097899 */ /* 0x000fe4000800063f */
[----:B------:R-:W-:Y:S02]  /*8e50*/  UIMAD UR8, UR5, 0x18, URZ ;  /* 0x00000018050878a4 */ /* 0x000fe4000f8e023f */
[----:B------:R-:W3:Y:S01]  /*8e60*/  LDSM.16.M88.4 R28, [R212+0x1d000] ;  /* 0x01d00000d41c783b */ /* 0x000ee20000000200 */
[----:B------:R-:W-:Y:S04]  /*8e70*/  UISETP.GT.AND UP2, UPT, UR10, UR20, UPT ;  /* 0x000000140a00728c */ /* 0x000fe8000bf44270 */
[----:B------:R-:W3:Y:S05]  /*8e80*/  LDSM.16.MT88.4 R164, [R208+0x4000] ;  /* 0x00400000d0a4783b */ /* 0x000eea0000004200 */
[----:B------:R-:W4:Y:S05]  /*8e90*/  LDL R2, [R1+0x1c] ;  /* 0x00001c0001027983 */ /* 0x000f2a0000100800 */
[----:B------:R-:W-:Y:S05]  /*8ea0*/  LDSM.16.M88.4 R168, [R184+0x1c000] ;  /* 0x01c00000b8a8783b */ /* 0x000fea0000000200 */
[----:B-1----:R1:W4:Y:S05]  /*8eb0*/  LDL R0, [R1+0x30] ;  /* 0x0000300001007983 */ /* 0x00232a0000100800 */
[----:B------:R-:W1:Y:S05]  /*8ec0*/  LDSM.16.MT88.4 R172, [R208+0x800] ;  /* 0x00080000d0ac783b */ /* 0x000e6a0000004200 */
[----:B------:R1:W4:Y:S01]  /*8ed0*/  LDL R190, [R1+0x20] ;  /* 0x0000200001be7983 */ /* 0x0003220000100800 */
[-C--:B--2---:R-:W-:Y:S04]  /*8ee0*/  HMMA.16816.F32.BF16 R4, R32, R16.reuse, RZ ;  /* 0x000000102004723c */ /* 0x084fe800000418ff */
[----:B------:R-:W2:Y:S05]  /*8ef0*/  LDSM.16.M88.4 R176, [R184+0x1d000] ;  /* 0x01d00000b8b0783b */ /* 0x000eaa0000000200 */
[----:B------:R1:W4:Y:S01]  /*8f00*/  LDL R191, [R1+0x38] ;  /* 0x0000380001bf7983 */ /* 0x0003220000100800 */
[C---:B---3--:R-:W-:Y:S04]  /*8f10*/  HMMA.16816.F32.BF16 R8, R28.reuse, R16, RZ ;  /* 0x000000101c08723c */ /* 0x048fe800000418ff */
[----:B------:R-:W3:Y:S04]  /*8f20*/  LDSM.16.MT88.4 R180, [R208+0x4800] ;  /* 0x00480000d0b4783b */ /* 0x000ee80000004200 */
[-C--:B------:R-:W-:Y:S01]  /*8f30*/  HMMA.16816.F32.BF16 R12, R28, R18.reuse, RZ ;  /* 0x000000121c0c723c */ /* 0x080fe200000418ff */
[----:B------:R1:W4:Y:S07]  /*8f40*/  LDL R192, [R1+0x34] ;  /* 0x0000340001c07983 */ /* 0x00032e0000100800 */
[C---:B------:R-:W-:Y:S08]  /*8f50*/  HMMA.16816.F32.BF16 R16, R32.reuse, R18, RZ ;  /* 0x000000122010723c */ /* 0x040ff000000418ff */
[-C--:B------:R-:W-:Y:S08]  /*8f60*/  HMMA.16816.F32.BF16 R20, R32, R164.reuse, RZ ;  /* 0x000000a42014723c */ /* 0x080ff000000418ff */
[C---:B------:R-:W-:Y:S08]  /*8f70*/  HMMA.16816.F32.BF16 R24, R28.reuse, R164, RZ ;  /* 0x000000a41c18723c */ /* 0x040ff000000418ff */
[-C--:B------:R-:W-:Y:S08]  /*8f80*/  HMMA.16816.F32.BF16 R28, R28, R166.reuse, RZ ;  /* 0x000000a61c1c723c */ /* 0x080ff000000418ff */
[----:B------:R-:W-:Y:S01]  /*8f90*/  HMMA.16816.F32.BF16 R32, R32, R166, RZ ;  /* 0x000000a62020723c */ /* 0x000fe200000418ff */
[----:B------:R-:W-:Y:S07]  /*8fa0*/  LDSM.16.M88.4 R164, [R188+0x1c000] ;  /* 0x01c00000bca4783b */ /* 0x000fee0000000200 */
        /* <DEDUP_REMOVED lines=30> */
[C---:B------:R-:W-:Y:S04]  /*9190*/  HMMA.16816.F32.BF16 R24, R180.reuse, R164, R24 ;  /* 0x000000a4b418723c */ /* 0x040fe80000041818 */
[----:B----4-:R-:W-:Y:S04]  /*91a0*/  @P1 IADD3 R2, R2, -0x40, RZ ;  /* 0xffffffc002021810 */ /* 0x010fe80007ffe0ff */
[-C--:B------:R-:W-:Y:S01]  /*91b0*/  HMMA.16816.F32.BF16 R28, R180, R166.reuse, R28 ;  /* 0x000000a6b41c723c */ /* 0x080fe2000004181c */
[----:B------:R-:W2:Y:S07]  /*91c0*/  LDSM.16.M88.4 R180, [R212+0x1f000] ;  /* 0x01f00000d4b4783b */ /* 0x000eae0000000200 */
[----:B------:R-:W-:Y:S01]  /*91d0*/  HMMA.16816.F32.BF16 R32, R172, R166, R32 ;  /* 0x000000a6ac20723c */ /* 0x000fe20000041820 */
[----:B------:R-:W3:Y:S05]  /*91e0*/  LDSM.16.MT88.4 R164, [R208+0x6000] ;  /* 0x00600000d0a4783b */ /* 0x000eea0000004200 */
[----:B------:R-:W-:Y:S02]  /*91f0*/  LDSM.16.M88.4 R172, [R184+0x1e000] ;  /* 0x01e00000b8ac783b */ /* 0x000fe40000000200 */
[-C--:B-1----:R-:W-:Y:S03]  /*9200*/  HMMA.16816.F32.BF16 R4, R168, R176.reuse, R4 ;  /* 0x000000b0a804723c */ /* 0x082fe60000041804 */
[----:B------:R-:W-:Y:S05]  /*9210*/  LDSM.16.M88.4 R184, [R184+0x1f000] ;  /* 0x01f00000b8b8783b */ /* 0x000fea0000000200 */
        /* <DEDUP_REMOVED lines=22> */
[----:B------:R-:W-:Y:S02]  /*9380*/  LDSM.16.MT88.4 R172, [R208+0x3800] ;  /* 0x00380000d0ac783b */ /* 0x000fe40000004200 */
[-C--:B---3--:R-:W-:Y:S08]  /*9390*/  HMMA.16816.F32.BF16 R4, R164, R168.reuse, R4 ;  /* 0x000000a8a404723c */ /* 0x088ff00000041804 */
[C---:B-1----:R-:W-:Y:S08]  /*93a0*/  HMMA.16816.F32.BF16 R8, R176.reuse, R168, R8 ;  /* 0x000000a8b008723c */ /* 0x042ff00000041808 */
[-C--:B------:R-:W-:Y:S08]  /*93b0*/  HMMA.16816.F32.BF16 R12, R176, R170.reuse, R12 ;  /* 0x000000aab00c723c */ /* 0x080ff0000004180c */
[C---:B------:R-:W-:Y:S01]  /*93c0*/  HMMA.16816.F32.BF16 R16, R164.reuse, R170, R16 ;  /* 0x000000aaa410723c */ /* 0x040fe20000041810 */
[----:B------:R1:W3:Y:S07]  /*93d0*/  LDSM.16.M88.4 R168, [R3+0x1e000] ;  /* 0x01e0000003a8783b */ /* 0x0002ee0000000200 */
[-C--:B--2---:R-:W-:Y:S08]  /*93e0*/  HMMA.16816.F32.BF16 R20, R164, R184.reuse, R20 ;  /* 0x000000b8a414723c */ /* 0x084ff00000041814 */
[C---:B------:R-:W-:Y:S08]  /*93f0*/  HMMA.16816.F32.BF16 R24, R176.reuse, R184, R24 ;  /* 0x000000b8b018723c */ /* 0x040ff00000041818 */
[-C--:B------:R-:W-:Y:S01]  /*9400*/  HMMA.16816.F32.BF16 R28, R176, R186.reuse, R28 ;  /* 0x000000bab01c723c */ /* 0x080fe2000004181c */
[----:B------:R-:W2:Y:S03]  /*9410*/  LDSM.16.MT88.4 R176, [R208+0x7800] ;  /* 0x00780000d0b0783b */ /* 0x000ea60000004200 */
[----:B-1----:R-:W-:Y:S04]  /*9420*/  @P1 IMAD.WIDE R2, R2, R193, UR16 ;  /* 0x0000001002021e25 */ /* 0x002fe8000f8e02c1 */
[----:B------:R-:W-:Y:S01]  /*9430*/  HMMA.16816.F32.BF16 R32, R164, R186, R32 ;  /* 0x000000baa420723c */ /* 0x000fe20000041820 */
[----:B------:R1:W4:Y:S05]  /*9440*/  @P1 LDG.E R0, [R2.64+0xa0] ;  /* 0x0000a00e02001981 */ /* 0x00032a000c1e1900 */
[----:B------:R1:W4:Y:S01]  /*9450*/  @P1 LDG.E R190, [R2.64+0x80] ;  /* 0x0000800e02be1981 */ /* 0x000322000c1e1900 */
[----:B------:R-:W-:Y:S01]  /*9460*/  IMAD.U32 R166, RZ, RZ, UR9 ;  /* 0x00000009ffa67e24 */ /* 0x000fe2000f8e00ff */
[-C--:B---3--:R-:W-:Y:S03]  /*9470*/  HMMA.16816.F32.BF16 R4, R168, R172.reuse, R4 ;  /* 0x000000aca804723c */ /* 0x088fe60000041804 */
[----:B------:R1:W3:Y:S01]  /*9480*/  @P1 LDG.E R191, [R2.64+0x20] ;  /* 0x0000200e02bf1981 */ /* 0x0002e2000c1e1900 */
[----:B------:R-:W-:Y:S01]  /*9490*/  IMAD.U32 R164, RZ, RZ, UR8 ;  /* 0x00000008ffa47e24 */ /* 0x000fe2000f8e00ff */
[-C--:B------:R-:W-:Y:S01]  /*94a0*/  LEA R166, P2, R166, R224.reuse, 0x2 ;  /* 0x000000e0a6a67211 */ /* 0x080fe200078410ff */
[----:B------:R-:W-:Y:S02]  /*94b0*/  IMAD.U32 R165, RZ, RZ, UR8 ;  /* 0x00000008ffa57e24 */ /* 0x000fe4000f8e00ff */
[----:B------:R1:W3:Y:S01]  /*94c0*/  @P1 LDG.E R192, [R2.64] ;  /* 0x0000000e02c01981 */ /* 0x0002e2000c1e1900 */
[C---:B------:R-:W-:Y:S01]  /*94d0*/  HMMA.16816.F32.BF16 R8, R180.reuse, R172, R8 ;  /* 0x000000acb408723c */ /* 0x040fe20000041808 */
[----:B------:R-:W-:Y:S07]  /*94e0*/  UIMAD UR8, UR5, 0x30, URZ ;  /* 0x00000030050878a4 */ /* 0x000fee000f8e023f */
[-C--:B------:R-:W-:Y:S06]  /*94f0*/  HMMA.16816.F32.BF16 R12, R180, R174.reuse, R12 ;  /* 0x000000aeb40c723c */ /* 0x080fec000004180c */
[----:B------:R1:W-:Y:S02]  /*9500*/  RED.E.ADD.F32.FTZ.RN.STRONG.GPU [R224.64], R4 ;  /* 0x00000004e000798e */ /* 0x0003e4000c10e78e */
[C---:B------:R-:W-:Y:S08]  /*9510*/  HMMA.16816.F32.BF16 R16, R168.reuse, R174, R16 ;  /* 0x000000aea810723c */ /* 0x040ff00000041810 */
[-C--:B--2---:R-:W-:Y:S01]  /*9520*/  HMMA.16816.F32.BF16 R20, R168, R176.reuse, R20 ;  /* 0x000000b0a814723c */ /* 0x084fe20000041814 */
[----:B-1----:R-:W-:Y:S05]  /*9530*/  IMAD.U32 R2, RZ, RZ, UR6 ;  /* 0x00000006ff027e24 */ /* 0x002fea000f8e00ff */
[-C--:B------:R-:W-:Y:S02]  /*9540*/  LEA R2, P0, R2, R224.reuse, 0x2 ;  /* 0x000000e002027211 */ /* 0x080fe400078010ff */
[C---:B------:R-:W-:Y:S08]  /*9550*/  HMMA.16816.F32.BF16 R24, R180.reuse, R176, R24 ;  /* 0x000000b0b418723c */ /* 0x040ff00000041818 */
[-C--:B------:R-:W-:Y:S01]  /*9560*/  HMMA.16816.F32.BF16 R28, R180, R178.reuse, R28 ;  /* 0x000000b2b41c723c */ /* 0x080fe2000004181c */
[----:B------:R-:W-:Y:S07]  /*9570*/  IMAD.U32 R4, RZ, RZ, UR4 ;  /* 0x00000004ff047e24 */ /* 0x000fee000f8e00ff */
[----:B------:R-:W-:Y:S07]  /*9580*/  HMMA.16816.F32.BF16 R32, R168, R178, R32 ;  /* 0x000000b2a820723c */ /* 0x000fee0000041820 */
[----:B------:R-:W-:Y:S01]  /*9590*/  IMAD.U32 R168, RZ, RZ, UR4 ;  /* 0x00000004ffa87e24 */ /* 0x000fe2000f8e00ff */
[----:B------:R-:W-:Y:S06]  /*95a0*/  UIMAD UR4, UR5, 0x28, URZ ;  /* 0x00000028050478a4 */ /* 0x000fec000f8e023f */
[----:B------:R-:W-:Y:S01]  /*95b0*/  IMAD.U32 R169, RZ, RZ, UR4 ;  /* 0x00000004ffa97e24 */ /* 0x000fe2000f8e00ff */
[----:B----4-:R1:W-:Y:S05]  /*95c0*/  @P1 STL [R1+0x30], R0 ;  /* 0x0000300001001387 */ /* 0x0103ea0000100800 */
[----:B------:R-:W-:Y:S05]  /*95d0*/  @P1 STL [R1+0x20], R190 ;  /* 0x000020be01001387 */ /* 0x000fea0000100800 */
[----:B---3--:R-:W-:Y:S05]  /*95e0*/  @P1 STL [R1+0x38], R191 ;  /* 0x000038bf01001387 */ /* 0x008fea0000100800 */
[----:B------:R-:W-:Y:S01]  /*95f0*/  @P1 STL [R1+0x34], R192 ;  /* 0x000034c001001387 */ /* 0x000fe20000100800 */
[-C--:B------:R-:W-:Y:S04]  /*9600*/  LEA R164, P1, R164, R224.reuse, 0x2 ;  /* 0x000000e0a4a47211 */ /* 0x080fe800078210ff */
[-C--:B------:R-:W-:Y:S01]  /*9610*/  LEA.HI.X.SX32 R165, R165, R225.reuse, 0x2, P1 ;  /* 0x000000e1a5a57211 */ /* 0x080fe200008f16ff */
[----:B-1----:R-:W-:Y:S05]  /*9620*/  IMAD.U32 R0, RZ, RZ, UR6 ;  /* 0x00000006ff007e24 */ /* 0x002fea000f8e00ff */
[-C--:B------:R-:W-:Y:S01]  /*9630*/  LEA.HI.X.SX32 R3, R0, R225.reuse, 0x2, P0 ;  /* 0x000000e100037211 */ /* 0x080fe200000f16ff */
[----:B------:R-:W-:Y:S01]  /*9640*/  IMAD.U32 R0, RZ, RZ, UR4 ;  /* 0x00000004ff007e24 */ /* 0x000fe2000f8e00ff */
[-C--:B------:R-:W-:Y:S01]  /*9650*/  LEA R4, P0, R4, R224.reuse, 0x2 ;  /* 0x000000e004047211 */ /* 0x080fe200078010ff */
[----:B------:R-:W-:Y:S02]  /*9660*/  UIMAD UR4, UR5, 0x38, URZ ;  /* 0x00000038050478a4 */ /* 0x000fe4000f8e023f */
[----:B------:R1:W-:Y:S02]  /*9670*/  RED.E.ADD.F32.FTZ.RN.STRONG.GPU [R2.64], R5 ;  /* 0x000000050200798e */ /* 0x0003e4000c10e78e */
[----:B-1----:R-:W-:Y:S05]  /*9680*/  IMAD.U32 R5, RZ, RZ, UR9 ;  /* 0x00000009ff057e24 */ /* 0x002fea000f8e00ff */
[-C--:B------:R-:W-:Y:S02]  /*9690*/  LEA.HI.X.SX32 R167, R5, R225.reuse, 0x2, P2 ;  /* 0x000000e105a77211 */ /* 0x080fe400010f16ff */
[-C--:B------:R-:W-:Y:S03]  /*96a0*/  LEA.HI.X.SX32 R5, R168, R225.reuse, 0x2, P0 ;  /* 0x000000e1a8057211 */ /* 0x080fe600000f16ff */
[----:B------:R1:W-:Y:S05]  /*96b0*/  RED.E.ADD.F32.FTZ.RN.STRONG.GPU [R166.64], R6 ;  /* 0x00000006a600798e */ /* 0x0003ea000c10e78e */
[----:B------:R2:W-:Y:S05]  /*96c0*/  RED.E.ADD.F32.FTZ.RN.STRONG.GPU [R164.64], R7 ;  /* 0x00000007a400798e */ /* 0x0005ea000c10e78e */
[----:B------:R3:W-:Y:S01]  /*96d0*/  RED.E.ADD.F32.FTZ.RN.STRONG.GPU [R4.64], R8 ;  /* 0x000000080400798e */ /* 0x0007e2000c10e78e */
[----:B-1----:R-:W-:Y:S01]  /*96e0*/  IMAD.U32 R6, RZ, RZ, UR8 ;  /* 0x00000008ff067e24 */ /* 0x002fe2000f8e00ff */
[-C--:B--2---:R-:W-:Y:S01]  /*96f0*/  LEA R164, P0, R0, R224.reuse, 0x2 ;  /* 0x000000e000a47211 */ /* 0x084fe200078010ff */
[----:B------:R-:W-:Y:S03]  /*9700*/  IMAD.U32 R0, RZ, RZ, UR4 ;  /* 0x00000004ff007e24 */ /* 0x000fe6000f8e00ff */
        /* <DEDUP_REMOVED lines=61> */
[----:B------:R-:W-:Y:S01]  /*9ae0*/  IMAD.U32 R0, RZ, RZ, UR5 ;  /* 0x00000005ff007e24 */ /* 0x000fe2000f8e00ff */
[-C--:B------:R-:W-:Y:S01]  /*9af0*/  LEA R4, P0, R4, R224.reuse, 0x2 ;  /* 0x000000e004047211 */ /* 0x080fe200078010ff */
[----:B------:R-:W-:Y:S02]  /*9b00*/  UIADD3 UR5, UR6, UR4, URZ ;  /* 0x0000000406057290 */ /* 0x000fe4000fffe03f */
        /* <DEDUP_REMOVED lines=11> */
[----:B-1----:R-:W-:Y:S05]  /*9bc0*/  IMAD.U32 R6, RZ, RZ, UR4 ;  /* 0x00000004ff067e24 */ /* 0x002fea000f8e00ff */
[-C--:B------:R-:W-:Y:S01]  /*9bd0*/  LEA R6, P0, R6, R224.reuse, 0x2 ;  /* 0x000000e006067211 */ /* 0x080fe200078010ff */
[----:B--2---:R-:W-:Y:S01]  /*9be0*/  IMAD.U32 R5, RZ, RZ, UR5 ;  /* 0x00000005ff057e24 */ /* 0x004fe2000f8e00ff */
[----:B------:R-:W-:Y:S01]  /*9bf0*/  UIADD3 UR5, UR6, UR4, URZ ;  /* 0x0000000406057290 */ /* 0x000fe2000fffe03f */
[----:B------:R-:W-:Y:S03]  /*9c00*/  IMAD.U32 R4, RZ, RZ, UR4 ;  /* 0x00000004ff047e24 */ /* 0x000fe6000f8e00ff */
[-C--:B------:R-:W-:Y:S02]  /*9c10*/  LEA.HI.X.SX32 R9, R5, R225.reuse, 0x2, P1 ;  /* 0x000000e105097211 */ /* 0x080fe400008f16ff */
[----:B------:R-:W-:Y:S01]  /*9c20*/  IMAD.U32 R0, RZ, RZ, UR5 ;  /* 0x00000005ff007e24 */ /* 0x000fe2000f8e00ff */
[-C--:B------:R-:W-:Y:S01]  /*9c30*/  LEA.HI.X.SX32 R7, R4, R225.reuse, 0x2, P0 ;  /* 0x000000e104077211 */ /* 0x080fe200000f16ff */
[----:B------:R-:W-:Y:S01]  /*9c40*/  UIADD3 UR5, UR9, 0x60, URZ ;  /* 0x0000006009057890 */ /* 0x000fe2000fffe03f */
[----:B------:R-:W-:Y:S02]  /*9c50*/  RED.E.ADD.F32.FTZ.RN.STRONG.GPU [R8.64], R25 ;  /* 0x000000190800798e */ /* 0x000fe4000c10e78e */
[CC--:B------:R-:W-:Y:S01]  /*9c60*/  LEA R4, P0, R0.reuse, R224.reuse, 0x2 ;  /* 0x000000e000047211 */ /* 0x0c0fe200078010ff */
[----:B------:R-:W-:Y:S02]  /*9c70*/  UIADD3 UR4, UR6, UR5, URZ ;  /* 0x0000000506047290 */ /* 0x000fe4000fffe03f */
[----:B------:R1:W-:Y:S01]  /*9c80*/  RED.E.ADD.F32.FTZ.RN.STRONG.GPU [R6.64], R26 ;  /* 0x0000001a0600798e */ /* 0x0003e2000c10e78e */
[-C--:B------:R-:W-:Y:S01]  /*9c90*/  LEA.HI.X.SX32 R5, R0, R225.reuse, 0x2, P0 ;  /* 0x000000e100057211 */ /* 0x080fe200000f16ff */
[----:B------:R-:W-:Y:S01]  /*9ca0*/  IMAD.U32 R0, RZ, RZ, UR5 ;  /* 0x00000005ff007e24 */ /* 0x000fe2000f8e00ff */
[----:B------:R-:W-:Y:S03]  /*9cb0*/  UIADD3 UR8, UR6, UR4, URZ ;  /* 0x0000000406087290 */ /* 0x000fe6000fffe03f */
[----:B------:R2:W-:Y:S01]  /*9cc0*/  RED.E.ADD.F32.FTZ.RN.STRONG.GPU [R4.64], R27 ;  /* 0x0000001b0400798e */ /* 0x0005e2000c10e78e */
[----:B------:R-:W-:Y:S04]  /*9cd0*/  UIADD3 UR5, UR6, UR8, URZ ;  /* 0x0000000806057290 */ /* 0x000fe8000fffe03f */
[----:B------:R-:W-:Y:S05]  /*9ce0*/  RED.E.ADD.F32.FTZ.RN.STRONG.GPU [R224.64+0x180], R32 ;  /* 0x00018020e000798e */ /* 0x000fea000c10e78e */
[----:B------:R3:W-:Y:S01]  /*9cf0*/  RED.E.ADD.F32.FTZ.RN.STRONG.GPU [R2.64+0x180], R33 ;  /* 0x000180210200798e */ /* 0x0007e2000c10e78e */
[----:B-1----:R-:W-:Y:S01]  /*9d00*/  IMAD.U32 R6, RZ, RZ, UR4 ;  /* 0x00000004ff067e24 */ /* 0x002fe2000f8e00ff */
[----:B------:R-:W-:Y:S01]  /*9d10*/  UIADD3 UR4, UR6, UR5, URZ ;  /* 0x0000000506047290 */ /* 0x000fe2000fffe03f */
[----:B------:R-:W-:Y:S01]  /*9d20*/  IMAD.U32 R7, RZ, RZ, UR5 ;  /* 0x00000005ff077e24 */ /* 0x000fe2000f8e00ff */
[----:B------:R-:W-:Y:S02]  /*9d30*/  @UP3 UIADD3 UR5, UP1, UR16, -0x100, URZ ;  /* 0xffffff0010053890 */ /* 0x000fe4000ff3e03f */
[----:B------:R-:W-:Y:S01]  /*9d40*/  UIADD3 UR6, UR6, UR4, URZ ;  /* 0x0000000406067290 */ /* 0x000fe2000fffe03f */
[CC--:B--2---:R-:W-:Y:S04]  /*9d50*/  LEA R4, P0, R0.reuse, R224.reuse, 0x2 ;  /* 0x000000e000047211 */ /* 0x0c4fe800078010ff */
[-C--:B------:R-:W-:Y:S01]  /*9d60*/  LEA.HI.X.SX32 R5, R0, R225.reuse, 0x2, P0 ;  /* 0x000000e100057211 */ /* 0x080fe200000f16ff */
[----:B------:R-:W-:Y:S01]  /*9d70*/  IMAD.U32 R0, RZ, RZ, UR8 ;  /* 0x00000008ff007e24 */ /* 0x000fe2000f8e00ff */
[CC--:B------:R-:W-:Y:S01]  /*9d80*/  LEA R10, P0, R6.reuse, R224.reuse, 0x2 ;  /* 0x000000e0060a7211 */ /* 0x0c0fe200078010ff */
[----:B------:R-:W-:Y:S02]  /*9d90*/  @UP3 UMOV UR16, UR5 ;  /* 0x0000000500103c82 */ /* 0x000fe40008000000 */
[----:B------:R1:W-:Y:S01]  /*9da0*/  RED.E.ADD.F32.FTZ.RN.STRONG.GPU [R4.64], R34 ;  /* 0x000000220400798e */ /* 0x0003e2000c10e78e */
[-C--:B------:R-:W-:Y:S01]  /*9db0*/  LEA.HI.X.SX32 R11, R6, R225.reuse, 0x2, P0 ;  /* 0x000000e1060b7211 */ /* 0x080fe200000f16ff */
[----:B---3--:R-:W-:Y:S01]  /*9dc0*/  IMAD.U32 R3, RZ, RZ, UR6 ;  /* 0x00000006ff037e24 */ /* 0x008fe2000f8e00ff */
[CC--:B------:R-:W-:Y:S01]  /*9dd0*/  LEA R8, P0, R0.reuse, R224.reuse, 0x2 ;  /* 0x000000e000087211 */ /* 0x0c0fe200078010ff */
[----:B------:R-:W-:Y:S01]  /*9de0*/  UIADD3 UR6, UR10, -0x1, URZ ;  /* 0xffffffff0a067890 */ /* 0x000fe2000fffe03f */
[-C--:B------:R-:W-:Y:S01]  /*9df0*/  LEA R6, P2, R7, R224.reuse, 0x2 ;  /* 0x000000e007067211 */ /* 0x080fe200078410ff */
        /* <DEDUP_REMOVED lines=394> */
.L_x_949:
        /* <DEDUP_REMOVED lines=18> */
.L_x_950:
        /* <DEDUP_REMOVED lines=49> */
[----:B-----5:R-:W-:-:S03]  /*bad0*/  ISETP.GE.AND P0, PT, R211, c[0x0][0x220], PT ;  /* 0x00008800d3007a0c */ /* 0x020fc60003f06270 */
        /* <DEDUP_REMOVED lines=9> */
.L_x_952:
[----:B--234-:R-:W-:Y:S05]  /*bb70*/  BSYNC B0 ;  /* 0x0000000000007941 */ /* 0x01cfea0003800000 */
.L_x_951:
        /* <DEDUP_REMOVED lines=18> */
.L_x_954:
[----:B------:R-:W-:Y:S05]  /*bca0*/  BSYNC B0 ;  /* 0x0000000000007941 */ /* 0x000fea0003800000 */
.L_x_953:
        /* <DEDUP_REMOVED lines=18> */
.L_x_956:
[----:B------:R-:W-:Y:S05]  /*bdd0*/  BSYNC B0 ;  /* 0x0000000000007941 */ /* 0x000fea0003800000 */
.L_x_955:
        /* <DEDUP_REMOVED lines=17> */
.L_x_958:
[----:B------:R-:W-:Y:S05]  /*bef0*/  BSYNC B0 ;  /* 0x0000000000007941 */ /* 0x000fea0003800000 */
.L_x_957:
        /* <DEDUP_REMOVED lines=25> */
[----:B------:R1:W-:Y:S04]  /*c090*/  @!P1 STG.E.128 [R4.64], R52 ;  /* 0x0000003404009986 */ /* 0x0003e8000c101d0e */
[----:B------:R1:W-:Y:S02]  /*c0a0*/  @!P0 STG.E.128 [R4.64+0x80], R48 ;  /* 0x0000803004008986 */ /* 0x0003e4000c101d0e */
.L_x_960:
[----:B------:R-:W-:Y:S05]  /*c0b0*/  BSYNC B0 ;  /* 0x0000000000007941 */ /* 0x000fea0003800000 */
.L_x_959:
        /* <DEDUP_REMOVED lines=16> */
.L_x_962:
[----:B------:R-:W-:Y:S05]  /*c1c0*/  BSYNC B0 ;  /* 0x0000000000007941 */ /* 0x000fea0003800000 */
.L_x_961:
        /* <DEDUP_REMOVED lines=16> */
.L_x_964:
[----:B------:R-:W-:Y:S05]  /*c2d0*/  BSYNC B0 ;  /* 0x0000000000007941 */ /* 0x000fea0003800000 */
.L_x_963:
        /* <DEDUP_REMOVED lines=14> */
.L_x_919:
[----:B------:R-:W-:Y:S05]  /*c3c0*/  BSYNC B1 ;  /* 0x0000000000017941 */ /* 0x000fea0003800000 */
.L_x_897:
        /* <DEDUP_REMOVED lines=11> */
.L_x_965:
[----:B------:R-:W-:Y:S05]  /*c480*/  EXIT ;  /* 0x000000000000794d */ /* 0x000fea0003800000 */
.L_x_967:
        /* <DEDUP_REMOVED lines=15> */
.L_x_1088:


//--------------------- .text._ZN5flash44flash_bwd_dq_dk_dv_loop_seqk_parallel_kernelI23Flash_bwd_kernel_traitsILi128ELi64ELi128ELi8ELi2ELi4ELi2ELb0ELb0EN7cutlass10bfloat16_tE19Flash_kernel_traitsILi128ELi64ELi128ELi8ES3_EELb0ELb1ELb0ELb1ELb0ELb0ELb1EEEvNS_16Flash_bwd_paramsE --------------------------
	.section	.text._ZN5flash44flash_bwd_dq_dk_dv_loop_seqk_parallel_kernelI23Flash_bwd_kernel_traitsILi128ELi64ELi128ELi8ELi2ELi4ELi2ELb0ELb0EN7cutlass10bfloat16_tE19Flash_kernel_traitsILi128ELi64ELi128ELi8ES3_EELb0ELb1ELb0ELb1ELb0ELb0ELb1EEEvNS_16Flash_bwd_paramsE,"ax",@progbits
	.sectioninfo	@"SHI_REGISTERS=255"
	.align	128
        .global         _ZN5flash44flash_bwd_dq_dk_dv_loop_seqk_parallel_kernelI23Flash_bwd_kernel_traitsILi128ELi64ELi128ELi8ELi2ELi4ELi2ELb0ELb0EN7cutlass10bfloat16_tE19Flash_kernel_traitsILi128ELi64ELi128ELi8ES3_EELb0ELb1ELb0ELb1ELb0ELb0ELb1EEEvNS_16Flash_bwd_paramsE
        .type           _ZN5flash44flash_bwd_dq_dk_dv_loop_seqk_parallel_kernelI23Flash_bwd_kernel_traitsILi128ELi64ELi128ELi8ELi2ELi4ELi2ELb0ELb0EN7cutlass10bfloat16_tE19Flash_kernel_traitsILi128ELi64ELi128ELi8ES3_EELb0ELb1ELb0ELb1ELb0ELb0ELb1EEEvNS_16Flash_bwd_paramsE,@function
        .size           _ZN5flash44flash_bwd_dq_dk_dv_loop_seqk_parallel_kernelI23Flash_bwd_kernel_traitsILi128ELi64ELi128ELi8ELi2ELi4ELi2ELb0ELb0EN7cutlass10bfloat16_tE19Flash_kernel_traitsILi128ELi64ELi128ELi8ES3_EELb0ELb1ELb0ELb1ELb0ELb0ELb1EEEvNS_16Flash_bwd_paramsE,(.L_x_1089 - _ZN5flash44flash_bwd_dq_dk_dv_loop_seqk_parallel_kernelI23Flash_bwd_kernel_traitsILi128ELi64ELi128ELi8ELi2ELi4ELi2ELb0ELb0EN7cutlass10bfloat16_tE19Flash_kernel_traitsILi128ELi64ELi128ELi8ES3_EELb0ELb1ELb0ELb1ELb0ELb0ELb1EEEvNS_16Flash_bwd_paramsE)
        .other          _ZN5flash44flash_bwd_dq_dk_dv_loop_seqk_parallel_kernelI23Flash_bwd_kernel_traitsILi128ELi64ELi128ELi8ELi2ELi4ELi2ELb0ELb0EN7cutlass10bfloat16_tE19Flash_kernel_traitsILi128ELi64ELi128ELi8ES3_EELb0ELb1ELb0ELb1ELb0ELb0ELb1EEEvNS_16Flash_bwd_paramsE,@"STO_CUDA_ENTRY STV_DEFAULT"
_ZN5flash44flash_bwd_dq_dk_dv_loop_seqk_parallel_kernelI23Flash_bwd_kernel_traitsILi128ELi64ELi128ELi8ELi2ELi4ELi2ELb0ELb0EN7cutlass10bfloat16_tE19Flash_kernel_traitsILi128ELi64ELi128ELi8ES3_EELb0ELb1ELb0ELb1ELb0ELb0ELb1EEEvNS_16Flash_bwd_paramsE:
.text._ZN5flash44flash_bwd_dq_dk_dv_loop_seqk_parallel_kernelI23Flash_bwd_kernel_traitsILi128ELi64ELi128ELi8ELi2ELi4ELi2ELb0ELb0EN7cutlass10bfloat16_tE19Flash_kernel_traitsILi128ELi64ELi128ELi8ES3_EELb0ELb1ELb0ELb1ELb0ELb0ELb1EEEvNS_16Flash_bwd_paramsE:
        /* <DEDUP_REMOVED lines=46> */
[--C-:B------:R-:W-:Y:S01]  /*02e0*/  SHF.R.S32.HI R5, RZ, 0x2, R17.reuse ;  /* 0x00000002ff057819 */ /* 0x100fe20000011411 */
        /* <DEDUP_REMOVED lines=23> */
[----:B------:R-:W-:Y:S01]  /*0460*/  UMOV UR61, 0x4 ;  /* 0x00000004003d7882 */ /* 0x000fe20000000000 */
[----:B------:R-:W-:Y:S01]  /*0470*/  IMAD.IADD R0, R14, 0x1, -R4 ;  /* 0x000000010e007824 */ /* 0x000fe200078e0a04 */
[----:B------:R-:W-:Y:S01]  /*0480*/  LOP3.LUT R4, R6, 0xfffffff0, RZ, 0xc0, !PT ;  /* 0xfffffff006047812 */ /* 0x000fe200078ec0ff */
[----:B------:R-:W-:Y:S01]  /*0490*/  IMAD.SHL.U32 R3, R3, 0x40, RZ ;  /* 0x0000004003037824 */ /* 0x000fe200078e00ff */
[----:B------:R-:W-:Y:S01]  /*04a0*/  SHF.R.S32.HI R5, RZ, 0x1f, R2 ;  /* 0x0000001fff057819 */ /* 0x000fe20000011402 */
[C---:B------:R-:W-:Y:S01]  /*04b0*/  IMAD.SHL.U32 R232, R0.reuse, 0x8, RZ ;  /* 0x0000000800e87824 */ /* 0x040fe200078e00ff */
[----:B------:R-:W-:Y:S01]  /*04c0*/  LOP3.LUT P4, RZ, R0, 0x2, RZ, 0xc0, !PT ;  /* 0x0000000200ff7812 */ /* 0x000fe2000788c0ff */
[----:B------:R-:W-:Y:S01]  /*04d0*/  ULOP3.LUT UR56, UR35, UR56, URZ, 0x3c, !UPT ;  /* 0x0000003823387292 */ /* 0x000fe2000f8e3c3f */
[----:B------:R-:W-:Y:S01]  /*04e0*/  LEA.HI R16, R5, R2, RZ, 0x2 ;  /* 0x0000000205107211 */ /* 0x000fe200078f10ff */
[----:B------:R-:W-:Y:S01]  /*04f0*/  IMAD.IADD R2, R14, 0x1, -R4 ;  /* 0x000000010e027824 */ /* 0x000fe200078e0a04 */
[----:B------:R-:W-:Y:S01]  /*0500*/  LOP3.LUT R3, R3, 0x1c0, RZ, 0xc0, !PT ;  /* 0x000001c003037812 */ /* 0x000fe200078ec0ff */
[----:B------:R-:W-:Y:S01]  /*0510*/  USHF.R.S32.HI UR57, URZ, 0x1f, UR35 ;  /* 0x0000001f3f397899 */ /* 0x000fe20008011423 */
[C---:B------:R-:W-:Y:S01]  /*0520*/  LOP3.LUT P3, RZ, R0.reuse, 0x4, RZ, 0xc0, !PT ;  /* 0x0000000400ff7812 */ /* 0x040fe2000786c0ff */
[----:B------:R-:W-:Y:S01]  /*0530*/  IMAD.SHL.U32 R0, R0, 0x40, RZ ;  /* 0x0000004000007824 */ /* 0x000fe200078e00ff */
[----:B------:R-:W-:Y:S01]  /*0540*/  SHF.R.S32.HI R5, RZ, 0x1f, R2 ;  /* 0x0000001fff057819 */ /* 0x000fe20000011402 */
[----:B------:R-:W-:Y:S01]  /*0550*/  UISETP.NE.AND UP6, UPT, UR10, URZ, UPT ;  /* 0x0000003f0a00728c */ /* 0x000fe2000bfc5270 */
[----:B------:R-:W-:Y:S01]  /*0560*/  LOP3.LUT R4, R3, 0x38, R232, 0xf8, !PT ;  /* 0x0000003803047812 */ /* 0x000fe200078ef8e8 */
[----:B------:R-:W-:Y:S01]  /*0570*/  USHF.R.S32.HI UR59, URZ, 0x1f, UR32 ;  /* 0x0000001f3f3b7899 */ /* 0x000fe20008011420 */
[----:B------:R-:W-:Y:S01]  /*0580*/  SHF.R.U32.HI R3, RZ, 0x3, R3 ;  /* 0x00000003ff037819 */ /* 0x000fe20000011603 */
[----:B------:R-:W-:Y:S01]  /*0590*/  USHF.R.S32.HI UR58, URZ, 0x1f, UR35 ;  /* 0x0000001f3f3a7899 */ /* 0x000fe20008011423 */
[----:B------:R-:W-:Y:S01]  /*05a0*/  LEA.HI R10, R5, R2, RZ, 0x3 ;  /* 0x00000002050a7211 */ /* 0x000fe200078f18ff */
[----:B------:R-:W-:Y:S01]  /*05b0*/  IMAD.SHL.U32 R5, R9, 0x200, RZ ;  /* 0x0000020009057824 */ /* 0x000fe200078e00ff */
[----:B------:R-:W-:Y:S01]  /*05c0*/  LOP3.LUT R11, R4, R3, RZ, 0x3c, !PT ;  /* 0x00000003040b7212 */ /* 0x000fe200078e3cff */
[----:B------:R-:W-:Y:S01]  /*05d0*/  UIMAD.WIDE.U32 UR42, UR36, UR44, URZ ;  /* 0x0000002c242a72a5 */ /* 0x000fe2000f8e003f */
[----:B------:R-:W-:Y:S01]  /*05e0*/  LOP3.LUT R3, R10, 0xfffffff8, RZ, 0xc0, !PT ;  /* 0xfffffff80a037812 */ /* 0x000fe200078ec0ff */
[----:B------:R-:W-:Y:S01]  /*05f0*/  UIMAD UR51, UR37, UR44, URZ ;  /* 0x0000002c253372a4 */ /* 0x000fe2000f8e023f */
[----:B------:R-:W-:Y:S01]  /*0600*/  LOP3.LUT R0, R0, 0x1c0, RZ, 0xc0, !PT ;  /* 0x000001c000007812 */ /* 0x000fe200078ec0ff */
[----:B------:R-:W-:Y:S01]  /*0610*/  USHF.R.S32.HI UR53, URZ, 0x1f, UR47 ;  /* 0x0000001f3f357899 */ /* 0x000fe2000801142f */
[----:B------:R-:W-:Y:S01]  /*0620*/  LOP3.LUT R4, R7, 0x1, RZ, 0xc0, !PT ;  /* 0x0000000107047812 */ /* 0x000fe200078ec0ff */
[----:B------:R-:W-:Y:S01]  /*0630*/  IMAD.IADD R18, R2, 0x1, -R3 ;  /* 0x0000000102127824 */ /* 0x000fe200078e0a03 */
[----:B------:R-:W-:Y:S01]  /*0640*/  LEA.HI R2, R13, R14, RZ, 0x6 ;  /* 0x0000000e0d027211 */ /* 0x000fe200078f30ff */
[----:B------:R-:W-:Y:S01]  /*0650*/  IMAD.SHL.U32 R3, R8, 0x10, RZ ;  /* 0x0000001008037824 */ /* 0x000fe200078e00ff */
[C---:B------:R-:W-:Y:S01]  /*0660*/  LOP3.LUT R212, R0.reuse, 0x8, R15, 0xf8, !PT ;  /* 0x0000000800d47812 */ /* 0x040fe200078ef80f */
[----:B------:R-:W-:Y:S01]  /*0670*/  UIMAD UR50, UR4, UR50, URZ ;  /* 0x00000032043272a4 */ /* 0x000fe2000f8e023f */
[----:B------:R-:W-:Y:S01]  /*0680*/  SHF.R.S32.HI R2, RZ, 0x6, R2 ;  /* 0x00000006ff027819 */ /* 0x000fe20000011402 */
[----:B------:R-:W-:Y:S01]  /*0690*/  STL [R1+0x64], R18 ;  /* 0x0000641201007387 */ /* 0x000fe20000100800 */
[----:B------:R-:W-:Y:S01]  /*06a0*/  LOP3.LUT R3, R0, 0x30, R3, 0xf8, !PT ;  /* 0x0000003000037812 */ /* 0x000fe200078ef803 */
[----:B------:R-:W-:Y:S01]  /*06b0*/  @!UP5 UIMAD UR49, UR5, UR49, URZ ;  /* 0x000000310531d2a4 */ /* 0x000fe2000f8e023f */
[----:B------:R-:W-:Y:S01]  /*06c0*/  SHF.R.U32.HI R205, RZ, 0x3, R0 ;  /* 0x00000003ffcd7819 */ /* 0x000fe20000011600 */
[----:B------:R-:W-:Y:S01]  /*06d0*/  IMAD R0, R2, 0x800, R5 ;  /* 0x0000080002007824 */ /* 0x000fe200078e0205 */
[----:B------:R-:W-:Y:S01]  /*06e0*/  ISETP.NE.U32.AND P0, PT, R4, 0x1, PT ;  /* 0x000000010400780c */ /* 0x000fe20003f05070 */
[----:B------:R-:W-:Y:S01]  /*06f0*/  IMAD.SHL.U32 R6, R2, 0x8, RZ ;  /* 0x0000000802067824 */ /* 0x000fe200078e00ff */
[----:B------:R-:W-:Y:S01]  /*0700*/  LOP3.LUT R212, R212, R205, RZ, 0x3c, !PT ;  /* 0x000000cdd4d47212 */ /* 0x000fe200078e3cff */
[----:B------:R-:W-:Y:S01]  /*0710*/  USHF.R.S32.HI UR48, URZ, 0x1f, UR41 ;  /* 0x0000001f3f307899 */ /* 0x000fe20008011429 */
[----:B------:R-:W-:Y:S01]  /*0720*/  LOP3.LUT R4, R3, 0x8, R15, 0xf8, !PT ;  /* 0x0000000803047812 */ /* 0x000fe200078ef80f */
[----:B------:R-:W-:Y:S01]  /*0730*/  IMAD.SHL.U32 R3, R9, 0x20, RZ ;  /* 0x0000002009037824 */ /* 0x000fe200078e00ff */
[----:B------:R-:W-:Y:S01]  /*0740*/  R2P PR, R7, 0x6 ;  /* 0x0000000607007804 */ /* 0x000fe20000000000 */
[----:B------:R-:W-:Y:S01]  /*0750*/  IMAD.IADD R212, R0, 0x1, R212 ;  /* 0x0000000100d47824 */ /* 0x000fe200078e02d4 */
[----:B------:R-:W-:Y:S01]  /*0760*/  LOP3.LUT R205, R5, R4, R205, 0xf6, !PT ;  /* 0x0000000405cd7212 */ /* 0x000fe200078ef6cd */
[----:B------:R-:W-:Y:S01]  /*0770*/  IMAD.SHL.U32 R4, R7, 0x40, RZ ;  /* 0x0000004007047824 */ /* 0x000fe200078e00ff */
[----:B------:R-:W-:Y:S01]  /*0780*/  LOP3.LUT R0, R3, 0x20, RZ, 0xc0, !PT ;  /* 0x0000002003007812 */ /* 0x000fe200078ec0ff */
[C---:B------:R-:W-:Y:S01]  /*0790*/  IMAD R5, R2.reuse, 0x200, R11 ;  /* 0x0000020002057824 */ /* 0x040fe200078e020b */
        /* <DEDUP_REMOVED lines=11> */
[----:B------:R-:W-:Y:S01]  /*0850*/  IMAD.SHL.U32 R212, R212, 0x2, RZ ;  /* 0x00000002d4d47824 */ /* 0x000fe200078e00ff */
[----:B------:R-:W-:Y:S01]  /*0860*/  UMOV UR40, 0xffffc000 ;  /* 0xffffc00000287882 */ /* 0x000fe20000000000 */
[----:B------:R-:W-:-:S02]  /*0870*/  IMAD R8, R8, 0x400, R3 ;  /* 0x0000040008087824 */ /* 0x000fc400078e0203 */
        /* <DEDUP_REMOVED lines=68> */
.L_x_1038:
        /* <DEDUP_REMOVED lines=53> */
.L_x_968:
        /* <DEDUP_REMOVED lines=40> */
[----:B------:R-:W-:Y:S02]  /*1290*/  @UP0 UIMAD UR28, UR14, UR21, UR5 ;  /* 0x000000150e1c02a4 */ /* 0x000fe4000f8e0205 */
        /* <DEDUP_REMOVED lines=18> */
.L_x_970:
        /* <DEDUP_REMOVED lines=18> */
.L_x_971:
        /* <DEDUP_REMOVED lines=11> */
[----:B------:R-:W-:Y:S02]  /*1590*/  @!UP2 UIMAD UR9, UR39, UR4, URZ ;  /* 0x000000042709a2a4 */ /* 0x000fe4000f8e023f */
[----:B------:R-:W-:Y:S02]  /*15a0*/  ULDC.64 UR10, c[0x0][0x3d8] ;  /* 0x0000f600000a7ab9 */ /* 0x000fe40000000a00 */
        /* <DEDUP_REMOVED lines=16> */
[----:B------:R-:W-:Y:S01]  /*16b0*/  UIMAD.WIDE.U32 UR4, UR60, UR10, URZ ;  /* 0x0000000a3c0472a5 */ /* 0x000fe2000f8e003f */
[----:B-1----:R-:W-:-:S03]  /*16c0*/  IMAD.MOV R0, RZ, RZ, -R3 ;  /* 0x000000ffff007224 */ /* 0x002fc600078e0a03 */
[----:B------:R-:W-:Y:S01]  /*16d0*/  USEL UR14, UR4, URZ, UP6 ;  /* 0x0000003f040e7287 */ /* 0x000fe2000b000000 */
[----:B------:R-:W-:Y:S01]  /*16e0*/  IMAD.MOV.U32 R2, RZ, RZ, RZ ;  /* 0x000000ffff027224 */ /* 0x000fe200078e00ff */
[----:B------:R-:W-:Y:S01]  /*16f0*/  USHF.L.U64.HI UR4, UR32, 0x7, UR39 ;  /* 0x0000000720047899 */ /* 0x000fe20008010227 */
[----:B------:R-:W-:Y:S01]  /*1700*/  IMAD R0, R0, R5, RZ ;  /* 0x0000000500007224 */ /* 0x000fe200078e02ff */
[----:B------:R-:W-:Y:S02]  /*1710*/  UIMAD UR11, UR60, UR11, UR5 ;  /* 0x0000000b3c0b72a4 */ /* 0x000fe4000f8e0205 */
[----:B------:R-:W-:Y:S01]  /*1720*/  USEL UR5, UR4, URZ, UP1 ;  /* 0x0000003f04057287 */ /* 0x000fe20008800000 */
[----:B------:R-:W-:Y:S01]  /*1730*/  IMAD.HI.U32 R0, R3, R0, R2 ;  /* 0x0000000003007227 */ /* 0x000fe200078e0002 */
[----:B------:R-:W-:Y:S02]  /*1740*/  USEL UR4, UR12, URZ, UP1 ;  /* 0x0000003f0c047287 */ /* 0x000fe40008800000 */
[----:B------:R-:W-:Y:S01]  /*1750*/  USEL UR11, UR11, URZ, UP6 ;  /* 0x0000003f0b0b7287 */ /* 0x000fe2000b000000 */
[----:B------:R-:W-:Y:S01]  /*1760*/  IMAD.MOV.U32 R2, RZ, RZ, R4 ;  /* 0x000000ffff027224 */ /* 0x000fe200078e0004 */
[----:B------:R-:W-:-:S02]  /*1770*/  UIADD3 UR4, UP1, UR16, UR4, URZ ;  /* 0x0000000410047290 */ /* 0x000fc4000ff3e03f */
[----:B------:R-:W-:Y:S01]  /*1780*/  ULDC UR12, c[0x0][0x234] ;  /* 0x00008d00000c7ab9 */ /* 0x000fe20000000800 */
[----:B------:R-:W-:Y:S01]  /*1790*/  IMAD.HI.U32 R0, R0, R2, RZ ;  /* 0x0000000200007227 */ /* 0x000fe200078e00ff */
[----:B------:R-:W-:Y:S02]  /*17a0*/  UIADD3.X UR9, UR31, UR5, URZ, UP1, !UPT ;  /* 0x000000051f097290 */ /* 0x000fe40008ffe43f */
[----:B------:R-:W-:Y:S01]  /*17b0*/  UIMAD UR5, UR37, UR4, URZ ;  /* 0x00000004250572a4 */ /* 0x000fe2000f8e023f */
[----:B------:R-:W-:-:S03]  /*17c0*/  IMAD.MOV R3, RZ, RZ, -R0 ;  /* 0x000000ffff037224 */ /* 0x000fc600078e0a00 */
[----:B------:R-:W-:Y:S01]  /*17d0*/  UIMAD UR9, UR36, UR9, UR5 ;  /* 0x00000009240972a4 */ /* 0x000fe2000f8e0205 */
[----:B------:R-:W-:Y:S01]  /*17e0*/  IMAD R2, R5, R3, R2 ;  /* 0x0000000305027224 */ /* 0x000fe200078e0202 */
[----:B------:R-:W-:-:S04]  /*17f0*/  @UP5 USEL UR5, UR54, UR15, !UP2 ;  /* 0x0000000f36055287 */ /* 0x000fc8000d000000 */
[----:B------:R-:W-:Y:S01]  /*1800*/  ISETP.GT.U32.AND P0, PT, R5, R2, PT ;  /* 0x000000020500720c */ /* 0x000fe20003f04070 */
[----:B------:R-:W-:Y:S02]  /*1810*/  @UP5 UIMAD UR12, UR35, UR12, UR5 ;  /* 0x0000000c230c52a4 */ /* 0x000fe4000f8e0205 */
[----:B------:R-:W-:-:S04]  /*1820*/  UIMAD.WIDE.U32 UR4, UR36, UR4, URZ ;  /* 0x00000004240472a5 */ /* 0x000fc8000f8e003f */
[----:B------:R-:W-:Y:S02]  /*1830*/  UIADD3 UR10, UR5, UR9, URZ ;  /* 0x00000009050a7290 */ /* 0x000fe4000fffe03f */
[----:B------:R-:W-:-:S04]  /*1840*/  @!UP5 UMOV UR12, UR49 ;  /* 0x00000031000cdc82 */ /* 0x000fc80008000000 */
        /* <DEDUP_REMOVED lines=16> */
.L_x_972:
[----:B------:R-:W-:Y:S02]  /*1950*/  UMOV UR9, UR50 ;  /* 0x0000003200097c82 */ /* 0x000fe40008000000 */
.L_x_973:
[----:B------:R-:W1:Y:S01]  /*1960*/  S2R R10, SR_TID.X ;  /* 0x00000000000a7919 */ /* 0x000e620000002100 */
[----:B------:R-:W-:Y:S01]  /*1970*/  UIADD3 UR4, UP4, UP3, UR4, UR41, UR47 ;  /* 0x0000002904047290 */ /* 0x000fe2000fb9e02f */
[----:B------:R-:W-:Y:S01]  /*1980*/  SHF.R.S32.HI R233, RZ, 0x1f, R232 ;  /* 0x0000001fffe97819 */ /* 0x000fe200000114e8 */
[----:B------:R-:W-:Y:S01]  /*1990*/  IMAD.U32 R9, RZ, RZ, UR7 ;  /* 0x00000007ff097e24 */ /* 0x000fe2000f8e00ff */
[----:B------:R-:W-:Y:S01]  /*19a0*/  BSSY B1, `(.L_x_969) ;  /* 0x0000a2a000017945 */ /* 0x000fe20003800000 */
[----:B------:R-:W-:Y:S01]  /*19b0*/  UIADD3 UR15, UP2, UP1, UR14, UR4, UR18 ;  /* 0x000000040e0f7290 */ /* 0x000fe2000f95e012 */
[----:B------:R-:W-:Y:S01]  /*19c0*/  IMAD.U32 R8, RZ, RZ, UR6 ;  /* 0x00000006ff087e24 */ /* 0x000fe2000f8e00ff */
[----:B------:R-:W-:Y:S02]  /*19d0*/  UIADD3.X UR4, UR10, UR48, UR53, UP4, UP3 ;  /* 0x000000300a047290 */ /* 0x000fe4000a7e6435 */
[----:B------:R-:W-:-:S02]  /*19e0*/  ULDC.64 UR6, c[0x0][0x200] ;  /* 0x0000800000067ab9 */ /* 0x000fc40000000a00 */
[----:B------:R-:W-:Y:S02]  /*19f0*/  UIADD3.X UR29, UR11, UR4, UR13, UP2, UP1 ;  /* 0x000000040b1d7290 */ /* 0x000fe400097e240d */
[----:B------:R-:W-:Y:S02]  /*1a00*/  UIADD3 UR14, UR16, UR9, URZ ;  /* 0x00000009100e7290 */ /* 0x000fe4000fffe03f */
        /* <DEDUP_REMOVED lines=17> */
[----:B------:R-:W-:Y:S02]  /*1b20*/  ULDC UR31, c[0x0][0x2e8] ;  /* 0x0000ba00001f7ab9 */ /* 0x000fe40000000800 */
[----:B------:R-:W-:Y:S01]  /*1b30*/  UIMAD.WIDE UR4, UR4, UR61, UR6 ;  /* 0x0000003d040472a5 */ /* 0x000fe2000f8e0206 */
[----:B------:R-:W-:Y:S01]  /*1b40*/  IMAD R3, R3, c[0x0][0x190], RZ ;  /* 0x0000640003037a24 */ /* 0x000fe200078e02ff */
[----:B------:R-:W-:Y:S01]  /*1b50*/  IADD3 R6, P0, R4, UR38, RZ ;  /* 0x0000002604067c10 */ /* 0x000fe2000ff1e0ff */
[----:B------:R1:W2:Y:S02]  /*1b60*/  R2UR UR6, R8 ;  /* 0x00000000080673c2 */ /* 0x0002a400000e0000 */
[----:B------:R-:W-:-:S02]  /*1b70*/  IMAD R0, R0, c[0x0][0x194], R3 ;  /* 0x0000650000007a24 */ /* 0x000fc400078e0203 */
[----:B------:R-:W-:Y:S02]  /*1b80*/  UMOV UR12, UR4 ;  /* 0x00000004000c7c82 */ /* 0x000fe40008000000 */
[----:B------:R-:W-:Y:S01]  /*1b90*/  UIADD3 UR4, -UR8, UR17, UR25 ;  /* 0x0000001108047290 */ /* 0x000fe2000fffe119 */
[----:B------:R-:W-:Y:S01]  /*1ba0*/  IADD3.X R7, R5, UR33, R0, P0, !PT ;  /* 0x0000002105077c10 */ /* 0x000fe200087fe400 */
[----:B------:R-:W-:Y:S01]  /*1bb0*/  IMAD.U32 R0, RZ, RZ, UR16 ;  /* 0x00000010ff007e24 */ /* 0x000fe2000f8e00ff */
[----:B------:R-:W-:Y:S01]  /*1bc0*/  IADD3 R4, P0, R232, UR19, RZ ;  /* 0x00000013e8047c10 */ /* 0x000fe2000ff1e0ff */
[----:B------:R-:W-:Y:S01]  /*1bd0*/  UIADD3 UR4, UR4, -UR31, URZ ;  /* 0x8000001f04047290 */ /* 0x000fe2000fffe03f */
[----:B------:R3:W4:Y:S01]  /*1be0*/  R2UR UR7, R9 ;  /* 0x00000000090773c2 */ /* 0x00072200000e0000 */
[----:B------:R-:W-:Y:S01]  /*1bf0*/  UMOV UR11, UR5 ;  /* 0x00000005000b7c82 */ /* 0x000fe20008000000 */
[----:B------:R-:W-:Y:S01]  /*1c00*/  IADD3.X R5, R233, UR30, RZ, P0, !PT ;  /* 0x0000001ee9057c10 */ /* 0x000fe200087fe4ff */
[----:B------:R-:W-:-:S02]  /*1c10*/  USHF.R.S32.HI UR16, URZ, 0x1f, UR4 ;  /* 0x0000001f3f107899 */ /* 0x000fc40008011404 */
[----:B------:R-:W-:Y:S02]  /*1c20*/  ULDC.64 UR30, c[0x0][0x3c8] ;  /* 0x0000f200001e7ab9 */ /* 0x000fe40000000a00 */
[----:B------:R-:W-:Y:S01]  /*1c30*/  IMAD.WIDE.U32 R4, R0, c[0x0][0x370], R4 ;  /* 0x0000dc0000047a25 */ /* 0x000fe200078e0004 */
[----:B------:R-:W-:Y:S02]  /*1c40*/  ULEA.HI UR16, UR16, UR4, URZ, 0x6 ;  /* 0x0000000410107291 */ /* 0x000fe4000f8f303f */
[----:B------:R-:W-:Y:S01]  /*1c50*/  UIADD3 UR5, UR34, -0x1, URZ ;  /* 0xffffffff22057890 */ /* 0x000fe2000fffe03f */
[----:B------:R-:W-:Y:S01]  /*1c60*/  IMAD.U32 R0, RZ, RZ, UR35 ;  /* 0x00000023ff007e24 */ /* 0x000fe2000f8e00ff */
[----:B------:R-:W-:Y:S01]  /*1c70*/  IADD3 R5, R5, UR10, RZ ;  /* 0x0000000a05057c10 */ /* 0x000fe2000fffe0ff */
[----:B------:R-:W-:-:S04]  /*1c80*/  USHF.R.S32.HI UR16, URZ, 0x6, UR16 ;  /* 0x000000063f107899 */ /* 0x000fc80008011410 */
[----:B------:R-:W-:Y:S01]  /*1c90*/  IMAD.WIDE.U32 R4, R0, c[0x0][0x378], R4 ;  /* 0x0000de0000047a25 */ /* 0x000fe200078e0004 */
[----:B------:R-:W-:Y:S01]  /*1ca0*/  LEA.HI R0, R11, R10, RZ, 0x5 ;  /* 0x0000000a0b007211 */ /* 0x000fe200078f28ff */
[----:B------:R-:W-:-:S03]  /*1cb0*/  UISETP.LT.AND UP1, UPT, URZ, UR16, UPT ;  /* 0x000000103f00728c */ /* 0x000fc6000bf21270 */
[----:B------:R-:W-:Y:S01]  /*1cc0*/  LOP3.LUT R3, R0, 0xffffffe0, RZ, 0xc0, !PT ;  /* 0xffffffe000037812 */ /* 0x000fe200078ec0ff */
[----:B------:R-:W-:Y:S01]  /*1cd0*/  USEL UR16, URZ, UR16, !UP1 ;  /* 0x000000103f107287 */ /* 0x000fe2000c800000 */
[----:B-1----:R-:W-:Y:S01]  /*1ce0*/  SHF.R.S32.HI R8, RZ, 0x5, R0 ;  /* 0x00000005ff087819 */ /* 0x002fe20000011400 */
[----:B------:R-:W-:Y:S01]  /*1cf0*/  IMAD R0, R16, c[0x0][0x370], RZ ;  /* 0x0000dc0010007a24 */ /* 0x000fe200078e02ff */
[----:B------:R-:W-:Y:S01]  /*1d00*/  IADD3 R5, R5, UR13, RZ ;  /* 0x0000000d05057c10 */ /* 0x000fe2000fffe0ff */
[----:B------:R-:W-:Y:S01]  /*1d10*/  UISETP.GT.AND UP1, UPT, UR34, UR16, UPT ;  /* 0x000000102200728c */ /* 0x000fe2000bf24270 */
[----:B------:R-:W-:Y:S02]  /*1d20*/  IMAD.IADD R3, R10, 0x1, -R3 ;  /* 0x000000010a037824 */ /* 0x000fe400078e0a03 */
[----:B---3--:R-:W-:Y:S02]  /*1d30*/  IMAD.U32 R9, RZ, RZ, UR35 ;  /* 0x00000023ff097e24 */ /* 0x008fe4000f8e00ff */
[----:B------:R-:W-:Y:S01]  /*1d40*/  IMAD R8, R8, UR46, R3 ;  /* 0x0000002e08087c24 */ /* 0x000fe2000f8e0203 */
[----:B------:R-:W-:Y:S01]  /*1d50*/  PLOP3.LUT P0, PT, PT, PT, UP1, 0x80, 0x0 ;  /* 0x000000000000781c */ /* 0x000fe20003f0f018 */
[----:B------:R-:W-:-:S02]  /*1d60*/  IMAD R3, R2, c[0x0][0x374], R0 ;  /* 0x0000dd0002037a24 */ /* 0x000fc400078e0200 */
[----:B------:R-:W-:Y:S01]  /*1d70*/  IMAD.WIDE.U32 R4, R2, c[0x0][0x370], R4 ;  /* 0x0000dc0002047a25 */ /* 0x000fe200078e0004 */
[----:B------:R-:W-:Y:S01]  /*1d80*/  IADD3 R0, P3, R8, UR15, RZ ;  /* 0x0000000f08007c10 */ /* 0x000fe2000ff7e0ff */
[----:B------:R-:W-:Y:S02]  /*1d90*/  UIMAD.WIDE UR14, UR14, UR61, UR30 ;  /* 0x0000003d0e0e72a5 */ /* 0x000fe4000f8e021e */
[----:B------:R-:W-:Y:S01]  /*1da0*/  IMAD.WIDE.U32 R6, R9, c[0x0][0x1a8], R6 ;  /* 0x00006a0009067a25 */ /* 0x000fe200078e0006 */
[----:B------:R-:W-:Y:S02]  /*1db0*/  LEA R226, P2, R0, c[0x0][0x350], 0x2 ;  /* 0x0000d40000e27a11 */ /* 0x000fe400078410ff */
[----:B------:R-:W-:Y:S01]  /*1dc0*/  LEA R228, P4, R4, c[0x0][0x330], 0x1 ;  /* 0x0000cc0004e47a11 */ /* 0x000fe200078808ff */
[----:B------:R-:W-:Y:S01]  /*1dd0*/  IMAD.IADD R3, R5, 0x1, R3 ;  /* 0x0000000105037824 */ /* 0x000fe200078e0203 */
[----:B------:R-:W-:Y:S01]  /*1de0*/  IADD3 R10, R7, UR18, RZ ;  /* 0x00000012070a7c10 */ /* 0x000fe2000fffe0ff */
[----:B------:R-:W-:Y:S01]  /*1df0*/  UMOV UR13, UR15 ;  /* 0x0000000f000d7c82 */ /* 0x000fe20008000000 */
[----:B------:R-:W-:-:S02]  /*1e00*/  LEA R230, P5, R6, c[0x0][0x160], 0x1 ;  /* 0x0000580006e67a11 */ /* 0x000fc400078a08ff */
[----:B------:R-:W-:Y:S02]  /*1e10*/  LEA.HI.X.SX32 R8, R8, UR29, 0x1, P3 ;  /* 0x0000001d08087c11 */ /* 0x000fe400098f0eff */
[----:B------:R-:W-:Y:S02]  /*1e20*/  LEA.HI.X R229, R4, c[0x0][0x334], R3, 0x1, P4 ;  /* 0x0000cd0004e57a11 */ /* 0x000fe400020f0c03 */
[----:B------:R-:W-:Y:S02]  /*1e30*/  LEA.HI.X R231, R6, c[0x0][0x164], R10, 0x1, P5 ;  /* 0x0000590006e77a11 */ /* 0x000fe400028f0c0a */
[----:B------:R-:W-:Y:S01]  /*1e40*/  LEA.HI.X R225, R0, c[0x0][0x354], R8, 0x2, P2 ;  /* 0x0000d50000e17a11 */ /* 0x000fe200010f1408 */
[----:B--2-4-:R-:W-:Y:S05]  /*1e50*/  @P0 BRA `(.L_x_974) ;  /* 0x00000ca000000947 */ /* 0x014fea0003800000 */
        /* <DEDUP_REMOVED lines=11> */
[----:B------:R-:W-:-:S02]  /*1f10*/  ULDC.64 UR12, c[0x0][0x388] ;  /* 0x0000e200000c7ab9 */ /* 0x000fc40000000a00 */
[----:B------:R-:W-:Y:S02]  /*1f20*/  UIADD3 UR5, UR5, UR11, URZ ;  /* 0x0000000b05057290 */ /* 0x000fe4000fffe03f */
[----:B------:R-:W-:Y:S02]  /*1f30*/  UIMAD UR9, UR39, UR12, URZ ;  /* 0x0000000c270972a4 */ /* 0x000fe4000f8e023f */
[----:B------:R-:W-:Y:S02]  /*1f40*/  UIMAD.WIDE.U32 UR4, UR32, UR12, UR4 ;  /* 0x0000000c200472a5 */ /* 0x000fe4000f8e0004 */
[----:B------:R-:W-:-:S04]  /*1f50*/  UIMAD UR9, UR32, UR13, UR9 ;  /* 0x0000000d200972a4 */ /* 0x000fc8000f8e0209 */
[----:B------:R-:W-:Y:S02]  /*1f60*/  UIADD3 UR15, UR5, UR9, URZ ;  /* 0x00000009050f7290 */ /* 0x000fe4000fffe03f */
[----:B------:R-:W-:Y:S02]  /*1f70*/  UMOV UR14, UR4 ;  /* 0x00000004000e7c82 */ /* 0x000fe40008000000 */
.L_x_975:
        /* <DEDUP_REMOVED lines=16> */
[----:B------:R-:W-:-:S03]  /*2080*/  UIADD3 UR11, UR5, UR9, URZ ;  /* 0x00000009050b7290 */ /* 0x000fc6000fffe03f */
[----:B------:R-:W-:Y:S02]  /*2090*/  UMOV UR9, UR4 ;  /* 0x0000000400097c82 */ /* 0x000fe40008000000 */
.L_x_976:
[----:B------:R1:W5:Y:S01]  /*20a0*/  LDL R12, [R1] ;  /* 0x00000000010c7983 */ /* 0x0003620000100800 */
[----:B------:R-:W-:Y:S01]  /*20b0*/  ULDC.64 UR4, c[0x0][0x3a0] ;  /* 0x0000e80000047ab9 */ /* 0x000fe20000000a00 */
[----:B------:R-:W-:Y:S01]  /*20c0*/  IMAD.U32 R11, RZ, RZ, UR25 ;  /* 0x00000019ff0b7e24 */ /* 0x000fe2000f8e00ff */
[----:B------:R-:W-:Y:S01]  /*20d0*/  UIMAD UR4, UR20, UR4, URZ ;  /* 0x00000004140472a4 */ /* 0x000fe2000f8e023f */
[----:B------:R-:W-:Y:S01]  /*20e0*/  BSSY B0, `(.L_x_977) ;  /* 0x000001b000007945 */ /* 0x000fe20003800000 */
[----:B------:R-:W-:Y:S01]  /*20f0*/  UIMAD UR8, UR22, -0x80, UR8 ;  /* 0xffffff80160878a4 */ /* 0x000fe2000f8e0208 */
[----:B------:R-:W-:Y:S01]  /*2100*/  IMAD.WIDE.U32 R4, R11, c[0x0][0x3a0], R232 ;  /* 0x0000e8000b047a25 */ /* 0x000fe200078e00e8 */
[----:B------:R-:W-:-:S04]  /*2110*/  UIMAD UR4, UR25, UR5, UR4 ;  /* 0x00000005190472a4 */ /* 0x000fc8000f8e0204 */
[----:B------:R-:W-:Y:S02]  /*2120*/  IADD3 R4, P0, R4, UR14, RZ ;  /* 0x0000000e04047c10 */ /* 0x000fe4000ff1e0ff */
[----:B------:R-:W-:Y:S01]  /*2130*/  MOV R0, UR4 ;  /* 0x0000000400007c02 */ /* 0x000fe20008000f00 */
[----:B------:R-:W-:Y:S01]  /*2140*/  ULDC.64 UR4, c[0x0][0x3b8] ;  /* 0x0000ee0000047ab9 */ /* 0x000fe20000000a00 */
[----:B------:R-:W-:Y:S01]  /*2150*/  ISETP.GE.AND P5, PT, R2, UR8, PT ;  /* 0x0000000802007c0c */ /* 0x000fe2000bfa6270 */
[----:B------:R-:W-:Y:S01]  /*2160*/  UIMAD UR4, UR57, UR4, URZ ;  /* 0x00000004390472a4 */ /* 0x000fe2000f8e023f */
[----:B------:R-:W-:Y:S01]  /*2170*/  IADD3.X R5, R5, UR15, R0, P0, !PT ;  /* 0x0000000f05057c10 */ /* 0x000fe200087fe400 */
[----:B------:R-:W-:Y:S02]  /*2180*/  IMAD.U32 R0, RZ, RZ, UR35 ;  /* 0x00000023ff007e24 */ /* 0x000fe4000f8e00ff */
[----:B------:R-:W-:Y:S02]  /*2190*/  UIMAD UR4, UR35, UR5, UR4 ;  /* 0x00000005230472a4 */ /* 0x000fe4000f8e0204 */
        /* <DEDUP_REMOVED lines=15> */
.L_x_978:
[----:B-1----:R-:W-:Y:S05]  /*2290*/  BSYNC B0 ;  /* 0x0000000000007941 */ /* 0x002fea0003800000 */
.L_x_977:
        /* <DEDUP_REMOVED lines=18> */
.L_x_980:
[----:B------:R-:W-:Y:S05]  /*23c0*/  BSYNC B0 ;  /* 0x0000000000007941 */ /* 0x000fea0003800000 */
.L_x_979:
        /* <DEDUP_REMOVED lines=18> */
.L_x_982:
[----:B------:R-:W-:Y:S05]  /*24f0*/  BSYNC B0 ;  /* 0x0000000000007941 */ /* 0x000fea0003800000 */
.L_x_981:
        /* <DEDUP_REMOVED lines=17> */
.L_x_984:
[----:B------:R-:W-:Y:S05]  /*2610*/  BSYNC B0 ;  /* 0x0000000000007941 */ /* 0x000fea0003800000 */
.L_x_983:
        /* <DEDUP_REMOVED lines=27> */
.L_x_986:
[----:B------:R-:W-:Y:S05]  /*27d0*/  BSYNC B0 ;  /* 0x0000000000007941 */ /* 0x000fea0003800000 */
.L_x_985:
        /* <DEDUP_REMOVED lines=16> */
.L_x_988:
[----:B------:R-:W-:Y:S05]  /*28e0*/  BSYNC B0 ;  /* 0x0000000000007941 */ /* 0x000fea0003800000 */
.L_x_987:
        /* <DEDUP_REMOVED lines=16> */
.L_x_990:
[----:B------:R-:W-:Y:S05]  /*29f0*/  BSYNC B0 ;  /* 0x0000000000007941 */ /* 0x000fea0003800000 */
.L_x_989:
        /* <DEDUP_REMOVED lines=16> */
.L_x_974:
        /* <DEDUP_REMOVED lines=28> */
.L_x_993:
[----:B------:R-:W-:Y:S05]  /*2cc0*/  BSYNC B0 ;  /* 0x0000000000007941 */ /* 0x000fea0003800000 */
.L_x_992:
        /* <DEDUP_REMOVED lines=30> */
.L_x_995:
[----:B------:R-:W-:Y:S05]  /*2eb0*/  BSYNC B0 ;  /* 0x0000000000007941 */ /* 0x000fea0003800000 */
.L_x_994:
        /* <DEDUP_REMOVED lines=15> */
.L_x_997:
        /* <DEDUP_REMOVED lines=20> */
.L_x_998:
[----:B------:R-:W-:Y:S05]  /*30f0*/  BSYNC B0 ;  /* 0x0000000000007941 */ /* 0x000fea0003800000 */
.L_x_996:
        /* <DEDUP_REMOVED lines=14> */
.L_x_1000:
        /* <DEDUP_REMOVED lines=28> */
.L_x_1001:
[----:B------:R-:W-:Y:S05]  /*33a0*/  BSYNC B0 ;  /* 0x0000000000007941 */ /* 0x000fea0003800000 */
.L_x_999:
        /* <DEDUP_REMOVED lines=25> */
[----:B------:R-:W-:-:S04]  /*3540*/  UIMAD UR4, UR20, UR18, URZ ;  /* 0x00000012140472a4 */ /* 0x000fc8000f8e023f */
[----:B------:R-:W-:Y:S02]  /*3550*/  UIMAD UR9, UR25, UR19, UR4 ;  /* 0x00000013190972a4 */ /* 0x000fe4000f8e0204 */
[----:B------:R-:W-:-:S06]  /*3560*/  UIMAD UR4, UR22, -0x80, UR8 ;  /* 0xffffff80160478a4 */ /* 0x000fcc000f8e0208 */
[----:B------:R-:W-:Y:S01]  /*3570*/  ISETP.GE.AND P6, PT, R2, UR4, PT ;  /* 0x0000000402007c0c */ /* 0x000fe2000bfc6270 */
[----:B------:R-:W-:-:S12]  /*3580*/  IMAD.U32 R3, RZ, RZ, UR9 ;  /* 0x00000009ff037e24 */ /* 0x000fd8000f8e00ff */
[----:B------:R-:W-:Y:S04]  /*3590*/  @P6 STS.128 [R0+0xc000], RZ ;  /* 0x00c000ff00006388 */ /* 0x000fe80000000c00 */
[----:B------:R-:W-:Y:S01]  /*35a0*/  @P6 STS.128 [R0+0x10000], RZ ;  /* 0x010000ff00006388 */ /* 0x000fe20000000c00 */
[----:B------:R-:W-:Y:S03]  /*35b0*/  BSSY B0, `(.L_x_1002) ;  /* 0x0000026000007945 */ /* 0x000fe60003800000 */
        /* <DEDUP_REMOVED lines=37> */
.L_x_1003:
[----:B---3--:R-:W-:Y:S05]  /*3810*/  BSYNC B0 ;  /* 0x0000000000007941 */ /* 0x008fea0003800000 */
.L_x_1002:
        /* <DEDUP_REMOVED lines=31> */
.L_x_1005:
[----:B------:R-:W-:Y:S05]  /*3a10*/  BSYNC B0 ;  /* 0x0000000000007941 */ /* 0x000fea0003800000 */
.L_x_1004:
        /* <DEDUP_REMOVED lines=32> */
.L_x_1007:
[----:B------:R-:W-:Y:S05]  /*3c20*/  BSYNC B0 ;  /* 0x0000000000007941 */ /* 0x000fea0003800000 */
.L_x_1006:
        /* <DEDUP_REMOVED lines=31> */
.L_x_1009:
[----:B------:R-:W-:Y:S05]  /*3e20*/  BSYNC B0 ;  /* 0x0000000000007941 */ /* 0x000fea0003800000 */
.L_x_1008:
        /* <DEDUP_REMOVED lines=39> */
.L_x_1011:
[----:B-1----:R-:W-:Y:S05]  /*40a0*/  BSYNC B0 ;  /* 0x0000000000007941 */ /* 0x002fea0003800000 */
.L_x_1010:
        /* <DEDUP_REMOVED lines=30> */
.L_x_1013:
[----:B------:R-:W-:Y:S05]  /*4290*/  BSYNC B0 ;  /* 0x0000000000007941 */ /* 0x000fea0003800000 */
.L_x_1012:
        /* <DEDUP_REMOVED lines=30> */
.L_x_1015:
[----:B------:R-:W-:Y:S05]  /*4480*/  BSYNC B0 ;  /* 0x0000000000007941 */ /* 0x000fea0003800000 */
.L_x_1014:
        /* <DEDUP_REMOVED lines=29> */
.L_x_1017:
[----:B------:R-:W-:Y:S05]  /*4660*/  BSYNC B0 ;  /* 0x0000000000007941 */ /* 0x000fea0003800000 */
.L_x_1016:
        /* <DEDUP_REMOVED lines=17> */
[----:B------:R-:W-:Y:S02]  /*4780*/  IADD3 R4, R17, 0x1, RZ ;  /* 0x0000000111047810 */ /* 0x000fe40007ffe0ff */
[----:B------:R-:W-:Y:S01]  /*4790*/  MOV R218, 0x20 ;  /* 0x0000002000da7802 */ /* 0x000fe20000000f00 */
[----:B------:R-:W-:Y:S01]  /*47a0*/  IMAD.MOV.U32 R216, RZ, RZ, 0x40 ;  /* 0x00000040ffd87424 */ /* 0x000fe200078e00ff */
[C---:B------:R-:W-:Y:S01]  /*47b0*/  SHF.L.U32 R208, R219.reuse, 0x1, RZ ;  /* 0x00000001dbd07819 */ /* 0x040fe200000006ff */
        /* <DEDUP_REMOVED lines=19> */
[----:B-1----:R-:W3:Y:S01]  /*48f0*/  LDL R3, [R1+0x64] ;  /* 0x0000640001037983 */ /* 0x002ee20000100800 */
[----:B------:R-:W2:Y:S01]  /*4900*/  @P1 MUFU.RCP R2, c[0x0][0x238] ;  /* 0x00008e0000021b08 */ /* 0x000ea20000001000 */
        /* <DEDUP_REMOVED lines=47> */
[----:B------:R-:W-:Y:S01]  /*4c00*/  UMOV UR4, URZ ;  /* 0x0000003f00047c82 */ /* 0x000fe20008000000 */
[----:B--2---:R-:W-:Y:S01]  /*4c10*/  @P1 FMUL.FTZ R0, R0, R2 ;  /* 0x0000000200001220 */ /* 0x004fe20000410000 */
[----:B------:R-:W-:-:S03]  /*4c20*/  IADD3 R2, R219, 0x2000, RZ ;  /* 0x00002000db027810 */ /* 0x000fc60007ffe0ff */
[----:B------:R2:W4:Y:S01]  /*4c30*/  @P1 R2UR UR9, R0 ;  /* 0x00000000000913c2 */ /* 0x00052200000e0000 */
[----:B------:R-:W-:-:S05]  /*4c40*/  SEL R2, R2, R219, !P0 ;  /* 0x000000db02027207 */ /* 0x000fca0004000000 */
[----:B------:R-:W-:Y:S01]  /*4c50*/  IMAD.SHL.U32 R207, R2, 0x2, RZ ;  /* 0x0000000202cf7824 */ /* 0x000fe200078e00ff */
[----:B------:R-:W-:Y:S02]  /*4c60*/  SHF.L.U64.HI R2, R17, 0x2, R15 ;  /* 0x0000000211027819 */ /* 0x000fe4000001020f */
[----:B--2---:R-:W-:-:S04]  /*4c70*/  IADD3 R0, R217, 0x2000, RZ ;  /* 0x00002000d9007810 */ /* 0x004fc80007ffe0ff */
[----:B------:R-:W-:-:S04]  /*4c80*/  SEL R0, R0, R217, !P0 ;  /* 0x000000d900007207 */ /* 0x000fc80004000000 */
[----:B------:R-:W-:Y:S01]  /*4c90*/  SHF.L.U32 R206, R0, 0x1, RZ ;  /* 0x0000000100ce7819 */ /* 0x000fe200000006ff */
[----:B------:R-:W-:-:S04]  /*4ca0*/  IMAD.MOV.U32 R0, RZ, RZ, c[0x0][0x22c] ;  /* 0x00008b00ff007624 */ /* 0x000fc800078e00ff */
[----:B------:R-:W-:Y:S01]  /*4cb0*/  IMAD R0, R0, c[0x0][0x1c0], RZ ;  /* 0x0000700000007a24 */ /* 0x000fe200078e02ff */
[----:B------:R2:W-:Y:S03]  /*4cc0*/  STL [R1+0x34], R2 ;  /* 0x0000340201007387 */ /* 0x0005e60000100800 */
[C---:B-1----:R-:W-:Y:S01]  /*4cd0*/  IMAD.SHL.U32 R4, R0.reuse, 0x10, RZ ;  /* 0x0000001000047824 */ /* 0x042fe200078e00ff */
[C---:B---3--:R-:W-:Y:S01]  /*4ce0*/  LOP3.LUT P1, RZ, R3.reuse, 0x2, RZ, 0xc0, !PT ;  /* 0x0000000203ff7812 */ /* 0x048fe2000782c0ff */
[----:B------:R-:W-:Y:S01]  /*4cf0*/  IMAD.SHL.U32 R234, R0, 0x8, RZ ;  /* 0x0000000800ea7824 */ /* 0x000fe200078e00ff */
[----:B------:R-:W-:Y:S02]  /*4d00*/  LOP3.LUT P0, RZ, R3, 0x4, RZ, 0xc0, !PT ;  /* 0x0000000403ff7812 */ /* 0x000fe4000780c0ff */
[----:B------:R-:W-:-:S04]  /*4d10*/  IADD3 R3, R4, 0x20, RZ ;  /* 0x0000002004037810 */ /* 0x000fc80007ffe0ff */
[----:B------:R-:W-:Y:S01]  /*4d20*/  IADD3 R3, R234, R3, RZ ;  /* 0x00000003ea037210 */ /* 0x000fe20007ffe0ff */
[----:B--2---:R-:W-:-:S05]  /*4d30*/  IMAD.SHL.U32 R2, R17, 0x4, RZ ;  /* 0x0000000411027824 */ /* 0x004fca00078e00ff */
[----:B------:R1:W-:Y:S01]  /*4d40*/  STL [R1+0x30], R2 ;  /* 0x0000300201007387 */ /* 0x0003e20000100800 */
[----:B------:R-:W-:-:S05]  /*4d50*/  IADD3 R3, R234, R3, RZ ;  /* 0x00000003ea037210 */ /* 0x000fca0007ffe0ff */
[----:B------:R-:W-:-:S04]  /*4d60*/  IMAD.IADD R3, R234, 0x1, R3 ;  /* 0x00000001ea037824 */ /* 0x000fc800078e0203 */
[----:B------:R-:W-:Y:S01]  /*4d70*/  IMAD.IADD R3, R234, 0x1, R3 ;  /* 0x00000001ea037824 */ /* 0x000fe200078e0203 */
[C---:B-1----:R-:W-:Y:S02]  /*4d80*/  IADD3 R2, R4.reuse, 0x40, RZ ;  /* 0x0000004004027810 */ /* 0x042fe40007ffe0ff */
[----:B------:R-:W-:-:S03]  /*4d90*/  IADD3 R4, R4, 0x60, RZ ;  /* 0x0000006004047810 */ /* 0x000fc60007ffe0ff */
[C---:B------:R-:W-:Y:S02]  /*4da0*/  IMAD.IADD R2, R234.reuse, 0x1, R2 ;  /* 0x00000001ea027824 */ /* 0x040fe400078e0202 */
[C---:B------:R-:W-:Y:S02]  /*4db0*/  IMAD.IADD R4, R234.reuse, 0x1, R4 ;  /* 0x00000001ea047824 */ /* 0x040fe400078e0204 */
[C---:B------:R-:W-:Y:S02]  /*4dc0*/  IMAD.IADD R2, R234.reuse, 0x1, R2 ;  /* 0x00000001ea027824 */ /* 0x040fe400078e0202 */
[C---:B------:R-:W-:Y:S02]  /*4dd0*/  IMAD.IADD R0, R234.reuse, 0x1, R4 ;  /* 0x00000001ea007824 */ /* 0x040fe400078e0204 */
[----:B------:R-:W-:-:S03]  /*4de0*/  IMAD.IADD R2, R234, 0x1, R2 ;  /* 0x00000001ea027824 */ /* 0x000fc600078e0202 */
[C---:B------:R-:W-:Y:S01]  /*4df0*/  IADD3 R0, R234.reuse, R0, RZ ;  /* 0x00000000ea007210 */ /* 0x040fe20007ffe0ff */
[----:B------:R1:W-:Y:S01]  /*4e00*/  STL [R1+0x1c], R3 ;  /* 0x00001c0301007387 */ /* 0x0003e20000100800 */
[----:B------:R-:W-:-:S03]  /*4e10*/  IADD3 R2, R234, R2, RZ ;  /* 0x00000002ea027210 */ /* 0x000fc60007ffe0ff */
[C---:B------:R-:W-:Y:S02]  /*4e20*/  IMAD.IADD R0, R234.reuse, 0x1, R0 ;  /* 0x00000001ea007824 */ /* 0x040fe400078e0200 */
[----:B------:R2:W-:Y:S01]  /*4e30*/  STL [R1+0x18], R2 ;  /* 0x0000180201007387 */ /* 0x0005e20000100800 */
[----:B-1----:R-:W-:-:S05]  /*4e40*/  IADD3 R3, R234, R3, RZ ;  /* 0x00000003ea037210 */ /* 0x002fca0007ffe0ff */
[----:B------:R-:W-:Y:S01]  /*4e50*/  STL [R1+0x28], R3 ;  /* 0x0000280301007387 */ /* 0x000fe20000100800 */
[----:B--2---:R-:W-:-:S03]  /*4e60*/  IMAD.IADD R2, R234, 0x1, R2 ;  /* 0x00000001ea027824 */ /* 0x004fc600078e0202 */
[----:B------:R1:W-:Y:S04]  /*4e70*/  STL [R1+0x14], R0 ;  /* 0x0000140001007387 */ /* 0x0003e80000100800 */
[----:B------:R2:W-:Y:S01]  /*4e80*/  STL [R1+0x24], R2 ;  /* 0x0000240201007387 */ /* 0x0005e20000100800 */
[----:B------:R-:W-:Y:S02]  /*4e90*/  SEL R218, R218, 0xffffffe0, !P1 ;  /* 0xffffffe0dada7807 */ /* 0x000fe40004800000 */
[----:B-1----:R-:W-:-:S05]  /*4ea0*/  IADD3 R0, R234, R0, RZ ;  /* 0x00000000ea007210 */ /* 0x002fca0007ffe0ff */
[----:B------:R2:W-:Y:S01]  /*4eb0*/  STL [R1+0x20], R0 ;  /* 0x0000200001007387 */ /* 0x0005e20000100800 */
[----:B------:R-:W-:Y:S02]  /*4ec0*/  SEL R216, R216, 0xffffffc0, !P0 ;  /* 0xffffffc0d8d87807 */ /* 0x000fe40004000000 */
[----:B------:R-:W-:-:S03]  /*4ed0*/  IADD3 R209, R218, R208, RZ ;  /* 0x000000d0dad17210 */ /* 0x000fc60007ffe0ff */
[C---:B------:R-:W-:Y:S02]  /*4ee0*/  IMAD.IADD R211, R216.reuse, 0x1, R208 ;  /* 0x00000001d8d37824 */ /* 0x040fe400078e02d0 */
[----:B------:R-:W-:Y:S01]  /*4ef0*/  IMAD.IADD R210, R216, 0x1, R209 ;  /* 0x00000001d8d27824 */ /* 0x000fe200078e02d1 */
[----:B----4-:R-:W-:Y:S02]  /*4f00*/  @UP1 UMOV UR4, UR9 ;  /* 0x0000000900041c82 */ /* 0x010fe40008000000 */
.L_x_1020:
[----:B------:R-:W0:Y:S01]  /*4f10*/  LDGDEPBAR ;  /* 0x00000000000079af */ /* 0x000e220000000000 */
[C---:B--2---:R-:W-:Y:S01]  /*4f20*/  IADD3 R0, R207.reuse, R218, RZ ;  /* 0x000000dacf007210 */ /* 0x044fe20007ffe0ff */
[----:B------:R-:W-:Y:S01]  /*4f30*/  USHF.L.U32 UR9, UR22, 0x7, URZ ;  /* 0x0000000716097899 */ /* 0x000fe2000800063f */
[-C--:B------:R-:W-:Y:S01]  /*4f40*/  IADD3 R2, R207, R216.reuse, RZ ;  /* 0x000000d8cf027210 */ /* 0x080fe20007ffe0ff */
[----:B------:R-:W-:Y:S01]  /*4f50*/  USHF.L.U32 UR10, UR5, 0x6, URZ ;  /* 0x00000006050a7899 */ /* 0x000fe2000800063f */
[----:B------:R-:W-:Y:S01]  /*4f60*/  IADD3 R3, R0, R216, RZ ;  /* 0x000000d800037210 */ /* 0x000fe20007ffe0ff */
[----:B------:R-:W-:Y:S02]  /*4f70*/  UIADD3 UR15, UR17, 0x80, UR9 ;  /* 0x00000080110f7890 */ /* 0x000fe4000fffe009 */
[----:B------:R-:W2:Y:S01]  /*4f80*/  LDL R234, [R1+0x4c] ;  /* 0x00004c0001ea7983 */ /* 0x000ea20000100800 */
[----:B------:R-:W-:Y:S02]  /*4f90*/  UIADD3 UR9, UR9, 0x80, URZ ;  /* 0x0000008009097890 */ /* 0x000fe4000fffe03f */
[----:B------:R-:W-:Y:S01]  /*4fa0*/  UIADD3 UR15, UR15, -UR8, URZ ;  /* 0x800000080f0f7290 */ /* 0x000fe2000fffe03f */
[----:B------:R-:W-:Y:S03]  /*4fb0*/  STL [R1+0xac], R53 ;  /* 0x0000ac3501007387 */ /* 0x000fe60000100800 */
[----:B------:R-:W-:Y:S01]  /*4fc0*/  UISETP.GE.AND UP0, UPT, UR10, UR15, UPT ;  /* 0x0000000f0a00728c */ /* 0x000fe2000bf06270 */
[----:B------:R-:W-:Y:S03]  /*4fd0*/  STL [R1+0xa8], R52 ;  /* 0x0000a83401007387 */ /* 0x000fe60000100800 */
[----:B------:R-:W-:Y:S01]  /*4fe0*/  UISETP.LT.AND UP0, UPT, UR9, UR8, UP0 ;  /* 0x000000080900728c */ /* 0x000fe20008701270 */
[----:B------:R-:W-:Y:S04]  /*4ff0*/  STL [R1+0xa4], R51 ;  /* 0x0000a43301007387 */ /* 0x000fe80000100800 */
[----:B------:R-:W-:Y:S01]  /*5000*/  STL [R1+0xa0], R50 ;  /* 0x0000a03201007387 */ /* 0x000fe20000100800 */
[----:B------:R-:W-:Y:S01]  /*5010*/  PLOP3.LUT P1, PT, PT, PT, UP0, 0x80, 0x0 ;  /* 0x000000000000781c */ /* 0x000fe20003f2f008 */
[----:B------:R-:W-:Y:S02]  /*5020*/  UISETP.GT.AND UP0, UPT, UR5, UR16, UPT ;  /* 0x000000100500728c */ /* 0x000fe4000bf04270 */
        /* <DEDUP_REMOVED lines=11> */
[----:B------:R1:W-:Y:S04]  /*50e0*/  STL [R1+0x70], R38 ;  /* 0x0000702601007387 */ /* 0x0003e80000100800 */
[----:B------:R3:W-:Y:S04]  /*50f0*/  STL [R1+0x6c], R37 ;  /* 0x00006c2501007387 */ /* 0x0007e80000100800 */
[----:B------:R4:W-:Y:S04]  /*5100*/  STL [R1+0x68], R36 ;  /* 0x0000682401007387 */ /* 0x0009e80000100800 */
[----:B-1----:R-:W2:Y:S04]  /*5110*/  LDL R38, [R1+0x38] ;  /* 0x0000380001267983 */ /* 0x002ea80000100800 */
[----:B---3--:R-:W3:Y:S04]  /*5120*/  LDL R37, [R1+0xc] ;  /* 0x00000c0001257983 */ /* 0x008ee80000100800 */
[----:B----4-:R-:W4:Y:S01]  /*5130*/  LDL R36, [R1+0x10] ;  /* 0x0000100001247983 */ /* 0x010f220000100800 */
        /* <DEDUP_REMOVED lines=19> */
[----:B------:R-:W-:Y:S02]  /*5270*/  LDSM.16.M88.4 R196, [R214+0xc000] ;  /* 0x00c00000d6c4783b */ /* 0x000fe40000000200 */
[-C--:B------:R-:W-:Y:S06]  /*5280*/  HMMA.16816.F32.BF16 R28, R28, R166.reuse, RZ ;  /* 0x000000a61c1c723c */ /* 0x080fec00000418ff */
[----:B------:R-:W-:Y:S02]  /*5290*/  LDSM.16.M88.4 R200, [R3+0x1000] ;  /* 0x0010000003c8783b */ /* 0x000fe40000000200 */
[----:B------:R-:W-:Y:S06]  /*52a0*/  HMMA.16816.F32.BF16 R32, R32, R166, RZ ;  /* 0x000000a62020723c */ /* 0x000fec00000418ff */
[----:B------:R-:W1:Y:S02]  /*52b0*/  LDSM.16.M88.4 R164, [R215+0xc800] ;  /* 0x00c80000d7a4783b */ /* 0x000e640000000200 */
[-C--:B------:R-:W-:Y:S08]  /*52c0*/  HMMA.16816.F32.BF16 R4, R168, R172.reuse, R4 ;  /* 0x000000aca804723c */ /* 0x080ff00000041804 */
[C---:B-1----:R-:W-:Y:S08]  /*52d0*/  HMMA.16816.F32.BF16 R8, R176.reuse, R172, R8 ;  /* 0x000000acb008723c */ /* 0x042ff00000041808 */
        /* <DEDUP_REMOVED lines=20> */
[----:B------:R-:W2:Y:S07]  /*5420*/  LDSM.16.M88.4 R164, [R212+0x10800] ;  /* 0x01080000d4a4783b */ /* 0x000eae0000000200 */
[-C--:B-1----:R-:W-:Y:S01]  /*5430*/  HMMA.16816.F32.BF16 R4, R172, R196.reuse, R4 ;  /* 0x000000c4ac04723c */ /* 0x082fe20000041804 */
[----:B------:R-:W1:Y:S07]  /*5440*/  LDSM.16.M88.4 R184, [R0+0x2000] ;  /* 0x0020000000b8783b */ /* 0x000e6e0000000200 */
[C---:B------:R-:W-:Y:S08]  /*5450*/  HMMA.16816.F32.BF16 R8, R200.reuse, R196, R8 ;  /* 0x000000c4c808723c */ /* 0x040ff00000041808 */
[-C--:B------:R-:W-:Y:S08]  /*5460*/  HMMA.16816.F32.BF16 R12, R200, R198.reuse, R12 ;  /* 0x000000c6c80c723c */ /* 0x080ff0000004180c */
[C---:B------:R-:W-:Y:S01]  /*5470*/  HMMA.16816.F32.BF16 R16, R172.reuse, R198, R16 ;  /* 0x000000c6ac10723c */ /* 0x040fe20000041810 */
[----:B------:R1:W4:Y:S03]  /*5480*/  LDSM.16.M88.4 R196, [R0+0x3000] ;  /* 0x0030000000c4783b */ /* 0x0003260000000200 */
[----:B---3--:R-:W-:Y:S04]  /*5490*/  FSETP.NEU.FTZ.AND P2, PT, R37, -INF , PT ;  /* 0xff8000002500780b */ /* 0x008fe80003f5d000 */
[-C--:B------:R-:W-:Y:S08]  /*54a0*/  HMMA.16816.F32.BF16 R20, R172, R168.reuse, R20 ;  /* 0x000000a8ac14723c */ /* 0x080ff00000041814 */
[C---:B------:R-:W-:Y:S08]  /*54b0*/  HMMA.16816.F32.BF16 R24, R200.reuse, R168, R24 ;  /* 0x000000a8c818723c */ /* 0x040ff00000041818 */
[-C--:B------:R-:W-:Y:S01]  /*54c0*/  HMMA.16816.F32.BF16 R28, R200, R170.reuse, R28 ;  /* 0x000000aac81c723c */ /* 0x080fe2000004181c */
[----:B------:R-:W-:Y:S03]  /*54d0*/  LDSM.16.M88.4 R200, [R2+0x3000] ;  /* 0x0030000002c8783b */ /* 0x000fe60000000200 */
[----:B-1----:R-:W-:Y:S04]  /*54e0*/  MOV R0, UR22 ;  /* 0x0000001600007c02 */ /* 0x002fe80008000f00 */
[----:B------:R-:W-:Y:S01]  /*54f0*/  HMMA.16816.F32.BF16 R32, R172, R170, R32 ;  /* 0x000000aaac20723c */ /* 0x000fe20000041820 */
[----:B------:R-:W1:Y:S03]  /*5500*/  LDSM.16.M88.4 R168, [R213+0x10800] ;  /* 0x01080000d5a8783b */ /* 0x000e660000000200 */
[----:B--2---:R-:W-:Y:S04]  /*5510*/  LEA R0, R0, R234, 0x7 ;  /* 0x000000ea00007211 */ /* 0x004fe800078e38ff */
[-C--:B------:R-:W-:Y:S01]  /*5520*/  HMMA.16816.F32.BF16 R4, R176, R180.reuse, R4 ;  /* 0x000000b4b004723c */ /* 0x080fe20000041804 */
[----:B------:R2:W-:Y:S07]  /*5530*/  LDSM.16.M88.4 R172, [R2+0x2000] ;  /* 0x0020000002ac783b */ /* 0x0005ee0000000200 */
[C---:B------:R-:W-:Y:S08]  /*5540*/  HMMA.16816.F32.BF16 R8, R188.reuse, R180, R8 ;  /* 0x000000b4bc08723c */ /* 0x040ff00000041808 */
[-C--:B------:R-:W-:Y:S08]  /*5550*/  HMMA.16816.F32.BF16 R12, R188, R182.reuse, R12 ;  /* 0x000000b6bc0c723c */ /* 0x080ff0000004180c */
[C---:B------:R-:W-:Y:S01]  /*5560*/  HMMA.16816.F32.BF16 R16, R176.reuse, R182, R16 ;  /* 0x000000b6b010723c */ /* 0x040fe20000041810 */
[----:B------:R-:W3:Y:S03]  /*5570*/  LDSM.16.M88.4 R180, [R215+0x10000] ;  /* 0x01000000d7b4783b */ /* 0x000ee60000000200 */
[----:B--2---:R-:W-:Y:S04]  /*5580*/  MOV R2, UR8 ;  /* 0x0000000800027c02 */ /* 0x004fe80008000f00 */
[-C--:B------:R-:W-:Y:S04]  /*5590*/  HMMA.16816.F32.BF16 R20, R176, R164.reuse, R20 ;  /* 0x000000a4b014723c */ /* 0x080fe80000041814 */
[----:B------:R-:W-:Y:S04]  /*55a0*/  IADD3 R2, R2, -UR17, R38 ;  /* 0x8000001102027c10 */ /* 0x000fe8000fffe026 */
        /* <DEDUP_REMOVED lines=17> */
[----:B------:R-:W-:Y:S02]  /*56c0*/  I2F R189, R185 ;  /* 0x000000b900bd7306 */ /* 0x000fe40000201400 */
[C---:B------:R-:W-:Y:S02]  /*56d0*/  IADD3 R186, R0.reuse, 0x8, RZ ;  /* 0x0000000800ba7810 */ /* 0x040fe40007ffe0ff */
[C---:B------:R-:W-:Y:S01]  /*56e0*/  IADD3 R184, R0.reuse, 0x9, RZ ;  /* 0x0000000900b87810 */ /* 0x040fe20007ffe0ff */
[C---:B------:R-:W-:Y:S05]  /*56f0*/  HMMA.16816.F32.BF16 R8, R200.reuse, R180, R8 ;  /* 0x000000b4c808723c */ /* 0x040fea0000041808 */
[----:B------:R-:W-:Y:S03]  /*5700*/  I2F R187, R184 ;  /* 0x000000b800bb7306 */ /* 0x000fe60000201400 */
[-C--:B------:R-:W-:Y:S07]  /*5710*/  HMMA.16816.F32.BF16 R12, R200, R182.reuse, R12 ;  /* 0x000000b6c80c723c */ /* 0x080fee000004180c */
[----:B------:R-:W-:Y:S01]  /*5720*/  I2F R190, R186 ;  /* 0x000000ba00be7306 */ /* 0x000fe20000201400 */
[C---:B------:R-:W-:Y:S01]  /*5730*/  HMMA.16816.F32.BF16 R16, R172.reuse, R182, R16 ;  /* 0x000000b6ac10723c */ /* 0x040fe20000041810 */
[----:B------:R3:W4:Y:S07]  /*5740*/  LDSM.16.M88.4 R180, [R3+0x3000] ;  /* 0x0030000003b4783b */ /* 0x00072e0000000200 */
[-C--:B--2---:R-:W-:Y:S08]  /*5750*/  HMMA.16816.F32.BF16 R20, R172, R164.reuse, R20 ;  /* 0x000000a4ac14723c */ /* 0x084ff00000041814 */
[C---:B------:R-:W-:Y:S07]  /*5760*/  HMMA.16816.F32.BF16 R24, R200.reuse, R164, R24 ;  /* 0x000000a4c818723c */ /* 0x040fee0000041818 */
[----:B------:R-:W-:Y:S01]  /*5770*/  IADD3 R165, R0, 0x10, RZ ;  /* 0x0000001000a57810 */ /* 0x000fe20007ffe0ff */
[-C--:B------:R-:W-:Y:S04]  /*5780*/  HMMA.16816.F32.BF16 R28, R200, R166.reuse, R28 ;  /* 0x000000a6c81c723c */ /* 0x080fe8000004181c */
[----:B---3--:R-:W-:Y:S02]  /*5790*/  @!P1 IADD3 R3, R2, UR10, RZ ;  /* 0x0000000a02039c10 */ /* 0x008fe4000fffe0ff */
[C---:B------:R-:W-:Y:S02]  /*57a0*/  IADD3 R164, R0.reuse, 0x11, RZ ;  /* 0x0000001100a47810 */ /* 0x040fe40007ffe0ff */
[----:B------:R-:W-:Y:S01]  /*57b0*/  HMMA.16816.F32.BF16 R32, R172, R166, R32 ;  /* 0x000000a6ac20723c */ /* 0x000fe20000041820 */
[----:B------:R-:W-:Y:S06]  /*57c0*/  I2F R173, R165 ;  /* 0x000000a500ad7306 */ /* 0x000fec0000201400 */
[C---:B------:R-:W-:Y:S01]  /*57d0*/  IADD3 R166, R0.reuse, 0x18, RZ ;  /* 0x0000001800a67810 */ /* 0x040fe20007ffe0ff */
[-C--:B-1----:R-:W-:Y:S03]  /*57e0*/  HMMA.16816.F32.BF16 R4, R168, R176.reuse, R4 ;  /* 0x000000b0a804723c */ /* 0x082fe60000041804 */
[----:B------:R-:W-:Y:S02]  /*57f0*/  I2F R172, R164 ;  /* 0x000000a400ac7306 */ /* 0x000fe40000201400 */
[----:B------:R-:W-:Y:S03]  /*5800*/  IADD3 R167, R0, 0x19, RZ ;  /* 0x0000001900a77810 */ /* 0x000fe60007ffe0ff */
[C---:B----4-:R-:W-:Y:S01]  /*5810*/  HMMA.16816.F32.BF16 R8, R180.reuse, R176, R8 ;  /* 0x000000b0b408723c */ /* 0x050fe20000041808 */
[----:B------:R-:W2:Y:S04]  /*5820*/  LDL R176, [R1+0x30] ;  /* 0x0000300001b07983 */ /* 0x000ea80000100800 */
[----:B------:R-:W-:Y:S03]  /*5830*/  I2F R174, R166 ;  /* 0x000000a600ae7306 */ /* 0x000fe60000201400 */
[-C--:B------:R-:W-:Y:S07]  /*5840*/  HMMA.16816.F32.BF16 R12, R180, R178.reuse, R12 ;  /* 0x000000b2b40c723c */ /* 0x080fee000004180c */
[----:B------:R-:W-:Y:S01]  /*5850*/  I2F R175, R167 ;  /* 0x000000a700af7306 */ /* 0x000fe20000201400 */
[C---:B------:R-:W-:Y:S04]  /*5860*/  HMMA.16816.F32.BF16 R16, R168.reuse, R178, R16 ;  /* 0x000000b2a810723c */ /* 0x040fe80000041810 */
[----:B------:R-:W-:Y:S02]  /*5870*/  FMUL.FTZ R4, R4, c[0x0][0x2ec] ;  /* 0x0000bb0004047a20 */ /* 0x000fe40000410000 */
[----:B------:R-:W-:Y:S02]  /*5880*/  FMUL.FTZ R5, R5, c[0x0][0x2ec] ;  /* 0x0000bb0005057a20 */ /* 0x000fe40000410000 */
[----:B------:R-:W-:Y:S01]  /*5890*/  FMUL.FTZ R6, R6, c[0x0][0x2ec] ;  /* 0x0000bb0006067a20 */ /* 0x000fe20000410000 */
[----:B------:R-:W1:Y:S03]  /*58a0*/  MUFU.TANH R199, R4 ;  /* 0x0000000400c77308 */ /* 0x000e660000002400 */
[----:B------:R-:W-:Y:S02]  /*58b0*/  FMUL.FTZ R7, R7, c[0x0][0x2ec] ;  /* 0x0000bb0007077a20 */ /* 0x000fe40000410000 */
[----:B------:R-:W-:Y:S02]  /*58c0*/  FMUL.FTZ R10, R10, c[0x0][0x2ec] ;  /* 0x0000bb000a0a7a20 */ /* 0x000fe40000410000 */
[----:B------:R-:W-:Y:S02]  /*58d0*/  FMUL.FTZ R12, R12, c[0x0][0x2ec] ;  /* 0x0000bb000c0c7a20 */ /* 0x000fe40000410000 */
[----:B------:R-:W-:Y:S01]  /*58e0*/  FMUL.FTZ R8, R8, c[0x0][0x2ec] ;  /* 0x0000bb0008087a20 */ /* 0x000fe20000410000 */
[----:B------:R3:W-:Y:S01]  /*58f0*/  MUFU.TANH R43, R10 ;  /* 0x0000000a002b7308 */ /* 0x0007e20000002400 */
[----:B------:R-:W-:Y:S02]  /*5900*/  FMUL.FTZ R9, R9, c[0x0][0x2ec] ;  /* 0x0000bb0009097a20 */ /* 0x000fe40000410000 */
[----:B------:R-:W-:Y:S02]  /*5910*/  FMUL.FTZ R13, R13, c[0x0][0x2ec] ;  /* 0x0000bb000d0d7a20 */ /* 0x000fe40000410000 */
[----:B------:R-:W-:Y:S02]  /*5920*/  FMUL.FTZ R16, R16, c[0x0][0x2ec] ;  /* 0x0000bb0010107a20 */ /* 0x000fe40000410000 */
[----:B------:R-:W-:Y:S02]  /*5930*/  FMUL.FTZ R17, R17, c[0x0][0x2ec] ;  /* 0x0000bb0011117a20 */ /* 0x000fe40000410000 */
[----:B------:R-:W-:Y:S01]  /*5940*/  FMUL.FTZ R18, R18, c[0x0][0x2ec] ;  /* 0x0000bb0012127a20 */ /* 0x000fe20000410000 */
[----:B------:R4:W-:Y:S01]  /*5950*/  MUFU.TANH R202, R16 ;  /* 0x0000001000ca7308 */ /* 0x0009e20000002400 */
[----:B------:R-:W-:Y:S02]  /*5960*/  FMUL.FTZ R19, R19, c[0x0][0x2ec] ;  /* 0x0000bb0013137a20 */ /* 0x000fe40000410000 */
[----:B------:R-:W-:Y:S02]  /*5970*/  FMUL.FTZ R15, R15, c[0x0][0x2ec] ;  /* 0x0000bb000f0f7a20 */ /* 0x000fe40000410000 */
[----:B-1----:R-:W-:Y:S02]  /*5980*/  FFMA.FTZ R2, R188, UR4, R199 ;  /* 0x00000004bc027c23 */ /* 0x002fe400080100c7 */
[----:B------:R-:W-:Y:S02]  /*5990*/  FMUL.FTZ R14, R14, c[0x0][0x2ec] ;  /* 0x0000bb000e0e7a20 */ /* 0x000fe40000410000 */
[----:B------:R-:W-:Y:S01]  /*59a0*/  FMUL.FTZ R11, R11, c[0x0][0x2ec] ;  /* 0x0000bb000b0b7a20 */ /* 0x000fe20000410000 */
[----:B------:R1:W-:Y:S01]  /*59b0*/  MUFU.TANH R49, R12 ;  /* 0x0000000c00317308 */ /* 0x0003e20000002400 */
[C---:B---3--:R-:W-:Y:S04]  /*59c0*/  @!P1 IMNMX R10, R3.reuse, UR8, PT ;  /* 0x00000008030a9c17 */ /* 0x048fe8000b800200 */
[----:B------:R-:W-:Y:S05]  /*59d0*/  @!P1 ISETP.GE.AND P3, PT, R0, R10, PT ;  /* 0x0000000a0000920c */ /* 0x000fea0003f66270 */
[----:B------:R-:W3:Y:S01]  /*59e0*/  MUFU.TANH R236, R5 ;  /* 0x0000000500ec7308 */ /* 0x000ee20000002400 */
[----:B------:R-:W-:Y:S01]  /*59f0*/  @!P1 FSEL R2, R2, -INF , !P3 ;  /* 0xff80000002029808 */ /* 0x000fe20005800000 */
[----:B----4-:R-:W4:Y:S08]  /*5a00*/  LDL R16, [R1+0x8] ;  /* 0x0000080001107983 */ /* 0x010f300000100800 */
[----:B------:R3:W-:Y:S01]  /*5a10*/  MUFU.TANH R51, R8 ;  /* 0x0000000800337308 */ /* 0x0007e20000002400 */
[----:B-1----:R-:W2:Y:S09]  /*5a20*/  LDL R12, [R1+0x4] ;  /* 0x00000400010c7983 */ /* 0x002eb20000100800 */
[----:B------:R-:W1:Y:S10]  /*5a30*/  MUFU.TANH R249, R6 ;  /* 0x0000000600f97308 */ /* 0x000e740000002400 */
[----:B------:R-:W-:Y:S01]  /*5a40*/  MUFU.TANH R48, R13 ;  /* 0x0000000d00307308 */ /* 0x000fe20000002400 */
[----:B---3--:R-:W-:Y:S04]  /*5a50*/  @!P1 IADD3 R8, R3, 0x8, RZ ;  /* 0x0000000803089810 */ /* 0x008fe80007ffe0ff */
[----:B------:R-:W-:Y:S05]  /*5a60*/  @!P1 IMNMX R8, R8, UR8, PT ;  /* 0x0000000808089c17 */ /* 0x000fea000b800200 */
[----:B------:R3:W1:Y:S01]  /*5a70*/  MUFU.TANH R248, R7 ;  /* 0x0000000700f87308 */ /* 0x0006620000002400 */
[----:B------:R-:W-:Y:S09]  /*5a80*/  @!P1 ISETP.GE.AND P3, PT, R0, R8, PT ;  /* 0x000000080000920c */ /* 0x000ff20003f66270 */
[----:B------:R-:W-:Y:S10]  /*5a90*/  MUFU.TANH R40, R15 ;  /* 0x0000000f00287308 */ /* 0x000ff40000002400 */
[----:B------:R1:W-:Y:S01]  /*5aa0*/  MUFU.TANH R50, R9 ;  /* 0x0000000900327308 */ /* 0x0003e20000002400 */
[----:B---3--:R-:W3:Y:S09]  /*5ab0*/  LDSM.16.M88.4 R4, [R214+0x10800] ;  /* 0x01080000d604783b */ /* 0x008ef20000000200 */
[----:B------:R3:W-:Y:S10]  /*5ac0*/  MUFU.TANH R42, R11 ;  /* 0x0000000b002a7308 */ /* 0x0007f40000002400 */
[----:B------:R-:W3:Y:S01]  /*5ad0*/  MUFU.TANH R41, R14 ;  /* 0x0000000e00297308 */ /* 0x000ee20000002400 */
[----:B-1----:R-:W-:Y:S05]  /*5ae0*/  FMUL.FTZ R9, R37, 1.4426950216293334961 ;  /* 0x3fb8aa3b25097820 */ /* 0x002fea0000410000 */
[----:B------:R-:W-:Y:S04]  /*5af0*/  FSEL R9, R9, RZ, P2 ;  /* 0x000000ff09097208 */ /* 0x000fe80001000000 */
[----:B------:R-:W-:Y:S01]  /*5b00*/  MUFU.TANH R198, R17 ;  /* 0x0000001100c67308 */ /* 0x000fe20000002400 */
[----:B------:R-:W-:Y:S01]  /*5b10*/  @!P1 ISETP.GE.AND P2, PT, R185, R10, PT ;  /* 0x0000000ab900920c */ /* 0x000fe20003f46270 */
[--C-:B------:R-:W-:Y:S02]  /*5b20*/  FFMA.FTZ R2, R2, c[0x0][0x23c], -R9.reuse ;  /* 0x00008f0002027a23 */ /* 0x100fe40000010809 */
[----:B---3--:R-:W-:Y:S06]  /*5b30*/  FFMA.FTZ R11, R189, UR4, R236 ;  /* 0x00000004bd0b7c23 */ /* 0x008fec00080100ec */
[----:B------:R1:W-:Y:S01]  /*5b40*/  MUFU.EX2 R193, R2 ;  /* 0x0000000200c17308 */ /* 0x0003e20000000800 */
[----:B------:R-:W-:Y:S02]  /*5b50*/  @!P1 FSEL R11, R11, -INF , !P2 ;  /* 0xff8000000b0b9808 */ /* 0x000fe40005000000 */
[C---:B------:R-:W-:Y:S01]  /*5b60*/  FSETP.NEU.FTZ.AND P2, PT, R36.reuse, -INF , PT ;  /* 0xff8000002400780b */ /* 0x040fe20003f5d000 */
[-C--:B------:R-:W-:Y:S03]  /*5b70*/  HMMA.16816.F32.BF16 R20, R168, R4.reuse, R20 ;  /* 0x00000004a814723c */ /* 0x080fe60000041814 */
[----:B------:R-:W-:Y:S03]  /*5b80*/  FFMA.FTZ R11, R11, c[0x0][0x23c], -R9 ;  /* 0x00008f000b0b7a23 */ /* 0x000fe60000010809 */
[----:B------:R-:W-:Y:S02]  /*5b90*/  MUFU.TANH R241, R18 ;  /* 0x0000001200f17308 */ /* 0x000fe40000002400 */
[C---:B------:R-:W-:Y:S07]  /*5ba0*/  HMMA.16816.F32.BF16 R24, R180.reuse, R4, R24 ;  /* 0x00000004b418723c */ /* 0x040fee0000041818 */
[----:B------:R-:W-:Y:S01]  /*5bb0*/  FMUL.FTZ R5, R36, 1.4426950216293334961 ;  /* 0x3fb8aa3b24057820 */ /* 0x000fe20000410000 */
[-C--:B------:R-:W-:Y:S01]  /*5bc0*/  HMMA.16816.F32.BF16 R28, R180, R6.reuse, R28 ;  /* 0x00000006b41c723c */ /* 0x080fe2000004181c */
[----:B------:R3:W-:Y:S03]  /*5bd0*/  MUFU.EX2 R177, R11 ;  /* 0x0000000b00b17308 */ /* 0x0007e60000000800 */
[----:B------:R-:W-:Y:S01]  /*5be0*/  FFMA.FTZ R4, R188, UR4, R249 ;  /* 0x00000004bc047c23 */ /* 0x000fe200080100f9 */
[----:B------:R-:W-:Y:S01]  /*5bf0*/  FSEL R5, R5, RZ, P2 ;  /* 0x000000ff05057208 */ /* 0x000fe20001000000 */
[----:B-1----:R-:W-:Y:S01]  /*5c00*/  FFMA.FTZ R2, R189, UR4, R248 ;  /* 0x00000004bd027c23 */ /* 0x002fe200080100f8 */
[----:B------:R-:W-:Y:S01]  /*5c10*/  @!P1 ISETP.GE.AND P2, PT, R185, R8, PT ;  /* 0x00000008b900920c */ /* 0x000fe20003f46270 */
[----:B------:R-:W-:Y:S03]  /*5c20*/  HMMA.16816.F32.BF16 R32, R168, R6, R32 ;  /* 0x00000006a820723c */ /* 0x000fe60000041820 */
[----:B------:R-:W-:Y:S01]  /*5c30*/  MUFU.TANH R239, R19 ;  /* 0x0000001300ef7308 */ /* 0x000fe20000002400 */
[----:B------:R-:W-:Y:S01]  /*5c40*/  @!P1 FSEL R4, R4, -INF , !P3 ;  /* 0xff80000004049808 */ /* 0x000fe20005800000 */
[----:B------:R-:W-:Y:S01]  /*5c50*/  FMUL.FTZ R20, R20, c[0x0][0x2ec] ;  /* 0x0000bb0014147a20 */ /* 0x000fe20000410000 */
[----:B------:R-:W-:Y:S01]  /*5c60*/  @!P1 FSEL R2, R2, -INF , !P2 ;  /* 0xff80000002029808 */ /* 0x000fe20005000000 */
[----:B------:R-:W-:Y:S02]  /*5c70*/  FFMA.FTZ R7, R190, UR4, R41 ;  /* 0x00000004be077c23 */ /* 0x000fe40008010029 */
[--C-:B------:R-:W-:Y:S03]  /*5c80*/  FFMA.FTZ R4, R4, c[0x0][0x23c], -R5.reuse ;  /* 0x00008f0004047a23 */ /* 0x100fe60000010805 */
[----:B------:R-:W-:Y:S01]  /*5c90*/  FFMA.FTZ R2, R2, c[0x0][0x23c], -R5 ;  /* 0x00008f0002027a23 */ /* 0x000fe20000010805 */
[----:B------:R1:W-:Y:S01]  /*5ca0*/  MUFU.EX2 R13, R4 ;  /* 0x00000004000d7308 */ /* 0x0003e20000000800 */
[----:B------:R-:W-:Y:S02]  /*5cb0*/  FFMA.FTZ R6, R187, UR4, R40 ;  /* 0x00000004bb067c23 */ /* 0x000fe40008010028 */
[----:B------:R-:W-:Y:S02]  /*5cc0*/  FMUL.FTZ R21, R21, c[0x0][0x2ec] ;  /* 0x0000bb0015157a20 */ /* 0x000fe40000410000 */
[----:B---3--:R-:W-:Y:S02]  /*5cd0*/  FFMA.FTZ R11, R189, UR4, R50 ;  /* 0x00000004bd0b7c23 */ /* 0x008fe40008010032 */
[----:B------:R-:W-:Y:S02]  /*5ce0*/  FMUL.FTZ R22, R22, c[0x0][0x2ec] ;  /* 0x0000bb0016167a20 */ /* 0x000fe40000410000 */
[----:B------:R-:W-:Y:S01]  /*5cf0*/  FMUL.FTZ R23, R23, c[0x0][0x2ec] ;  /* 0x0000bb0017177a20 */ /* 0x000fe20000410000 */
[----:B------:R-:W3:Y:S01]  /*5d00*/  MUFU.EX2 R15, R2 ;  /* 0x00000002000f7308 */ /* 0x000ee20000000800 */
[----:B------:R-:W-:Y:S02]  /*5d10*/  FMUL.FTZ R24, R24, c[0x0][0x2ec] ;  /* 0x0000bb0018187a20 */ /* 0x000fe40000410000 */
[----:B------:R-:W-:Y:S02]  /*5d20*/  FMUL.FTZ R25, R25, c[0x0][0x2ec] ;  /* 0x0000bb0019197a20 */ /* 0x000fe40000410000 */
[----:B------:R-:W-:Y:S02]  /*5d30*/  FMUL.FTZ R26, R26, c[0x0][0x2ec] ;  /* 0x0000bb001a1a7a20 */ /* 0x000fe40000410000 */
[----:B------:R-:W-:Y:S02]  /*5d40*/  FMUL.FTZ R27, R27, c[0x0][0x2ec] ;  /* 0x0000bb001b1b7a20 */ /* 0x000fe40000410000 */
[----:B------:R-:W-:Y:S01]  /*5d50*/  FMUL.FTZ R28, R28, c[0x0][0x2ec] ;  /* 0x0000bb001c1c7a20 */ /* 0x000fe20000410000 */
[----:B------:R-:W2:Y:S01]  /*5d60*/  MUFU.TANH R201, R20 ;  /* 0x0000001400c97308 */ /* 0x000ea20000002400 */
[----:B------:R-:W-:Y:S02]  /*5d70*/  FMUL.FTZ R29, R29, c[0x0][0x2ec] ;  /* 0x0000bb001d1d7a20 */ /* 0x000fe40000410000 */
[----:B------:R-:W-:Y:S01]  /*5d80*/  FMUL.FTZ R30, R30, c[0x0][0x2ec] ;  /* 0x0000bb001e1e7a20 */ /* 0x000fe20000410000 */
[C---:B-1----:R-:W-:Y:S01]  /*5d90*/  @!P1 IADD3 R4, R3.reuse, 0x20, RZ ;  /* 0x0000002003049810 */ /* 0x042fe20007ffe0ff */
[----:B------:R-:W-:Y:S01]  /*5da0*/  FMUL.FTZ R32, R32, c[0x0][0x2ec] ;  /* 0x0000bb0020207a20 */ /* 0x000fe20000410000 */
[----:B------:R-:W-:Y:S01]  /*5db0*/  @!P1 IADD3 R3, R3, 0x28, RZ ;  /* 0x0000002803039810 */ /* 0x000fe20007ffe0ff */
[----:B------:R-:W-:Y:S01]  /*5dc0*/  FMUL.FTZ R33, R33, c[0x0][0x2ec] ;  /* 0x0000bb0021217a20 */ /* 0x000fe20000410000 */
[----:B------:R-:W-:Y:S01]  /*5dd0*/  @!P1 IMNMX R4, R4, UR8, PT ;  /* 0x0000000804049c17 */ /* 0x000fe2000b800200 */
[----:B------:R-:W-:Y:S01]  /*5de0*/  FMUL.FTZ R34, R34, c[0x0][0x2ec] ;  /* 0x0000bb0022227a20 */ /* 0x000fe20000410000 */
[----:B------:R-:W-:Y:S01]  /*5df0*/  @!P1 IMNMX R3, R3, UR8, PT ;  /* 0x0000000803039c17 */ /* 0x000fe2000b800200 */
[----:B------:R-:W1:Y:S01]  /*5e00*/  MUFU.TANH R200, R21 ;  /* 0x0000001500c87308 */ /* 0x000e620000002400 */
[-C--:B------:R-:W-:Y:S01]  /*5e10*/  @!P1 ISETP.GE.AND P3, PT, R0, R4.reuse, PT ;  /* 0x000000040000920c */ /* 0x080fe20003f66270 */
[----:B------:R-:W-:Y:S01]  /*5e20*/  FMUL.FTZ R35, R35, c[0x0][0x2ec] ;  /* 0x0000bb0023237a20 */ /* 0x000fe20000410000 */
[----:B---3--:R-:W-:Y:S01]  /*5e30*/  MOV R180, R15 ;  /* 0x0000000f00b47202 */ /* 0x008fe20000000f00 */
[----:B------:R-:W-:Y:S06]  /*5e40*/  FMUL.FTZ R31, R31, c[0x0][0x2ec] ;  /* 0x0000bb001f1f7a20 */ /* 0x000fec0000410000 */
[----:B------:R-:W3:Y:S10]  /*5e50*/  MUFU.TANH R242, R22 ;  /* 0x0000001600f27308 */ /* 0x000ef40000002400 */
        /* <DEDUP_REMOVED lines=10> */
[----:B------:R-:W-:Y:S01]  /*5f00*/  MUFU.TANH R250, R31 ;  /* 0x0000001f00fa7308 */ /* 0x000fe20000002400 */
[C---:B--2---:R-:W-:Y:S01]  /*5f10*/  FMUL.FTZ R2, R12.reuse, 1.4426950216293334961 ;  /* 0x3fb8aa3b0c027820 */ /* 0x044fe20000410000 */
[----:B------:R-:W-:Y:S01]  /*5f20*/  FSETP.NEU.FTZ.AND P2, PT, R12, -INF , PT ;  /* 0xff8000000c00780b */ /* 0x000fe20003f5d000 */
[----:B------:R-:W-:Y:S03]  /*5f30*/  FFMA.FTZ R12, R188, UR4, R51 ;  /* 0x00000004bc0c7c23 */ /* 0x000fe60008010033 */
[----:B------:R-:W-:Y:S02]  /*5f40*/  FSEL R2, R2, RZ, P2 ;  /* 0x000000ff02027208 */ /* 0x000fe40001000000 */
[-C--:B------:R-:W-:Y:S02]  /*5f50*/  @!P1 ISETP.GE.AND P2, PT, R185, R4.reuse, PT ;  /* 0x00000004b900920c */ /* 0x080fe40003f46270 */
[----:B------:R-:W-:Y:S02]  /*5f60*/  @!P1 FSEL R12, R12, -INF , !P3 ;  /* 0xff8000000c0c9808 */ /* 0x000fe40005800000 */
[----:B------:R-:W-:Y:S02]  /*5f70*/  @!P1 FSEL R11, R11, -INF , !P2 ;  /* 0xff8000000b0b9808 */ /* 0x000fe40005000000 */
[-C--:B------:R-:W-:Y:S01]  /*5f80*/  @!P1 ISETP.GE.AND P3, PT, R0, R3.reuse, PT ;  /* 0x000000030000920c */ /* 0x080fe20003f66270 */
[--C-:B------:R-:W-:Y:S01]  /*5f90*/  FFMA.FTZ R12, R12, c[0x0][0x23c], -R2.reuse ;  /* 0x00008f000c0c7a23 */ /* 0x100fe20000010802 */
[C---:B----4-:R-:W-:Y:S01]  /*5fa0*/  FSETP.NEU.FTZ.AND P2, PT, R16.reuse, -INF , PT ;  /* 0xff8000001000780b */ /* 0x050fe20003f5d000 */
[----:B------:R-:W-:Y:S02]  /*5fb0*/  FFMA.FTZ R11, R11, c[0x0][0x23c], -R2 ;  /* 0x00008f000b0b7a23 */ /* 0x000fe40000010802 */
[----:B------:R2:W-:Y:S01]  /*5fc0*/  MUFU.EX2 R14, R12 ;  /* 0x0000000c000e7308 */ /* 0x0005e20000000800 */
[----:B------:R-:W-:Y:S05]  /*5fd0*/  FMUL.FTZ R0, R16, 1.4426950216293334961 ;  /* 0x3fb8aa3b10007820 */ /* 0x000fea0000410000 */
[----:B------:R-:W-:Y:S02]  /*5fe0*/  FSEL R0, R0, RZ, P2 ;  /* 0x000000ff00007208 */ /* 0x000fe40001000000 */
[-C--:B------:R-:W-:Y:S02]  /*5ff0*/  @!P1 ISETP.GE.AND P2, PT, R185, R3.reuse, PT ;  /* 0x00000003b900920c */ /* 0x080fe40003f46270 */
[----:B------:R4:W-:Y:S01]  /*6000*/  MUFU.EX2 R53, R11 ;  /* 0x0000000b00357308 */ /* 0x0009e20000000800 */
[----:B--2---:R-:W-:Y:S09]  /*6010*/  FFMA.FTZ R12, R188, UR4, R43 ;  /* 0x00000004bc0c7c23 */ /* 0x004ff2000801002b */
[----:B------:R-:W-:Y:S01]  /*6020*/  MUFU.TANH R188, R35 ;  /* 0x0000002300bc7308 */ /* 0x000fe20000002400 */
[----:B------:R-:W-:Y:S02]  /*6030*/  @!P1 FSEL R12, R12, -INF , !P3 ;  /* 0xff8000000c0c9808 */ /* 0x000fe40005800000 */
[-C--:B------:R-:W-:Y:S01]  /*6040*/  @!P1 ISETP.GE.AND P3, PT, R166, R4.reuse, PT ;  /* 0x00000004a600920c */ /* 0x080fe20003f66270 */
[----:B----4-:R-:W-:Y:S02]  /*6050*/  FFMA.FTZ R11, R189, UR4, R42 ;  /* 0x00000004bd0b7c23 */ /* 0x010fe4000801002a */
[--C-:B------:R-:W-:Y:S04]  /*6060*/  FFMA.FTZ R12, R12, c[0x0][0x23c], -R0.reuse ;  /* 0x00008f000c0c7a23 */ /* 0x100fe80000010800 */
[----:B------:R-:W2:Y:S01]  /*6070*/  MUFU.TANH R189, R34 ;  /* 0x0000002200bd7308 */ /* 0x000ea20000002400 */
[----:B------:R-:W-:Y:S02]  /*6080*/  @!P1 FSEL R11, R11, -INF , !P2 ;  /* 0xff8000000b0b9808 */ /* 0x000fe40005000000 */
[-C--:B------:R-:W-:Y:S03]  /*6090*/  @!P1 ISETP.GE.AND P2, PT, R186, R4.reuse, PT ;  /* 0x00000004ba00920c */ /* 0x080fe60003f46270 */
[----:B------:R-:W-:Y:S04]  /*60a0*/  FFMA.FTZ R11, R11, c[0x0][0x23c], -R0 ;  /* 0x00008f000b0b7a23 */ /* 0x000fe80000010800 */
[----:B------:R4:W-:Y:S10]  /*60b0*/  MUFU.EX2 R47, R12 ;  /* 0x0000000c002f7308 */ /* 0x0009f40000000800 */
[----:B------:R1:W-:Y:S01]  /*60c0*/  MUFU.EX2 R46, R11 ;  /* 0x0000000b002e7308 */ /* 0x0003e20000000800 */
[----:B----4-:R-:W-:Y:S02]  /*60d0*/  FFMA.FTZ R12, R187, UR4, R48 ;  /* 0x00000004bb0c7c23 */ /* 0x010fe40008010030 */
[----:B-1----:R-:W-:Y:S05]  /*60e0*/  FFMA.FTZ R11, R190, UR4, R49 ;  /* 0x00000004be0b7c23 */ /* 0x002fea0008010031 */
        /* <DEDUP_REMOVED lines=8> */
[-C--:B------:R-:W-:Y:S03]  /*6170*/  @!P1 ISETP.GE.AND P2, PT, R184, R3.reuse, PT ;  /* 0x00000003b800920c */ /* 0x080fe60003f46270 */
[--C-:B------:R-:W-:Y:S01]  /*6180*/  FFMA.FTZ R7, R7, c[0x0][0x23c], -R0.reuse ;  /* 0x00008f0007077a23 */ /* 0x100fe20000010800 */
[----:B------:R-:W-:Y:S01]  /*6190*/  @!P1 FSEL R6, R6, -INF , !P2 ;  /* 0xff80000006069808 */ /* 0x000fe20005000000 */
[----:B------:R-:W-:Y:S01]  /*61a0*/  MUFU.EX2 R252, R12 ;  /* 0x0000000c00fc7308 */ /* 0x000fe20000000800 */
[-C--:B------:R-:W-:Y:S03]  /*61b0*/  @!P1 ISETP.GE.AND P2, PT, R186, R10.reuse, PT ;  /* 0x0000000aba00920c */ /* 0x080fe60003f46270 */
[----:B------:R-:W-:Y:S06]  /*61c0*/  FFMA.FTZ R6, R6, c[0x0][0x23c], -R0 ;  /* 0x00008f0006067a23 */ /* 0x000fec0000010800 */
[----:B------:R1:W-:Y:S10]  /*61d0*/  MUFU.EX2 R45, R7 ;  /* 0x00000007002d7308 */ /* 0x0003f40000000800 */
[----:B------:R4:W-:Y:S01]  /*61e0*/  MUFU.EX2 R44, R6 ;  /* 0x00000006002c7308 */ /* 0x0009e20000000800 */
[----:B-1----:R-:W-:Y:S05]  /*61f0*/  FFMA.FTZ R7, R190, UR4, R202 ;  /* 0x00000004be077c23 */ /* 0x002fea00080100ca */
[----:B------:R-:W-:Y:S02]  /*6200*/  @!P1 FSEL R7, R7, -INF , !P2 ;  /* 0xff80000007079808 */ /* 0x000fe40005000000 */
[----:B------:R-:W-:Y:S03]  /*6210*/  @!P1 ISETP.GE.AND P2, PT, R184, R10, PT ;  /* 0x0000000ab800920c */ /* 0x000fe60003f46270 */
[--C-:B------:R-:W-:Y:S02]  /*6220*/  FFMA.FTZ R7, R7, c[0x0][0x23c], -R9.reuse ;  /* 0x00008f0007077a23 */ /* 0x100fe40000010809 */
[----:B----4-:R-:W-:Y:S02]  /*6230*/  FFMA.FTZ R6, R187, UR4, R198 ;  /* 0x00000004bb067c23 */ /* 0x010fe400080100c6 */
[----:B------:R1:W-:Y:S03]  /*6240*/  MUFU.EX2 R191, R7 ;  /* 0x0000000700bf7308 */ /* 0x0003e60000000800 */
[----:B------:R-:W-:Y:S02]  /*6250*/  @!P1 FSEL R6, R6, -INF , !P2 ;  /* 0xff80000006069808 */ /* 0x000fe40005000000 */
[-C--:B------:R-:W-:Y:S03]  /*6260*/  @!P1 ISETP.GE.AND P2, PT, R186, R8.reuse, PT ;  /* 0x00000008ba00920c */ /* 0x080fe60003f46270 */
[----:B------:R-:W-:Y:S02]  /*6270*/  FFMA.FTZ R6, R6, c[0x0][0x23c], -R9 ;  /* 0x00008f0006067a23 */ /* 0x000fe40000010809 */
[----:B-1----:R-:W-:Y:S02]  /*6280*/  FFMA.FTZ R7, R190, UR4, R241 ;  /* 0x00000004be077c23 */ /* 0x002fe400080100f1 */
[----:B------:R1:W4:Y:S03]  /*6290*/  MUFU.EX2 R190, R6 ;  /* 0x0000000600be7308 */ /* 0x0003260000000800 */
[----:B------:R-:W-:Y:S02]  /*62a0*/  @!P1 FSEL R7, R7, -INF , !P2 ;  /* 0xff80000007079808 */ /* 0x000fe40005000000 */
[----:B------:R-:W-:Y:S03]  /*62b0*/  @!P1 ISETP.GE.AND P2, PT, R184, R8, PT ;  /* 0x00000008b800920c */ /* 0x000fe60003f46270 */
[----:B------:R-:W-:Y:S04]  /*62c0*/  FFMA.FTZ R7, R7, c[0x0][0x23c], -R5 ;  /* 0x00008f0007077a23 */ /* 0x000fe80000010805 */
[----:B------:R2:W-:Y:S01]  /*62d0*/  MUFU.EX2 R197, R7 ;  /* 0x0000000700c57308 */ /* 0x0005e20000000800 */
[----:B-1----:R-:W-:Y:S05]  /*62e0*/  FFMA.FTZ R6, R187, UR4, R239 ;  /* 0x00000004bb067c23 */ /* 0x002fea00080100ef */
[----:B------:R-:W-:Y:S02]  /*62f0*/  @!P1 FSEL R6, R6, -INF , !P2 ;  /* 0xff80000006069808 */ /* 0x000fe40005000000 */
[-C--:B------:R-:W-:Y:S03]  /*6300*/  @!P1 ISETP.GE.AND P2, PT, R165, R10.reuse, PT ;  /* 0x0000000aa500920c */ /* 0x080fe60003f46270 */
[----:B------:R-:W-:Y:S02]  /*6310*/  FFMA.FTZ R6, R6, c[0x0][0x23c], -R5 ;  /* 0x00008f0006067a23 */ /* 0x000fe40000010805 */
[----:B--2---:R-:W-:Y:S02]  /*6320*/  FFMA.FTZ R7, R173, UR4, R201 ;  /* 0x00000004ad077c23 */ /* 0x004fe400080100c9 */
[----:B------:R1:W2:Y:S03]  /*6330*/  MUFU.EX2 R196, R6 ;  /* 0x0000000600c47308 */ /* 0x0002a60000000800 */
[----:B------:R-:W-:Y:S02]  /*6340*/  @!P1 FSEL R7, R7, -INF , !P2 ;  /* 0xff80000007079808 */ /* 0x000fe40005000000 */
[----:B------:R-:W-:Y:S03]  /*6350*/  @!P1 ISETP.GE.AND P2, PT, R164, R10, PT ;  /* 0x0000000aa400920c */ /* 0x000fe60003f46270 */
[--C-:B------:R-:W-:Y:S04]  /*6360*/  FFMA.FTZ R7, R7, c[0x0][0x23c], -R9.reuse ;  /* 0x00008f0007077a23 */ /* 0x100fe80000010809 */
[----:B------:R3:W-:Y:S01]  /*6370*/  MUFU.EX2 R186, R7 ;  /* 0x0000000700ba7308 */ /* 0x0007e20000000800 */
[----:B-1----:R-:W-:Y:S05]  /*6380*/  FFMA.FTZ R6, R172, UR4, R200 ;  /* 0x00000004ac067c23 */ /* 0x002fea00080100c8 */
[----:B------:R-:W-:Y:S02]  /*6390*/  @!P1 FSEL R6, R6, -INF , !P2 ;  /* 0xff80000006069808 */ /* 0x000fe40005000000 */
[-C--:B------:R-:W-:Y:S03]  /*63a0*/  @!P1 ISETP.GE.AND P2, PT, R165, R8.reuse, PT ;  /* 0x00000008a500920c */ /* 0x080fe60003f46270 */
[----:B------:R-:W-:Y:S02]  /*63b0*/  FFMA.FTZ R6, R6, c[0x0][0x23c], -R9 ;  /* 0x00008f0006067a23 */ /* 0x000fe40000010809 */
[----:B---3--:R-:W-:Y:S02]  /*63c0*/  FFMA.FTZ R7, R173, UR4, R242 ;  /* 0x00000004ad077c23 */ /* 0x008fe400080100f2 */
[----:B------:R1:W-:Y:S03]  /*63d0*/  MUFU.EX2 R185, R6 ;  /* 0x0000000600b97308 */ /* 0x0003e60000000800 */
        /* <DEDUP_REMOVED lines=9> */
[----:B------:R1:W3:Y:S03]  /*6470*/  MUFU.EX2 R194, R6 ;  /* 0x0000000600c27308 */ /* 0x0002e60000000800 */
[----:B------:R-:W-:Y:S02]  /*6480*/  @!P1 FSEL R7, R7, -INF , !P2 ;  /* 0xff80000007079808 */ /* 0x000fe40005000000 */
[-C--:B------:R-:W-:Y:S03]  /*6490*/  @!P1 ISETP.GE.AND P2, PT, R164, R4.reuse, PT ;  /* 0x00000004a400920c */ /* 0x080fe60003f46270 */
[----:B------:R-:W-:Y:S04]  /*64a0*/  FFMA.FTZ R7, R7, c[0x0][0x23c], -R2 ;  /* 0x00008f0007077a23 */ /* 0x000fe80000010802 */
[----:B------:R2:W-:Y:S01]  /*64b0*/  MUFU.EX2 R244, R7 ;  /* 0x0000000700f47308 */ /* 0x0005e20000000800 */
[----:B-1----:R-:W-:Y:S05]  /*64c0*/  FFMA.FTZ R6, R172, UR4, R246 ;  /* 0x00000004ac067c23 */ /* 0x002fea00080100f6 */
[----:B------:R-:W-:Y:S02]  /*64d0*/  @!P1 FSEL R6, R6, -INF , !P2 ;  /* 0xff80000006069808 */ /* 0x000fe40005000000 */
[-C--:B------:R-:W-:Y:S03]  /*64e0*/  @!P1 ISETP.GE.AND P2, PT, R165, R3.reuse, PT ;  /* 0x00000003a500920c */ /* 0x080fe60003f46270 */
[----:B------:R-:W-:Y:S02]  /*64f0*/  FFMA.FTZ R6, R6, c[0x0][0x23c], -R2 ;  /* 0x00008f0006067a23 */ /* 0x000fe40000010802 */
[----:B--2---:R-:W-:Y:S02]  /*6500*/  FFMA.FTZ R7, R173, UR4, R36 ;  /* 0x00000004ad077c23 */ /* 0x004fe40008010024 */
[----:B------:R1:W-:Y:S03]  /*6510*/  MUFU.EX2 R243, R6 ;  /* 0x0000000600f37308 */ /* 0x0003e60000000800 */
[----:B------:R-:W-:Y:S02]  /*6520*/  @!P1 FSEL R7, R7, -INF , !P2 ;  /* 0xff80000007079808 */ /* 0x000fe40005000000 */
[-C--:B------:R-:W-:Y:S03]  /*6530*/  @!P1 ISETP.GE.AND P2, PT, R164, R3.reuse, PT ;  /* 0x00000003a400920c */ /* 0x080fe60003f46270 */
[----:B------:R-:W-:Y:S04]  /*6540*/  FFMA.FTZ R7, R7, c[0x0][0x23c], -R0 ;  /* 0x00008f0007077a23 */ /* 0x000fe80000010800 */
[----:B------:R2:W-:Y:S01]  /*6550*/  MUFU.EX2 R39, R7 ;  /* 0x0000000700277308 */ /* 0x0005e20000000800 */
[----:B-1----:R-:W-:Y:S05]  /*6560*/  FFMA.FTZ R6, R172, UR4, R234 ;  /* 0x00000004ac067c23 */ /* 0x002fea00080100ea */
[----:B------:R-:W-:Y:S02]  /*6570*/  @!P1 FSEL R6, R6, -INF , !P2 ;  /* 0xff80000006069808 */ /* 0x000fe40005000000 */
[----:B------:R-:W-:Y:S01]  /*6580*/  @!P1 ISETP.GE.AND P2, PT, R167, R4, PT ;  /* 0x00000004a700920c */ /* 0x000fe20003f46270 */
[----:B------:R-:W-:Y:S02]  /*6590*/  FFMA.FTZ R4, R175, UR4, R203 ;  /* 0x00000004af047c23 */ /* 0x000fe400080100cb */
[----:B------:R-:W-:Y:S02]  /*65a0*/  FFMA.FTZ R6, R6, c[0x0][0x23c], -R0 ;  /* 0x00008f0006067a23 */ /* 0x000fe40000010800 */
[----:B--2---:R-:W-:Y:S01]  /*65b0*/  FFMA.FTZ R7, R174, UR4, R235 ;  /* 0x00000004ae077c23 */ /* 0x004fe200080100eb */
[----:B------:R-:W-:Y:S01]  /*65c0*/  @!P1 FSEL R4, R4, -INF , !P2 ;  /* 0xff80000004049808 */ /* 0x000fe20005000000 */
[----:B------:R1:W-:Y:S01]  /*65d0*/  MUFU.EX2 R38, R6 ;  /* 0x0000000600267308 */ /* 0x0003e20000000800 */
[CC--:B------:R-:W-:Y:S02]  /*65e0*/  @!P1 ISETP.GE.AND P2, PT, R166.reuse, R3.reuse, PT ;  /* 0x00000003a600920c */ /* 0x0c0fe40003f46270 */
[----:B------:R-:W-:Y:S02]  /*65f0*/  @!P1 FSEL R7, R7, -INF , !P3 ;  /* 0xff80000007079808 */ /* 0x000fe40005800000 */
[-C--:B------:R-:W-:Y:S03]  /*6600*/  @!P1 ISETP.GE.AND P3, PT, R166, R10.reuse, PT ;  /* 0x0000000aa600920c */ /* 0x080fe60003f66270 */
[--C-:B------:R-:W-:Y:S02]  /*6610*/  FFMA.FTZ R7, R7, c[0x0][0x23c], -R2.reuse ;  /* 0x00008f0007077a23 */ /* 0x100fe40000010802 */
[----:B------:R-:W-:Y:S02]  /*6620*/  FFMA.FTZ R2, R4, c[0x0][0x23c], -R2 ;  /* 0x00008f0004027a23 */ /* 0x000fe40000010802 */
[----:B------:R-:W-:Y:S01]  /*6630*/  FFMA.FTZ R4, R174, UR4, R251 ;  /* 0x00000004ae047c23 */ /* 0x000fe200080100fb */
[----:B------:R-:W-:Y:S04]  /*6640*/  MUFU.EX2 R238, R7 ;  /* 0x0000000700ee7308 */ /* 0x000fe80000000800 */
[----:B------:R-:W-:Y:S02]  /*6650*/  @!P1 FSEL R4, R4, -INF , !P2 ;  /* 0xff80000004049808 */ /* 0x000fe40005000000 */
[----:B------:R-:W-:Y:S03]  /*6660*/  @!P1 ISETP.GE.AND P2, PT, R167, R10, PT ;  /* 0x0000000aa700920c */ /* 0x000fe60003f46270 */
[----:B------:R-:W-:Y:S01]  /*6670*/  FFMA.FTZ R4, R4, c[0x0][0x23c], -R0 ;  /* 0x00008f0004047a23 */ /* 0x000fe20000010800 */
[----:B------:R2:W-:Y:S01]  /*6680*/  MUFU.EX2 R237, R2 ;  /* 0x0000000200ed7308 */ /* 0x0005e20000000800 */
[----:B-1----:R-:W-:Y:S05]  /*6690*/  FFMA.FTZ R6, R174, UR4, R182 ;  /* 0x00000004ae067c23 */ /* 0x002fea00080100b6 */
[----:B------:R-:W-:Y:S02]  /*66a0*/  @!P1 FSEL R6, R6, -INF , !P3 ;  /* 0xff80000006069808 */ /* 0x000fe40005800000 */
[-C--:B------:R-:W-:Y:S02]  /*66b0*/  @!P1 ISETP.GE.AND P3, PT, R166, R8.reuse, PT ;  /* 0x00000008a600920c */ /* 0x080fe40003f66270 */
[----:B------:R1:W-:Y:S01]  /*66c0*/  MUFU.EX2 R37, R4 ;  /* 0x0000000400257308 */ /* 0x0003e20000000800 */
[----:B------:R-:W-:Y:S09]  /*66d0*/  FFMA.FTZ R6, R6, c[0x0][0x23c], -R9 ;  /* 0x00008f0006067a23 */ /* 0x000ff20000010809 */
[----:B------:R-:W-:Y:S01]  /*66e0*/  MUFU.EX2 R184, R6 ;  /* 0x0000000600b87308 */ /* 0x000fe20000000800 */
[----:B--2---:R-:W-:Y:S05]  /*66f0*/  FFMA.FTZ R2, R175, UR4, R181 ;  /* 0x00000004af027c23 */ /* 0x004fea00080100b5 */
[----:B------:R-:W-:Y:S02]  /*6700*/  @!P1 FSEL R2, R2, -INF , !P2 ;  /* 0xff80000002029808 */ /* 0x000fe40005000000 */
[----:B------:R-:W-:Y:S01]  /*6710*/  @!P1 ISETP.GE.AND P2, PT, R167, R8, PT ;  /* 0x00000008a700920c */ /* 0x000fe20003f46270 */
[----:B-1----:R-:W-:Y:S02]  /*6720*/  FFMA.FTZ R4, R174, UR4, R189 ;  /* 0x00000004ae047c23 */ /* 0x002fe400080100bd */
[----:B------:R-:W-:Y:S02]  /*6730*/  FFMA.FTZ R9, R2, c[0x0][0x23c], -R9 ;  /* 0x00008f0002097a23 */ /* 0x000fe40000010809 */
[----:B------:R-:W-:Y:S01]  /*6740*/  FFMA.FTZ R2, R175, UR4, R188 ;  /* 0x00000004af027c23 */ /* 0x000fe200080100bc */
[----:B------:R-:W-:Y:S01]  /*6750*/  @!P1 FSEL R4, R4, -INF , !P3 ;  /* 0xff80000004049808 */ /* 0x000fe20005800000 */
[----:B------:R-:W1:Y:S03]  /*6760*/  MUFU.EX2 R183, R9 ;  /* 0x0000000900b77308 */ /* 0x000e660000000800 */
[----:B------:R-:W-:Y:S01]  /*6770*/  @!P1 FSEL R2, R2, -INF , !P2 ;  /* 0xff80000002029808 */ /* 0x000fe20005000000 */
[--C-:B------:R-:W-:Y:S01]  /*6780*/  FFMA.FTZ R4, R4, c[0x0][0x23c], -R5.reuse ;  /* 0x00008f0004047a23 */ /* 0x100fe20000010805 */
[----:B------:R-:W-:Y:S02]  /*6790*/  @!P1 ISETP.GE.AND P2, PT, R167, R3, PT ;  /* 0x00000003a700920c */ /* 0x000fe40003f46270 */
[----:B------:R-:W-:Y:S01]  /*67a0*/  F2FP.BF16.PACK_AB R3, R177, R193 ;  /* 0x000000c1b103723e */ /* 0x000fe200000010ff */
[----:B------:R-:W-:Y:S02]  /*67b0*/  FFMA.FTZ R5, R2, c[0x0][0x23c], -R5 ;  /* 0x00008f0002057a23 */ /* 0x000fe40000010805 */
[----:B------:R-:W-:Y:S01]  /*67c0*/  FFMA.FTZ R2, R175, UR4, R250 ;  /* 0x00000004af027c23 */ /* 0x000fe200080100fa */
[----:B------:R2:W-:Y:S01]  /*67d0*/  MUFU.EX2 R192, R4 ;  /* 0x0000000400c07308 */ /* 0x0005e20000000800 */
[----:B------:R1:W-:Y:S03]  /*67e0*/  STS [R221+0x20000], R3 ;  /* 0x02000003dd007388 */ /* 0x0003e60000000800 */
[----:B------:R-:W-:Y:S02]  /*67f0*/  @!P1 FSEL R2, R2, -INF , !P2 ;  /* 0xff80000002029808 */ /* 0x000fe40005000000 */
[----:B------:R-:W-:Y:S02]  /*6800*/  IADD3 R178, P1, R176, UR14, RZ ;  /* 0x0000000eb0b27c10 */ /* 0x000fe4000ff3e0ff */
[----:B------:R-:W-:Y:S01]  /*6810*/  PLOP3.LUT P2, PT, PT, PT, UP0, 0x80, 0x0 ;  /* 0x000000000000781c */ /* 0x000fe20003f4f008 */
[----:B------:R-:W-:Y:S01]  /*6820*/  FFMA.FTZ R0, R2, c[0x0][0x23c], -R0 ;  /* 0x00008f0002007a23 */ /* 0x000fe20000010800 */
[----:B------:R3:W3:Y:S01]  /*6830*/  MUFU.EX2 R187, R5 ;  /* 0x0000000500bb7308 */ /* 0x0006e20000000800 */
[----:B----4-:R-:W-:Y:S09]  /*6840*/  F2FP.BF16.PACK_AB R2, R190, R191 ;  /* 0x000000bfbe02723e */ /* 0x010ff200000010ff */
[----:B------:R4:W4:Y:S01]  /*6850*/  MUFU.EX2 R245, R0 ;  /* 0x0000000000f57308 */ /* 0x0009220000000800 */
[----:B--2---:R-:W-:Y:S02]  /*6860*/  F2FP.BF16.PACK_AB R4, R53, R14 ;  /* 0x0000000e3504723e */ /* 0x004fe400000010ff */
[----:B-1----:R-:W-:Y:S02]  /*6870*/  F2FP.BF16.PACK_AB R3, R46, R47 ;  /* 0x0000002f2e03723e */ /* 0x002fe400000010ff */
[----:B---3--:R-:W-:Y:S05]  /*6880*/  F2FP.BF16.PACK_AB R5, R180, R13 ;  /* 0x0000000db405723e */ /* 0x008fea00000010ff */
[----:B------:R1:W-:Y:S04]  /*6890*/  STS [R221+0x20400], R5 ;  /* 0x02040005dd007388 */ /* 0x0003e80000000800 */
[----:B------:R2:W-:Y:S01]  /*68a0*/  STS [R224+0x20000], R2 ;  /* 0x02000002e0007388 */ /* 0x0005e20000000800 */
[----:B----4-:R-:W-:Y:S05]  /*68b0*/  F2FP.BF16.PACK_AB R0, R196, R197 ;  /* 0x000000c5c400723e */ /* 0x010fea00000010ff */
[----:B------:R3:W-:Y:S04]  /*68c0*/  STS [R224+0x20400], R0 ;  /* 0x02040000e0007388 */ /* 0x0007e80000000800 */
[----:B------:R4:W-:Y:S04]  /*68d0*/  STS [R221+0x21000], R4 ;  /* 0x02100004dd007388 */ /* 0x0009e80000000800 */
[----:B------:R4:W-:Y:S01]  /*68e0*/  STS [R221+0x21400], R3 ;  /* 0x02140003dd007388 */ /* 0x0009e20000000800 */
[----:B-1----:R-:W-:Y:S02]  /*68f0*/  F2FP.BF16.PACK_AB R5, R252, R52 ;  /* 0x00000034fc05723e */ /* 0x002fe400000010ff */
[----:B--2---:R-:W-:Y:S03]  /*6900*/  F2FP.BF16.PACK_AB R2, R194, R195 ;  /* 0x000000c3c202723e */ /* 0x004fe600000010ff */
[----:B------:R1:W-:Y:S01]  /*6910*/  STS [R224+0x21000], R5 ;  /* 0x02100005e0007388 */ /* 0x0003e20000000800 */
[----:B---3--:R-:W-:Y:S02]  /*6920*/  F2FP.BF16.PACK_AB R0, R183, R184 ;  /* 0x000000b8b700723e */ /* 0x008fe400000010ff */
[----:B----4-:R-:W-:Y:S02]  /*6930*/  F2FP.BF16.PACK_AB R4, R44, R45 ;  /* 0x0000002d2c04723e */ /* 0x010fe400000010ff */
[----:B------:R-:W-:Y:S03]  /*6940*/  F2FP.BF16.PACK_AB R3, R185, R186 ;  /* 0x000000bab903723e */ /* 0x000fe600000010ff */
[----:B------:R2:W-:Y:S04]  /*6950*/  STS [R224+0x21400], R4 ;  /* 0x02140004e0007388 */ /* 0x0005e80000000800 */
[----:B------:R3:W-:Y:S04]  /*6960*/  STS [R222+0x20000], R3 ;  /* 0x02000003de007388 */ /* 0x0007e80000000800 */
[----:B------:R4:W-:Y:S01]  /*6970*/  STS [R222+0x20400], R2 ;  /* 0x02040002de007388 */ /* 0x0009e20000000800 */
[----:B-1----:R-:W-:Y:S03]  /*6980*/  F2FP.BF16.PACK_AB R5, R243, R244 ;  /* 0x000000f4f305723e */ /* 0x002fe600000010ff */
[----:B------:R1:W-:Y:S01]  /*6990*/  STS [R223+0x20000], R0 ;  /* 0x02000000df007388 */ /* 0x0003e20000000800 */
[----:B--2---:R-:W-:Y:S02]  /*69a0*/  F2FP.BF16.PACK_AB R4, R38, R39 ;  /* 0x000000272604723e */ /* 0x004fe400000010ff */
[----:B---3--:R-:W-:Y:S02]  /*69b0*/  F2FP.BF16.PACK_AB R3, R187, R192 ;  /* 0x000000c0bb03723e */ /* 0x008fe400000010ff */
[----:B----4-:R-:W-:Y:S03]  /*69c0*/  F2FP.BF16.PACK_AB R2, R237, R238 ;  /* 0x000000eeed02723e */ /* 0x010fe600000010ff */
[----:B------:R2:W-:Y:S01]  /*69d0*/  STS [R223+0x20400], R3 ;  /* 0x02040003df007388 */ /* 0x0005e20000000800 */
[----:B-1----:R-:W-:Y:S03]  /*69e0*/  F2FP.BF16.PACK_AB R0, R245, R37 ;  /* 0x00000025f500723e */ /* 0x002fe600000010ff */
[----:B------:R-:W-:Y:S04]  /*69f0*/  STS [R222+0x21000], R5 ;  /* 0x02100005de007388 */ /* 0x000fe80000000800 */
[----:B------:R-:W-:Y:S04]  /*6a00*/  STS [R222+0x21400], R4 ;  /* 0x02140004de007388 */ /* 0x000fe80000000800 */
[----:B------:R-:W-:Y:S04]  /*6a10*/  STS [R223+0x21000], R2 ;  /* 0x02100002df007388 */ /* 0x000fe80000000800 */
[----:B------:R1:W-:Y:S04]  /*6a20*/  STS [R223+0x21400], R0 ;  /* 0x02140000df007388 */ /* 0x0003e80000000800 */
[----:B------:R-:W-:Y:S01]  /*6a30*/  LDSM.16.M88.4 R32, [R208+0x8000] ;  /* 0x00800000d020783b */ /* 0x000fe20000000200 */
[----:B--2---:R-:W-:Y:S07]  /*6a40*/  MOV R3, R14 ;  /* 0x0000000e00037202 */ /* 0x004fee0000000f00 */
[----:B------:R-:W2:Y:S08]  /*6a50*/  LDSM.16.M88.4 R16, [R212+0x14000] ;  /* 0x01400000d410783b */ /* 0x000eb00000000200 */
[----:B------:R-:W3:Y:S01]  /*6a60*/  LDSM.16.M88.4 R28, [R208+0x9000] ;  /* 0x00900000d01c783b */ /* 0x000ee20000000200 */
[----:B-1----:R-:W-:Y:S07]  /*6a70*/  MOV R0, R13 ;  /* 0x0000000d00007202 */ /* 0x002fee0000000f00 */
[----:B------:R-:W1:Y:S08]  /*6a80*/  LDSM.16.M88.4 R164, [R212+0x14800] ;  /* 0x01480000d4a4783b */ /* 0x000e700000000200 */
[----:B------:R-:W4:Y:S04]  /*6a90*/  LDL R2, [R1+0x34] ;  /* 0x0000340001027983 */ /* 0x000f280000100800 */
[----:B------:R-:W-:Y:S08]  /*6aa0*/  LDSM.16.M88.4 R168, [R209+0x8000] ;  /* 0x00800000d1a8783b */ /* 0x000ff00000000200 */
[----:B------:R-:W1:Y:S01]  /*6ab0*/  LDSM.16.M88.4 R172, [R213+0x14000] ;  /* 0x01400000d5ac783b */ /* 0x000e620000000200 */
[-C--:B--2---:R-:W-:Y:S08]  /*6ac0*/  HMMA.16816.F32.BF16 R4, R32, R16.reuse, RZ ;  /* 0x000000102004723c */ /* 0x084ff000000418ff */
[C---:B---3--:R-:W-:Y:S08]  /*6ad0*/  HMMA.16816.F32.BF16 R8, R28.reuse, R16, RZ ;  /* 0x000000101c08723c */ /* 0x048ff000000418ff */
[-C--:B------:R-:W-:Y:S08]  /*6ae0*/  HMMA.16816.F32.BF16 R12, R28, R18.reuse, RZ ;  /* 0x000000121c0c723c */ /* 0x080ff000000418ff */
[C---:B------:R-:W-:Y:S08]  /*6af0*/  HMMA.16816.F32.BF16 R16, R32.reuse, R18, RZ ;  /* 0x000000122010723c */ /* 0x040ff000000418ff */
[-C--:B-1----:R-:W-:Y:S08]  /*6b00*/  HMMA.16816.F32.BF16 R20, R32, R164.reuse, RZ ;  /* 0x000000a42014723c */ /* 0x082ff000000418ff */
        /* <DEDUP_REMOVED lines=21> */
[-C--:B-1----:R-:W-:Y:S04]  /*6c60*/  HMMA.16816.F32.BF16 R20, R164, R168.reuse, R20 ;  /* 0x000000a8a414723c */ /* 0x082fe80000041814 */
[----:B----4-:R-:W-:Y:S04]  /*6c70*/  IADD3.X R179, R2, UR13, RZ, P1, !PT ;  /* 0x0000000d02b37c10 */ /* 0x010fe80008ffe4ff */
[C---:B------:R-:W-:Y:S01]  /*6c80*/  HMMA.16816.F32.BF16 R24, R172.reuse, R168, R24 ;  /* 0x000000a8ac18723c */ /* 0x040fe20000041818 */
[----:B------:R-:W2:Y:S07]  /*6c90*/  LDG.E R176, [R178.64] ;  /* 0x00000006b2b07981 */ /* 0x000eae000c1e1900 */
        /* <DEDUP_REMOVED lines=58> */
[----:B------:R-:W1:Y:S03]  /*7040*/  LDSM.16.M88.4 R164, [R214+0x18800] ;  /* 0x01880000d6a4783b */ /* 0x000e660000000200 */
[----:B------:R-:W-:Y:S01]  /*7050*/  FMUL.FTZ R2, R193, R2 ;  /* 0x00000002c1027220 */ /* 0x000fe20000410000 */
[----:B------:R-:W-:Y:S01]  /*7060*/  MOV R193, R3 ;  /* 0x0000000300c17202 */ /* 0x000fe20000000f00 */
[----:B------:R-:W-:Y:S01]  /*7070*/  FADD.FTZ R5, -R176, R5 ;  /* 0x00000005b0057221 */ /* 0x000fe20000010100 */
[----:B------:R-:W-:Y:S01]  /*7080*/  MOV R4, R0 ;  /* 0x0000000000047202 */ /* 0x000fe20000000f00 */
[----:B------:R-:W-:Y:S01]  /*7090*/  FFMA.FTZ R0, -R199, R199, 1 ;  /* 0x3f800000c7007423 */ /* 0x000fe200000101c7 */
[----:B------:R2:W3:Y:S03]  /*70a0*/  LDG.E R3, [R178.64+0x20] ;  /* 0x00002006b2037981 */ /* 0x0004e6000c1e1900 */
[----:B------:R-:W-:Y:S01]  /*70b0*/  FMUL.FTZ R0, R0, c[0x0][0x2ec] ;  /* 0x0000bb0000007a20 */ /* 0x000fe20000410000 */
[----:B------:R-:W-:Y:S01]  /*70c0*/  MOV R199, R180 ;  /* 0x000000b400c77202 */ /* 0x000fe20000000f00 */
[----:B------:R-:W-:Y:S02]  /*70d0*/  FMUL.FTZ R177, R177, R5 ;  /* 0x00000005b1b17220 */ /* 0x000fe40000410000 */
[----:B------:R-:W-:Y:S02]  /*70e0*/  FMUL.FTZ R180, R0, R2 ;  /* 0x0000000200b47220 */ /* 0x000fe40000410000 */
[----:B------:R2:W4:Y:S04]  /*70f0*/  LDG.E R2, [R178.64+0x80] ;  /* 0x00008006b2027981 */ /* 0x000528000c1e1900 */
[----:B------:R2:W4:Y:S02]  /*7100*/  LDG.E R0, [R178.64+0xa0] ;  /* 0x0000a006b2007981 */ /* 0x000524000c1e1900 */
[C---:B------:R-:W-:Y:S02]  /*7110*/  FADD.FTZ R5, -R176.reuse, R16 ;  /* 0x00000010b0057221 */ /* 0x040fe40000010100 */
[----:B------:R-:W-:Y:S02]  /*7120*/  FADD.FTZ R16, -R176, R17 ;  /* 0x00000011b0107221 */ /* 0x000fe40000010100 */
[----:B------:R-:W-:Y:S02]  /*7130*/  FMUL.FTZ R17, R191, R5 ;  /* 0x00000005bf117220 */ /* 0x000fe40000410000 */
[----:B------:R-:W-:Y:S02]  /*7140*/  FMUL.FTZ R16, R190, R16 ;  /* 0x00000010be107220 */ /* 0x000fe40000410000 */
[----:B------:R-:W-:Y:S04]  /*7150*/  FFMA.FTZ R5, -R202, R202, 1 ;  /* 0x3f800000ca057423 */ /* 0x000fe800000101ca */
[----:B------:R-:W-:Y:S01]  /*7160*/  FMUL.FTZ R5, R5, c[0x0][0x2ec] ;  /* 0x0000bb0005057a20 */ /* 0x000fe20000410000 */
[-C--:B-1----:R-:W-:Y:S03]  /*7170*/  HMMA.16816.F32.BF16 R20, R172, R164.reuse, R20 ;  /* 0x000000a4ac14723c */ /* 0x082fe60000041814 */
[----:B--2---:R-:W-:Y:S01]  /*7180*/  MOV R179, R4 ;  /* 0x0000000400b37202 */ /* 0x004fe20000000f00 */
[----:B------:R-:W-:Y:S04]  /*7190*/  FFMA.FTZ R4, -R236, R236, 1 ;  /* 0x3f800000ec047423 */ /* 0x000fe800000101ec */
[C---:B------:R-:W-:Y:S04]  /*71a0*/  HMMA.16816.F32.BF16 R24, R168.reuse, R164, R24 ;  /* 0x000000a4a818723c */ /* 0x040fe80000041818 */
[----:B------:R-:W-:Y:S04]  /*71b0*/  FMUL.FTZ R4, R4, c[0x0][0x2ec] ;  /* 0x0000bb0004047a20 */ /* 0x000fe80000410000 */
[----:B------:R-:W-:Y:S01]  /*71c0*/  FMUL.FTZ R177, R4, R177 ;  /* 0x000000b104b17220 */ /* 0x000fe20000410000 */
[-C--:B------:R-:W-:Y:S03]  /*71d0*/  HMMA.16816.F32.BF16 R28, R168, R166.reuse, R28 ;  /* 0x000000a6a81c723c */ /* 0x080fe6000004181c */
[----:B------:R-:W-:Y:S04]  /*71e0*/  FFMA.FTZ R4, -R198, R198, 1 ;  /* 0x3f800000c6047423 */ /* 0x000fe800000101c6 */
[----:B------:R-:W-:Y:S01]  /*71f0*/  FADD.FTZ R20, -R176, R20 ;  /* 0x00000014b0147221 */ /* 0x000fe20000010100 */
[----:B------:R-:W-:Y:S04]  /*7200*/  HMMA.16816.F32.BF16 R32, R172, R166, R32 ;  /* 0x000000a6ac20723c */ /* 0x000fe80000041820 */
[----:B------:R-:W-:Y:S02]  /*7210*/  FMUL.FTZ R4, R4, c[0x0][0x2ec] ;  /* 0x0000bb0004047a20 */ /* 0x000fe40000410000 */
[----:B------:R-:W-:Y:S02]  /*7220*/  FADD.FTZ R21, -R176, R21 ;  /* 0x00000015b0157221 */ /* 0x000fe40000010100 */
[----:B------:R-:W-:Y:S04]  /*7230*/  FMUL.FTZ R165, R186, R20 ;  /* 0x00000014baa57220 */ /* 0x000fe80000410000 */
[----:B------:R-:W-:Y:S02]  /*7240*/  FMUL.FTZ R172, R4, R16 ;  /* 0x0000001004ac7220 */ /* 0x000fe40000410000 */
[----:B------:R-:W-:Y:S02]  /*7250*/  FFMA.FTZ R16, -R200, R200, 1 ;  /* 0x3f800000c8107423 */ /* 0x000fe400000101c8 */
[----:B------:R-:W-:Y:S02]  /*7260*/  FFMA.FTZ R4, -R181, R181, 1 ;  /* 0x3f800000b5047423 */ /* 0x000fe400000101b5 */
[----:B------:R-:W-:Y:S01]  /*7270*/  FMUL.FTZ R164, R185, R21 ;  /* 0x00000015b9a47220 */ /* 0x000fe20000410000 */
[----:B------:R-:W-:Y:S01]  /*7280*/  MOV R185, R225 ;  /* 0x000000e100b97202 */ /* 0x000fe20000000f00 */
[----:B------:R-:W-:Y:S02]  /*7290*/  FMUL.FTZ R173, R5, R17 ;  /* 0x0000001105ad7220 */ /* 0x000fe40000410000 */
[----:B------:R-:W-:Y:S02]  /*72a0*/  FFMA.FTZ R5, -R182, R182, 1 ;  /* 0x3f800000b6057423 */ /* 0x000fe400000101b6 */
[C---:B------:R-:W-:Y:S02]  /*72b0*/  FADD.FTZ R20, -R176.reuse, R33 ;  /* 0x00000021b0147221 */ /* 0x040fe40000010100 */
[----:B------:R-:W-:Y:S02]  /*72c0*/  FADD.FTZ R21, -R176, R32 ;  /* 0x00000020b0157221 */ /* 0x000fe40000010100 */
[----:B------:R-:W-:Y:S02]  /*72d0*/  FMUL.FTZ R20, R183, R20 ;  /* 0x00000014b7147220 */ /* 0x000fe40000410000 */
[----:B------:R-:W-:Y:S02]  /*72e0*/  FMUL.FTZ R16, R16, c[0x0][0x2ec] ;  /* 0x0000bb0010107a20 */ /* 0x000fe40000410000 */
[----:B------:R-:W-:Y:S02]  /*72f0*/  FMUL.FTZ R4, R4, c[0x0][0x2ec] ;  /* 0x0000bb0004047a20 */ /* 0x000fe40000410000 */
[----:B------:R-:W-:Y:S01]  /*7300*/  FMUL.FTZ R21, R184, R21 ;  /* 0x00000015b8157220 */ /* 0x000fe20000410000 */
[----:B------:R-:W-:Y:S01]  /*7310*/  MOV R184, R226 ;  /* 0x000000e200b87202 */ /* 0x000fe20000000f00 */
[----:B------:R-:W-:Y:S02]  /*7320*/  FMUL.FTZ R5, R5, c[0x0][0x2ec] ;  /* 0x0000bb0005057a20 */ /* 0x000fe40000410000 */
[----:B------:R-:W-:Y:S02]  /*7330*/  FMUL.FTZ R170, R16, R164 ;  /* 0x000000a410aa7220 */ /* 0x000fe40000410000 */
[----:B------:R-:W-:Y:S02]  /*7340*/  FMUL.FTZ R168, R4, R20 ;  /* 0x0000001404a87220 */ /* 0x000fe40000410000 */
[----:B------:R-:W-:Y:S02]  /*7350*/  FFMA.FTZ R4, -R248, R248, 1 ;  /* 0x3f800000f8047423 */ /* 0x000fe400000101f8 */
[----:B------:R-:W-:Y:S02]  /*7360*/  FMUL.FTZ R169, R5, R21 ;  /* 0x0000001505a97220 */ /* 0x000fe40000410000 */
[----:B------:R-:W-:Y:S02]  /*7370*/  FFMA.FTZ R5, -R249, R249, 1 ;  /* 0x3f800000f9057423 */ /* 0x000fe400000101f9 */
[----:B------:R-:W-:Y:S02]  /*7380*/  FMUL.FTZ R4, R4, c[0x0][0x2ec] ;  /* 0x0000bb0004047a20 */ /* 0x000fe40000410000 */
[----:B------:R-:W-:Y:S02]  /*7390*/  FFMA.FTZ R17, -R201, R201, 1 ;  /* 0x3f800000c9117423 */ /* 0x000fe400000101c9 */
[----:B------:R-:W-:Y:S02]  /*73a0*/  FMUL.FTZ R5, R5, c[0x0][0x2ec] ;  /* 0x0000bb0005057a20 */ /* 0x000fe40000410000 */
        /* <DEDUP_REMOVED lines=8> */
[C---:B---3--:R-:W-:Y:S02]  /*7430*/  FADD.FTZ R16, -R3.reuse, R6 ;  /* 0x0000000603107221 */ /* 0x048fe40000010100 */
[----:B------:R-:W-:Y:S02]  /*7440*/  FADD.FTZ R6, -R3, R7 ;  /* 0x0000000703067221 */ /* 0x000fe40000010100 */
[----:B------:R-:W-:Y:S02]  /*7450*/  FMUL.FTZ R7, R179, R16 ;  /* 0x00000010b3077220 */ /* 0x000fe40000410000 */
[----:B------:R-:W-:Y:S02]  /*7460*/  FMUL.FTZ R6, R199, R6 ;  /* 0x00000006c7067220 */ /* 0x000fe40000410000 */
[----:B------:R-:W-:Y:S02]  /*7470*/  FADD.FTZ R19, -R3, R19 ;  /* 0x0000001303137221 */ /* 0x000fe40000010100 */
[----:B------:R-:W-:Y:S02]  /*7480*/  FMUL.FTZ R166, R4, R6 ;  /* 0x0000000604a67220 */ /* 0x000fe40000410000 */
[----:B------:R-:W-:Y:S02]  /*7490*/  FFMA.FTZ R4, -R239, R239, 1 ;  /* 0x3f800000ef047423 */ /* 0x000fe400000101ef */
[----:B------:R-:W-:Y:S02]  /*74a0*/  FADD.FTZ R18, -R3, R18 ;  /* 0x0000001203127221 */ /* 0x000fe40000010100 */
[----:B------:R-:W-:Y:S02]  /*74b0*/  FMUL.FTZ R167, R5, R7 ;  /* 0x0000000705a77220 */ /* 0x000fe40000410000 */
[----:B------:R-:W-:Y:S02]  /*74c0*/  FMUL.FTZ R32, R196, R19 ;  /* 0x00000013c4207220 */ /* 0x000fe40000410000 */
[----:B------:R-:W-:Y:S02]  /*74d0*/  FFMA.FTZ R5, -R241, R241, 1 ;  /* 0x3f800000f1057423 */ /* 0x000fe400000101f1 */
[----:B------:R-:W-:Y:S02]  /*74e0*/  FMUL.FTZ R4, R4, c[0x0][0x2ec] ;  /* 0x0000bb0004047a20 */ /* 0x000fe40000410000 */
[----:B------:R-:W-:Y:S02]  /*74f0*/  FMUL.FTZ R165, R197, R18 ;  /* 0x00000012c5a57220 */ /* 0x000fe40000410000 */
[----:B------:R-:W-:Y:S02]  /*7500*/  FMUL.FTZ R5, R5, c[0x0][0x2ec] ;  /* 0x0000bb0005057a20 */ /* 0x000fe40000410000 */
[----:B------:R-:W-:Y:S02]  /*7510*/  FADD.FTZ R34, -R3, R34 ;  /* 0x0000002203227221 */ /* 0x000fe40000010100 */
[----:B------:R-:W-:Y:S02]  /*7520*/  FMUL.FTZ R32, R4, R32 ;  /* 0x0000002004207220 */ /* 0x000fe40000410000 */
[----:B------:R-:W-:Y:S02]  /*7530*/  FFMA.FTZ R4, -R189, R189, 1 ;  /* 0x3f800000bd047423 */ /* 0x000fe400000101bd */
[C---:B------:R-:W-:Y:S02]  /*7540*/  FADD.FTZ R7, -R3.reuse, R23 ;  /* 0x0000001703077221 */ /* 0x040fe40000010100 */
[----:B------:R-:W-:Y:S02]  /*7550*/  FADD.FTZ R33, -R3, R35 ;  /* 0x0000002303217221 */ /* 0x000fe40000010100 */
[----:B------:R-:W-:Y:S02]  /*7560*/  FMUL.FTZ R165, R5, R165 ;  /* 0x000000a505a57220 */ /* 0x000fe40000410000 */
[----:B------:R-:W-:Y:S02]  /*7570*/  FMUL.FTZ R35, R192, R34 ;  /* 0x00000022c0237220 */ /* 0x000fe40000410000 */
[----:B------:R-:W-:Y:S02]  /*7580*/  FFMA.FTZ R5, -R240, R240, 1 ;  /* 0x3f800000f0057423 */ /* 0x000fe400000101f0 */
[----:B------:R-:W-:Y:S02]  /*7590*/  FMUL.FTZ R4, R4, c[0x0][0x2ec] ;  /* 0x0000bb0004047a20 */ /* 0x000fe40000410000 */
[----:B------:R-:W-:Y:S02]  /*75a0*/  FMUL.FTZ R7, R194, R7 ;  /* 0x00000007c2077220 */ /* 0x000fe40000410000 */
[----:B------:R-:W-:Y:S02]  /*75b0*/  FMUL.FTZ R5, R5, c[0x0][0x2ec] ;  /* 0x0000bb0005057a20 */ /* 0x000fe40000410000 */
[----:B------:R-:W-:Y:S02]  /*75c0*/  FMUL.FTZ R35, R4, R35 ;  /* 0x0000002304237220 */ /* 0x000fe40000410000 */
[----:B----4-:R-:W-:Y:S02]  /*75d0*/  FADD.FTZ R4, -R2, R9 ;  /* 0x0000000902047221 */ /* 0x010fe40000010100 */
[----:B------:R-:W-:Y:S02]  /*75e0*/  FADD.FTZ R22, -R3, R22 ;  /* 0x0000001603167221 */ /* 0x000fe40000010100 */
[----:B------:R-:W-:Y:S02]  /*75f0*/  FFMA.FTZ R3, -R188, R188, 1 ;  /* 0x3f800000bc037423 */ /* 0x000fe400000101bc */
[----:B------:R-:W-:Y:S02]  /*7600*/  FMUL.FTZ R34, R5, R7 ;  /* 0x0000000705227220 */ /* 0x000fe40000410000 */
[----:B------:R-:W-:Y:S02]  /*7610*/  FADD.FTZ R5, -R2, R12 ;  /* 0x0000000c02057221 */ /* 0x000fe40000010100 */
[----:B------:R-:W-:Y:S02]  /*7620*/  FMUL.FTZ R4, R53, R4 ;  /* 0x0000000435047220 */ /* 0x000fe40000410000 */
[----:B------:R-:W-:Y:S01]  /*7630*/  FMUL.FTZ R33, R187, R33 ;  /* 0x00000021bb217220 */ /* 0x000fe20000410000 */
[----:B------:R1:W5:Y:S01]  /*7640*/  LDL.LU R53, [R1+0xac] ;  /* 0x0000ac0001357983 */ /* 0x0003620000300800 */
[----:B------:R-:W-:Y:S02]  /*7650*/  FMUL.FTZ R3, R3, c[0x0][0x2ec] ;  /* 0x0000bb0003037a20 */ /* 0x000fe40000410000 */
[----:B------:R-:W-:Y:S02]  /*7660*/  FMUL.FTZ R5, R52, R5 ;  /* 0x0000000534057220 */ /* 0x000fe40000410000 */
[----:B------:R-:W-:Y:S01]  /*7670*/  FFMA.FTZ R6, -R242, R242, 1 ;  /* 0x3f800000f2067423 */ /* 0x000fe200000101f2 */
[----:B------:R1:W5:Y:S01]  /*7680*/  LDL.LU R52, [R1+0xa8] ;  /* 0x0000a80001347983 */ /* 0x0003620000300800 */
[----:B------:R-:W-:Y:S02]  /*7690*/  FMUL.FTZ R33, R3, R33 ;  /* 0x0000002103217220 */ /* 0x000fe40000410000 */
[----:B------:R-:W-:Y:S02]  /*76a0*/  FADD.FTZ R3, -R2, R8 ;  /* 0x0000000802037221 */ /* 0x000fe40000010100 */
[----:B------:R-:W-:Y:S02]  /*76b0*/  FFMA.FTZ R16, -R51, R51, 1 ;  /* 0x3f80000033107423 */ /* 0x000fe40000010133 */
[----:B------:R-:W-:Y:S01]  /*76c0*/  FFMA.FTZ R9, -R50, R50, 1 ;  /* 0x3f80000032097423 */ /* 0x000fe20000010132 */
[----:B------:R1:W5:Y:S01]  /*76d0*/  LDL.LU R51, [R1+0xa4] ;  /* 0x0000a40001337983 */ /* 0x0003620000300800 */
[----:B------:R-:W-:Y:S02]  /*76e0*/  FMUL.FTZ R164, R195, R22 ;  /* 0x00000016c3a47220 */ /* 0x000fe40000410000 */
[----:B------:R-:W-:Y:S01]  /*76f0*/  FMUL.FTZ R6, R6, c[0x0][0x2ec] ;  /* 0x0000bb0006067a20 */ /* 0x000fe20000410000 */
[----:B------:R1:W5:Y:S01]  /*7700*/  LDL.LU R50, [R1+0xa0] ;  /* 0x0000a00001327983 */ /* 0x0003620000300800 */
[----:B------:R-:W-:Y:S02]  /*7710*/  FMUL.FTZ R3, R193, R3 ;  /* 0x00000003c1037220 */ /* 0x000fe40000410000 */
[----:B------:R-:W-:Y:S01]  /*7720*/  FMUL.FTZ R16, R16, c[0x0][0x2ec] ;  /* 0x0000bb0010107a20 */ /* 0x000fe20000410000 */
[----:B------:R1:W5:Y:S01]  /*7730*/  LDL.LU R49, [R1+0x9c] ;  /* 0x00009c0001317983 */ /* 0x0003620000300800 */
[----:B------:R-:W-:Y:S02]  /*7740*/  FMUL.FTZ R9, R9, c[0x0][0x2ec] ;  /* 0x0000bb0009097a20 */ /* 0x000fe40000410000 */
[----:B------:R-:W-:Y:S01]  /*7750*/  FADD.FTZ R24, -R2, R24 ;  /* 0x0000001802187221 */ /* 0x000fe20000010100 */
[----:B------:R1:W5:Y:S01]  /*7760*/  LDL.LU R48, [R1+0x98] ;  /* 0x0000980001307983 */ /* 0x0003620000300800 */
[----:B------:R-:W-:Y:S02]  /*7770*/  FFMA.FTZ R23, -R247, R247, 1 ;  /* 0x3f800000f7177423 */ /* 0x000fe400000101f7 */
        /* <DEDUP_REMOVED lines=9> */
[----:B------:R-:W-:Y:S02]  /*7810*/  FFMA.FTZ R22, -R246, R246, 1 ;  /* 0x3f800000f6167423 */ /* 0x000fe400000101f6 */
[----:B------:R-:W-:Y:S02]  /*7820*/  FMUL.FTZ R23, R23, c[0x0][0x2ec] ;  /* 0x0000bb0017177a20 */ /* 0x000fe40000410000 */
[----:B------:R-:W-:Y:S02]  /*7830*/  FMUL.FTZ R3, R243, R3 ;  /* 0x00000003f3037220 */ /* 0x000fe40000410000 */
[----:B------:R-:W-:Y:S02]  /*7840*/  FFMA.FTZ R25, -R235, R235, 1 ;  /* 0x3f800000eb197423 */ /* 0x000fe400000101eb */
[----:B------:R-:W-:Y:S02]  /*7850*/  FMUL.FTZ R22, R22, c[0x0][0x2ec] ;  /* 0x0000bb0016167a20 */ /* 0x000fe40000410000 */
[----:B------:R-:W-:Y:S02]  /*7860*/  FMUL.FTZ R23, R23, R2 ;  /* 0x0000000217177220 */ /* 0x000fe40000410000 */
[----:B------:R-:W-:Y:S02]  /*7870*/  FADD.FTZ R2, -R0, R10 ;  /* 0x0000000a00027221 */ /* 0x000fe40000010100 */
        /* <DEDUP_REMOVED lines=43> */
[----:B------:R-:W-:Y:S01]  /*7b30*/  FFMA.FTZ R19, -R251, R251, 1 ;  /* 0x3f800000fb137423 */ /* 0x000fe200000101fb */
[----:B------:R-:W-:Y:S01]  /*7b40*/  MOV R234, c[0x0][0x22c] ;  /* 0x00008b0000ea7a02 */ /* 0x000fe20000000f00 */
[----:B------:R-:W-:Y:S01]  /*7b50*/  FFMA.FTZ R18, -R250, R250, 1 ;  /* 0x3f800000fa127423 */ /* 0x000fe200000101fa */
[----:B------:R1:W5:Y:S01]  /*7b60*/  LDL.LU R37, [R1+0x6c] ;  /* 0x00006c0001257983 */ /* 0x0003620000300800 */
[----:B------:R-:W-:Y:S02]  /*7b70*/  FMUL.FTZ R6, R252, R6 ;  /* 0x00000006fc067220 */ /* 0x000fe40000410000 */
[----:B------:R-:W-:Y:S01]  /*7b80*/  IMAD R234, R234, c[0x0][0x1c0], RZ ;  /* 0x00007000eaea7a24 */ /* 0x000fe200078e02ff */
[----:B------:R1:W5:Y:S01]  /*7b90*/  LDL R186, [R1] ;  /* 0x0000000001ba7983 */ /* 0x0003620000100800 */
[----:B------:R-:W-:Y:S02]  /*7ba0*/  FMUL.FTZ R13, R13, c[0x0][0x2ec] ;  /* 0x0000bb000d0d7a20 */ /* 0x000fe40000410000 */
[----:B------:R-:W-:Y:S01]  /*7bb0*/  FMUL.FTZ R4, R245, R4 ;  /* 0x00000004f5047220 */ /* 0x000fe20000410000 */
[----:B------:R1:W5:Y:S01]  /*7bc0*/  LDL.LU R36, [R1+0x68] ;  /* 0x0000680001247983 */ /* 0x0003620000300800 */
        /* <DEDUP_REMOVED lines=66> */
.L_x_1018:
        /* <DEDUP_REMOVED lines=32> */
[----:B------:R-:W-:Y:S01]  /*81f0*/  STS [R223+0x1d400], R12 ;  /* 0x01d4000cdf007388 */ /* 0x000fe20000000800 */
[----:B--2---:R-:W-:Y:S04]  /*8200*/  IMAD.SHL.U32 R0, R217, 0x2, RZ ;  /* 0x00000002d9007824 */ /* 0x004fe800078e00ff */
[----:B------:R-:W-:Y:S01]  /*8210*/  BAR.SYNC.DEFER_BLOCKING 0x0 ;  /* 0x0000000000007b1d */ /* 0x000fe20000010000 */
[C---:B------:R-:W-:Y:S02]  /*8220*/  IADD3 R3, R0.reuse, 0x8000, RZ ;  /* 0x0000800000037810 */ /* 0x040fe40007ffe0ff */
[----:B------:R-:W-:Y:S02]  /*8230*/  IADD3 R2, R0, 0x8040, RZ ;  /* 0x0000804000027810 */ /* 0x000fe40007ffe0ff */
        /* <DEDUP_REMOVED lines=93> */
[----:B------:R-:W-:Y:S01]  /*8810*/  ISETP.GE.AND P4, PT, R232, c[0x0][0x220], PT ;  /* 0x00008800e8007a0c */ /* 0x000fe20003f86270 */
[----:B------:R-:W-:Y:S02]  /*8820*/  IMAD.SHL.U32 R8, R187, 0x2, RZ ;  /* 0x00000002bb087824 */ /* 0x000fe400078e00ff */
[----:B------:R-:W-:Y:S05]  /*8830*/  IMAD.U32 R3, R9, -0x40, RZ ;  /* 0xffffffc009037824 */ /* 0x000fea00078e00ff */
[----:B------:R-:W-:Y:S02]  /*8840*/  LEA R2, P1, R3, R228, 0x1 ;  /* 0x000000e403027211 */ /* 0x000fe400078208ff */
[----:B------:R-:W-:Y:S01]  /*8850*/  SHF.R.S32.HI R4, RZ, 0x1f, R3 ;  /* 0x0000001fff047819 */ /* 0x000fe20000011403 */
[----:B------:R-:W-:Y:S01]  /*8860*/  @!P3 IMAD.MOV.U32 R5, RZ, RZ, c[0x0][0x374] ;  /* 0x0000dd00ff05b624 */ /* 0x000fe200078e00ff */
[----:B------:R-:W-:Y:S01]  /*8870*/  @!P3 LEA R0, P5, R9, R3, 0x5 ;  /* 0x000000030900b211 */ /* 0x000fe200078a28ff */
[----:B------:R1:W-:Y:S01]  /*8880*/  @P4 STS.128 [R8+0x8000], RZ ;  /* 0x008000ff08004388 */ /* 0x0003e20000000c00 */
[----:B------:R-:W-:Y:S01]  /*8890*/  LEA.HI.X.SX32 R3, R3, R229, 0x1, P1 ;  /* 0x000000e503037211 */ /* 0x000fe200008f0eff */
[----:B------:R-:W-:Y:S01]  /*88a0*/  @!P4 IMAD.MOV.U32 R7, RZ, RZ, c[0x0][0x374] ;  /* 0x0000dd00ff07c624 */ /* 0x000fe200078e00ff */
[C---:B------:R-:W-:Y:S02]  /*88b0*/  @!P3 LEA.HI.X R5, R9.reuse, R4, R5, 0x5, P5 ;  /* 0x000000040905b211 */ /* 0x040fe400028f2c05 */
[C---:B------:R-:W-:Y:S01]  /*88c0*/  @!P4 LEA R6, P5, R9.reuse, R2, 0x6 ;  /* 0x000000020906c211 */ /* 0x040fe200078a30ff */
[----:B------:R-:W-:Y:S01]  /*88d0*/  @!PT LDS RZ, [RZ] ;  /* 0x00000000fffff984 */ /* 0x000fe20000000800 */
[----:B------:R-:W-:Y:S01]  /*88e0*/  @!PT LDS RZ, [RZ] ;  /* 0x00000000fffff984 */ /* 0x000fe20000000800 */
[----:B------:R-:W-:Y:S01]  /*88f0*/  @!PT LDS RZ, [RZ] ;  /* 0x00000000fffff984 */ /* 0x000fe20000000800 */
[----:B------:R1:W-:Y:S01]  /*8900*/  @!P4 LDGSTS.E.BYPASS.LTC128B.128 [R8+0x8000], [R2.64] ;  /* 0x080000000208cfae */ /* 0x0003e2000b901d46 */
[C---:B------:R-:W-:Y:S01]  /*8910*/  @!P3 LEA R4, P1, R0.reuse, R228, 0x1 ;  /* 0x000000e40004b211 */ /* 0x040fe200078208ff */
        /* <DEDUP_REMOVED lines=20> */
.L_x_1019:
        /* <DEDUP_REMOVED lines=103> */
[----:B------:R-:W3:Y:S06]  /*90d0*/  LDSM.16.MT88.4 R164, [R204+0x7800] ;  /* 0x00780000cca4783b */ /* 0x000eec0000004200 */
[----:B----4-:R-:W-:Y:S01]  /*90e0*/  @P2 IADD3 R168, P3, R191, UR12, RZ ;  /* 0x0000000cbfa82c10 */ /* 0x010fe2000ff7e0ff */
[----:B------:R-:W-:Y:S01]  /*90f0*/  IMAD.MOV.U32 R191, RZ, RZ, c[0x0][0x22c] ;  /* 0x00008b00ffbf7624 */ /* 0x000fe200078e00ff */
[-C--:B-1----:R-:W-:Y:S01]  /*9100*/  HMMA.16816.F32.BF16 R4, R172, R176.reuse, R4 ;  /* 0x000000b0ac04723c */ /* 0x082fe20000041804 */
[----:B------:R-:W-:Y:S04]  /*9110*/  @UP0 UIADD3 UR12, UP2, UR12, -0x100, URZ ;  /* 0xffffff000c0c0890 */ /* 0x000fe8000ff5e03f */
[----:B-----5:R-:W-:Y:S01]  /*9120*/  @P2 IADD3.X R169, R3, UR11, RZ, P3, !PT ;  /* 0x0000000b03a92c10 */ /* 0x020fe20009ffe4ff */
[----:B------:R-:W-:Y:S01]  /*9130*/  IMAD.MOV.U32 R3, RZ, RZ, R225 ;  /* 0x000000ffff037224 */ /* 0x000fe200078e00e1 */
[----:B------:R-:W-:Y:S01]  /*9140*/  @UP0 UIADD3.X UR11, UR11, -0x1, URZ, UP2, !UPT ;  /* 0xffffffff0b0b0890 */ /* 0x000fe200097fe43f */
[----:B------:R-:W-:Y:S02]  /*9150*/  IMAD R191, R191, c[0x0][0x1c0], RZ ;  /* 0x00007000bfbf7a24 */ /* 0x000fe400078e02ff */
[----:B------:R-:W4:Y:S02]  /*9160*/  @P2 LDG.E R188, [R168.64+0x20] ;  /* 0x00002006a8bc2981 */ /* 0x000f24000c1e1900 */
[----:B------:R-:W-:Y:S03]  /*9170*/  IMAD.SHL.U32 R191, R191, 0x20, RZ ;  /* 0x00000020bfbf7824 */ /* 0x000fe600078e00ff */
[----:B------:R-:W5:Y:S05]  /*9180*/  @P2 LDG.E R0, [R168.64+0xa0] ;  /* 0x0000a006a8002981 */ /* 0x000f6a000c1e1900 */
[----:B------:R-:W5:Y:S01]  /*9190*/  @P2 LDG.E R189, [R168.64+0x80] ;  /* 0x00008006a8bd2981 */ /* 0x000f62000c1e1900 */
[C---:B--2---:R-:W-:Y:S04]  /*91a0*/  HMMA.16816.F32.BF16 R8, R180.reuse, R176, R8 ;  /* 0x000000b0b408723c */ /* 0x044fe80000041808 */
[----:B------:R-:W2:Y:S05]  /*91b0*/  @P2 LDG.E R190, [R168.64] ;  /* 0x00000006a8be2981 */ /* 0x000eaa000c1e1900 */
[----:B------:R-:W-:Y:S01]  /*91c0*/  RED.E.ADD.F32.FTZ.RN.STRONG.GPU [R2.64], R4 ;  /* 0x000000040200798e */ /* 0x000fe2000c10e786 */
[-C--:B------:R-:W-:Y:S08]  /*91d0*/  HMMA.16816.F32.BF16 R12, R180, R178.reuse, R12 ;  /* 0x000000b2b40c723c */ /* 0x080ff0000004180c */
[C---:B------:R-:W-:Y:S07]  /*91e0*/  HMMA.16816.F32.BF16 R16, R172.reuse, R178, R16 ;  /* 0x000000b2ac10723c */ /* 0x040fee0000041810 */
[----:B------:R-:W-:Y:S01]  /*91f0*/  IMAD.MOV.U32 R179, RZ, RZ, c[0x0][0x22c] ;  /* 0x00008b00ffb37624 */ /* 0x000fe200078e00ff */
[-C--:B---3--:R-:W-:Y:S04]  /*9200*/  HMMA.16816.F32.BF16 R20, R172, R164.reuse, R20 ;  /* 0x000000a4ac14723c */ /* 0x088fe80000041814 */
        /* <DEDUP_REMOVED lines=8> */
[----:B----4-:R1:W-:Y:S05]  /*9290*/  @P2 STL [R1+0x10], R188 ;  /* 0x000010bc01002387 */ /* 0x0103ea0000100800 */
[----:B-----5:R3:W-:Y:S05]  /*92a0*/  @P2 STL [R1+0x8], R0 ;  /* 0x0000080001002387 */ /* 0x0207ea0000100800 */
[----:B------:R-:W4:Y:S01]  /*92b0*/  LDL R178, [R1+0x28] ;  /* 0x0000280001b27983 */ /* 0x000f220000100800 */
[----:B-1----:R-:W-:Y:S04]  /*92c0*/  IMAD.MOV.U32 R188, RZ, RZ, c[0x0][0x22c] ;  /* 0x00008b00ffbc7624 */ /* 0x002fe800078e00ff */
[----:B------:R-:W-:Y:S01]  /*92d0*/  IMAD R188, R188, c[0x0][0x1c0], RZ ;  /* 0x00007000bcbc7a24 */ /* 0x000fe200078e02ff */
[----:B---3--:R-:W3:Y:S03]  /*92e0*/  LDL R0, [R1+0x1c] ;  /* 0x00001c0001007983 */ /* 0x008ee60000100800 */
[----:B------:R-:W-:Y:S02]  /*92f0*/  IMAD.SHL.U32 R188, R188, 0x10, RZ ;  /* 0x00000010bcbc7824 */ /* 0x000fe400078e00ff */
[----:B------:R1:W-:Y:S03]  /*9300*/  @P2 STL [R1+0x4], R189 ;  /* 0x000004bd01002387 */ /* 0x0003e60000100800 */
[CC--:B------:R-:W-:Y:S02]  /*9310*/  LEA R176, P1, R188.reuse, R2.reuse, 0x2 ;  /* 0x00000002bcb07211 */ /* 0x0c0fe400078210ff */
[----:B--2---:R2:W-:Y:S02]  /*9320*/  @P2 STL [R1+0xc], R190 ;  /* 0x00000cbe01002387 */ /* 0x0045e40000100800 */
[-C--:B------:R-:W-:Y:S02]  /*9330*/  LEA.HI.X.SX32 R177, R188, R3.reuse, 0x2, P1 ;  /* 0x00000003bcb17211 */ /* 0x080fe400008f16ff */
[CC--:B------:R-:W-:Y:S03]  /*9340*/  LEA R168, P1, R191.reuse, R2.reuse, 0x2 ;  /* 0x00000002bfa87211 */ /* 0x0c0fe600078210ff */
[----:B------:R5:W-:Y:S01]  /*9350*/  RED.E.ADD.F32.FTZ.RN.STRONG.GPU [R176.64], R6 ;  /* 0x00000006b000798e */ /* 0x000be2000c10e786 */
[-C--:B------:R-:W-:Y:S01]  /*9360*/  LEA.HI.X.SX32 R169, R191, R3.reuse, 0x2, P1 ;  /* 0x00000003bfa97211 */ /* 0x080fe200008f16ff */
[----:B-1----:R-:W-:Y:S04]  /*9370*/  IMAD.MOV.U32 R189, RZ, RZ, c[0x0][0x22c] ;  /* 0x00008b00ffbd7624 */ /* 0x002fe800078e00ff */
[----:B------:R-:W-:Y:S02]  /*9380*/  IMAD R189, R189, c[0x0][0x1c0], RZ ;  /* 0x00007000bdbd7a24 */ /* 0x000fe400078e02ff */
[----:B--2---:R-:W-:Y:S02]  /*9390*/  IMAD.MOV.U32 R190, RZ, RZ, c[0x0][0x22c] ;  /* 0x00008b00ffbe7624 */ /* 0x004fe400078e00ff */
[----:B------:R-:W-:Y:S02]  /*93a0*/  IMAD R189, R189, 0x18, RZ ;  /* 0x00000018bdbd7824 */ /* 0x000fe400078e02ff */
[----:B------:R-:W-:Y:S03]  /*93b0*/  IMAD R190, R190, c[0x0][0x1c0], RZ ;  /* 0x00007000bebe7a24 */ /* 0x000fe600078e02ff */
[-C--:B------:R-:W-:Y:S01]  /*93c0*/  LEA R170, P2, R189, R2.reuse, 0x2 ;  /* 0x00000002bdaa7211 */ /* 0x080fe200078410ff */
[----:B------:R-:W-:Y:S01]  /*93d0*/  IMAD R190, R190, 0x28, RZ ;  /* 0x00000028bebe7824 */ /* 0x000fe200078e02ff */
[-C--:B-----5:R-:W-:Y:S02]  /*93e0*/  LEA R6, P1, R179, R2.reuse, 0x2 ;  /* 0x00000002b3067211 */ /* 0x0a0fe400078210ff */
[-C--:B------:R-:W-:Y:S01]  /*93f0*/  LEA.HI.X.SX32 R171, R189, R3.reuse, 0x2, P2 ;  /* 0x00000003bdab7211 */ /* 0x080fe200010f16ff */
[----:B------:R-:W-:Y:S01]  /*9400*/  IMAD.MOV.U32 R189, RZ, RZ, c[0x0][0x22c] ;  /* 0x00008b00ffbd7624 */ /* 0x000fe200078e00ff */
[CC--:B------:R-:W-:Y:S03]  /*9410*/  LEA R166, P3, R190.reuse, R2.reuse, 0x2 ;  /* 0x00000002bea67211 */ /* 0x0c0fe600078610ff */
[----:B------:R-:W-:Y:S01]  /*9420*/  IMAD R189, R189, c[0x0][0x1c0], RZ ;  /* 0x00007000bdbd7a24 */ /* 0x000fe200078e02ff */
[----:B------:R1:W-:Y:S01]  /*9430*/  RED.E.ADD.F32.FTZ.RN.STRONG.GPU [R170.64], R7 ;  /* 0x00000007aa00798e */ /* 0x0003e2000c10e786 */
[-C--:B------:R-:W-:Y:S01]  /*9440*/  LEA.HI.X.SX32 R167, R190, R3.reuse, 0x2, P3 ;  /* 0x00000003bea77211 */ /* 0x080fe200018f16ff */
[----:B------:R-:W-:Y:S02]  /*9450*/  IMAD.MOV.U32 R190, RZ, RZ, c[0x0][0x22c] ;  /* 0x00008b00ffbe7624 */ /* 0x000fe400078e00ff */
[----:B------:R-:W-:Y:S01]  /*9460*/  IMAD R189, R189, 0x30, RZ ;  /* 0x00000030bdbd7824 */ /* 0x000fe200078e02ff */
[----:B------:R-:W-:Y:S01]  /*9470*/  RED.E.ADD.F32.FTZ.RN.STRONG.GPU [R168.64], R8 ;  /* 0x00000008a800798e */ /* 0x000fe2000c10e786 */
[----:B------:R-:W-:Y:S03]  /*9480*/  IMAD R190, R190, c[0x0][0x1c0], RZ ;  /* 0x00007000bebe7a24 */ /* 0x000fe600078e02ff */
[CC--:B------:R-:W-:Y:S01]  /*9490*/  LEA R4, P2, R189.reuse, R2.reuse, 0x2 ;  /* 0x00000002bd047211 */ /* 0x0c0fe200078410ff */
[----:B------:R2:W-:Y:S01]  /*94a0*/  RED.E.ADD.F32.FTZ.RN.STRONG.GPU [R166.64], R9 ;  /* 0x00000009a600798e */ /* 0x0005e2000c10e786 */
[----:B------:R-:W-:Y:S02]  /*94b0*/  IMAD.SHL.U32 R190, R190, 0x10, RZ ;  /* 0x00000010bebe7824 */ /* 0x000fe400078e00ff */
[-C--:B------:R-:W-:Y:S01]  /*94c0*/  LEA.HI.X.SX32 R5, R189, R3.reuse, 0x2, P2 ;  /* 0x00000003bd057211 */ /* 0x080fe200010f16ff */
[----:B------:R-:W-:Y:S04]  /*94d0*/  IMAD.MOV.U32 R189, RZ, RZ, c[0x0][0x22c] ;  /* 0x00008b00ffbd7624 */ /* 0x000fe800078e00ff */
[----:B------:R5:W-:Y:S01]  /*94e0*/  RED.E.ADD.F32.FTZ.RN.STRONG.GPU [R4.64], R10 ;  /* 0x0000000a0400798e */ /* 0x000be2000c10e786 */
[----:B------:R-:W-:Y:S04]  /*94f0*/  IMAD R189, R189, c[0x0][0x1c0], RZ ;  /* 0x00007000bdbd7a24 */ /* 0x000fe800078e02ff */
[----:B------:R-:W-:Y:S01]  /*9500*/  IMAD.SHL.U32 R189, R189, 0x10, RZ ;  /* 0x00000010bdbd7824 */ /* 0x000fe200078e00ff */
[-C--:B-1----:R-:W-:Y:S02]  /*9510*/  LEA.HI.X.SX32 R7, R179, R3.reuse, 0x2, P1 ;  /* 0x00000003b3077211 */ /* 0x082fe400008f16ff */
[----:B------:R-:W-:Y:S01]  /*9520*/  IADD3 R179, R190, 0x20, RZ ;  /* 0x00000020beb37810 */ /* 0x000fe20007ffe0ff */
[----:B------:R-:W-:Y:S01]  /*9530*/  IMAD.MOV.U32 R190, RZ, RZ, c[0x0][0x22c] ;  /* 0x00008b00ffbe7624 */ /* 0x000fe200078e00ff */
[C---:B------:R-:W-:Y:S01]  /*9540*/  IADD3 R181, R189.reuse, 0x20, RZ ;  /* 0x00000020bdb57810 */ /* 0x040fe20007ffe0ff */
[----:B------:R1:W-:Y:S01]  /*9550*/  RED.E.ADD.F32.FTZ.RN.STRONG.GPU [R6.64], R11 ;  /* 0x0000000b0600798e */ /* 0x0003e2000c10e786 */
[----:B------:R-:W-:Y:S01]  /*9560*/  IADD3 R180, R189, 0x20, RZ ;  /* 0x00000020bdb47810 */ /* 0x000fe20007ffe0ff */
[----:B------:R-:W-:Y:S02]  /*9570*/  IMAD R190, R190, c[0x0][0x1c0], RZ ;  /* 0x00007000bebe7a24 */ /* 0x000fe400078e02ff */
[C---:B------:R-:W-:Y:S01]  /*9580*/  IMAD.IADD R181, R234.reuse, 0x1, R181 ;  /* 0x00000001eab57824 */ /* 0x040fe200078e02b5 */
[----:B--2---:R-:W2:Y:S01]  /*9590*/  LDL R166, [R1+0x18] ;  /* 0x0000180001a67983 */ /* 0x004ea20000100800 */
[----:B------:R-:W-:Y:S02]  /*95a0*/  IMAD.IADD R180, R234, 0x1, R180 ;  /* 0x00000001eab47824 */ /* 0x000fe400078e02b4 */
[----:B------:R-:W-:Y:S02]  /*95b0*/  IMAD.SHL.U32 R190, R190, 0x10, RZ ;  /* 0x00000010bebe7824 */ /* 0x000fe400078e00ff */
[----:B------:R1:W-:Y:S01]  /*95c0*/  RED.E.ADD.F32.FTZ.RN.STRONG.GPU [R2.64+0x80], R16 ;  /* 0x000080100200798e */ /* 0x0003e2000c10e786 */
[----:B------:R-:W-:Y:S01]  /*95d0*/  IMAD.IADD R180, R234, 0x1, R180 ;  /* 0x00000001eab47824 */ /* 0x000fe200078e02b4 */
[CC--:B-----5:R-:W-:Y:S03]  /*95e0*/  LEA R4, P1, R179.reuse, R2.reuse, 0x2 ;  /* 0x00000002b3047211 */ /* 0x0e0fe600078210ff */
[----:B------:R-:W5:Y:S01]  /*95f0*/  LDL R167, [R1+0x24] ;  /* 0x0000240001a77983 */ /* 0x000f620000100800 */
[----:B------:R-:W-:Y:S02]  /*9600*/  IADD3 R168, R190, 0x40, RZ ;  /* 0x00000040bea87810 */ /* 0x000fe40007ffe0ff */
[-C--:B------:R-:W-:Y:S02]  /*9610*/  LEA.HI.X.SX32 R5, R179, R3.reuse, 0x2, P1 ;  /* 0x00000003b3057211 */ /* 0x080fe400008f16ff */
[----:B------:R1:W-:Y:S01]  /*9620*/  RED.E.ADD.F32.FTZ.RN.STRONG.GPU [R164.64+0x80], R17 ;  /* 0x00008011a400798e */ /* 0x0003e2000c10e786 */
[----:B------:R-:W-:Y:S01]  /*9630*/  IADD3 R179, R189, 0x20, RZ ;  /* 0x00000020bdb37810 */ /* 0x000fe20007ffe0ff */
[----:B------:R-:W-:Y:S01]  /*9640*/  IMAD.MOV.U32 R189, RZ, RZ, c[0x0][0x22c] ;  /* 0x00008b00ffbd7624 */ /* 0x000fe200078e00ff */
[-C--:B------:R-:W-:Y:S02]  /*9650*/  LEA R10, P1, R180, R2.reuse, 0x2 ;  /* 0x00000002b40a7211 */ /* 0x080fe400078210ff */
[----:B------:R1:W-:Y:S01]  /*9660*/  RED.E.ADD.F32.FTZ.RN.STRONG.GPU [R4.64], R18 ;  /* 0x000000120400798e */ /* 0x0003e2000c10e786 */
[----:B------:R-:W-:Y:S01]  /*9670*/  IMAD.IADD R179, R234, 0x1, R179 ;  /* 0x00000001eab37824 */ /* 0x000fe200078e02b3 */
[-C--:B-1----:R-:W-:Y:S01]  /*9680*/  LEA R6, P2, R181, R2.reuse, 0x2 ;  /* 0x00000002b5067211 */ /* 0x082fe200078410ff */
[----:B------:R-:W-:Y:S01]  /*9690*/  IMAD R189, R189, c[0x0][0x1c0], RZ ;  /* 0x00007000bdbd7a24 */ /* 0x000fe200078e02ff */
[-C--:B------:R-:W-:Y:S01]  /*96a0*/  LEA.HI.X.SX32 R11, R180, R3.reuse, 0x2, P1 ;  /* 0x00000003b40b7211 */ /* 0x080fe200008f16ff */
[C---:B------:R-:W-:Y:S01]  /*96b0*/  IMAD.IADD R179, R234.reuse, 0x1, R179 ;  /* 0x00000001eab37824 */ /* 0x040fe200078e02b3 */
[-C--:B------:R-:W-:Y:S01]  /*96c0*/  LEA.HI.X.SX32 R7, R181, R3.reuse, 0x2, P2 ;  /* 0x00000003b5077211 */ /* 0x080fe200010f16ff */
[----:B------:R-:W-:Y:S02]  /*96d0*/  IMAD.SHL.U32 R189, R189, 0x10, RZ ;  /* 0x00000010bdbd7824 */ /* 0x000fe400078e00ff */
[C---:B------:R-:W-:Y:S02]  /*96e0*/  IMAD.IADD R179, R234.reuse, 0x1, R179 ;  /* 0x00000001eab37824 */ /* 0x040fe400078e02b3 */
[----:B------:R1:W-:Y:S01]  /*96f0*/  RED.E.ADD.F32.FTZ.RN.STRONG.GPU [R6.64], R19 ;  /* 0x000000130600798e */ /* 0x0003e2000c10e786 */
[----:B------:R-:W-:Y:S02]  /*9700*/  IADD3 R170, R189, 0x40, RZ ;  /* 0x00000040bdaa7810 */ /* 0x000fe40007ffe0ff */
[-C--:B------:R-:W-:Y:S02]  /*9710*/  LEA R8, P3, R179, R2.reuse, 0x2 ;  /* 0x00000002b3087211 */ /* 0x080fe400078610ff */
[----:B------:R-:W5:Y:S01]  /*9720*/  LDL R16, [R1+0x14] ;  /* 0x0000140001107983 */ /* 0x000f620000100800 */
[----:B------:R-:W-:Y:S01]  /*9730*/  IADD3 R169, R189, 0x40, RZ ;  /* 0x00000040bda97810 */ /* 0x000fe20007ffe0ff */
[C---:B------:R-:W-:Y:S01]  /*9740*/  IMAD.IADD R170, R234.reuse, 0x1, R170 ;  /* 0x00000001eaaa7824 */ /* 0x040fe200078e02aa */
[-C--:B------:R-:W-:Y:S02]  /*9750*/  LEA.HI.X.SX32 R9, R179, R3.reuse, 0x2, P3 ;  /* 0x00000003b3097211 */ /* 0x080fe400018f16ff */
[----:B------:R3:W-:Y:S01]  /*9760*/  RED.E.ADD.F32.FTZ.RN.STRONG.GPU [R10.64], R12 ;  /* 0x0000000c0a00798e */ /* 0x0007e2000c10e786 */
[----:B------:R-:W-:Y:S01]  /*9770*/  IMAD.IADD R169, R234, 0x1, R169 ;  /* 0x00000001eaa97824 */ /* 0x000fe200078e02a9 */
[----:B------:R-:W-:Y:S03]  /*9780*/  IADD3 R17, R188, 0x60, RZ ;  /* 0x00000060bc117810 */ /* 0x000fe60007ffe0ff */
[----:B------:R3:W-:Y:S01]  /*9790*/  RED.E.ADD.F32.FTZ.RN.STRONG.GPU [R8.64], R13 ;  /* 0x0000000d0800798e */ /* 0x0007e2000c10e786 */
[----:B------:R-:W-:Y:S01]  /*97a0*/  IMAD.IADD R169, R234, 0x1, R169 ;  /* 0x00000001eaa97824 */ /* 0x000fe200078e02a9 */
[----:B------:R-:W-:Y:S01]  /*97b0*/  IADD3 R18, R188, 0x60, RZ ;  /* 0x00000060bc127810 */ /* 0x000fe20007ffe0ff */
[C---:B------:R-:W-:Y:S04]  /*97c0*/  IMAD.IADD R17, R234.reuse, 0x1, R17 ;  /* 0x00000001ea117824 */ /* 0x040fe800078e0211 */
[C---:B------:R-:W-:Y:S02]  /*97d0*/  IMAD.IADD R18, R234.reuse, 0x1, R18 ;  /* 0x00000001ea127824 */ /* 0x040fe400078e0212 */
[C---:B------:R-:W-:Y:S02]  /*97e0*/  IMAD.IADD R17, R234.reuse, 0x1, R17 ;  /* 0x00000001ea117824 */ /* 0x040fe400078e0211 */
[----:B------:R-:W-:Y:S01]  /*97f0*/  IMAD.IADD R18, R234, 0x1, R18 ;  /* 0x00000001ea127824 */ /* 0x000fe200078e0212 */
[----:B-1----:R-:W-:Y:S01]  /*9800*/  IADD3 R19, R188, 0x60, RZ ;  /* 0x00000060bc137810 */ /* 0x002fe20007ffe0ff */
[C---:B------:R-:W-:Y:S04]  /*9810*/  IMAD.IADD R17, R234.reuse, 0x1, R17 ;  /* 0x00000001ea117824 */ /* 0x040fe800078e0211 */
[----:B------:R-:W-:Y:S01]  /*9820*/  IMAD.IADD R19, R234, 0x1, R19 ;  /* 0x00000001ea137824 */ /* 0x000fe200078e0213 */
[CC--:B----4-:R-:W-:Y:S04]  /*9830*/  LEA R6, P1, R178.reuse, R2.reuse, 0x2 ;  /* 0x00000002b2067211 */ /* 0x0d0fe800078210ff */
[-C--:B------:R-:W-:Y:S02]  /*9840*/  LEA.HI.X.SX32 R7, R178, R3.reuse, 0x2, P1 ;  /* 0x00000003b2077211 */ /* 0x080fe400008f16ff */
[CC--:B---3--:R-:W-:Y:S04]  /*9850*/  LEA R4, P2, R0.reuse, R2.reuse, 0x2 ;  /* 0x0000000200047211 */ /* 0x0c8fe800078410ff */
[-C--:B------:R-:W-:Y:S02]  /*9860*/  LEA.HI.X.SX32 R5, R0, R3.reuse, 0x2, P2 ;  /* 0x0000000300057211 */ /* 0x080fe400010f16ff */
[----:B------:R-:W3:Y:S01]  /*9870*/  LDL R0, [R1+0x20] ;  /* 0x0000200001007983 */ /* 0x000ee20000100800 */
        /* <DEDUP_REMOVED lines=26> */
[CC--:B--2---:R-:W-:Y:S04]  /*9a20*/  LEA R6, P2, R166.reuse, R2.reuse, 0x2 ;  /* 0x00000002a6067211 */ /* 0x0c4fe800078410ff */
[-C--:B------:R-:W-:Y:S02]  /*9a30*/  LEA.HI.X.SX32 R7, R166, R3.reuse, 0x2, P2 ;  /* 0x00000003a6077211 */ /* 0x080fe400010f16ff */
[----:B------:R-:W-:Y:S02]  /*9a40*/  IADD3 R166, R188, 0x60, RZ ;  /* 0x00000060bca67810 */ /* 0x000fe40007ffe0ff */
[CC--:B-----5:R-:W-:Y:S01]  /*9a50*/  LEA R4, P1, R167.reuse, R2.reuse, 0x2 ;  /* 0x00000002a7047211 */ /* 0x0e0fe200078210ff */
[----:B------:R1:W-:Y:S01]  /*9a60*/  RED.E.ADD.F32.FTZ.RN.STRONG.GPU [R6.64], R26 ;  /* 0x0000001a0600798e */ /* 0x0003e2000c10e786 */
[CC--:B------:R-:W-:Y:S02]  /*9a70*/  LEA R14, P6, R166.reuse, R2.reuse, 0x2 ;  /* 0x00000002a60e7211 */ /* 0x0c0fe400078c10ff */
[-C--:B------:R-:W-:Y:S02]  /*9a80*/  LEA.HI.X.SX32 R5, R167, R3.reuse, 0x2, P1 ;  /* 0x00000003a7057211 */ /* 0x080fe400008f16ff */
[-C--:B------:R-:W-:Y:S02]  /*9a90*/  LEA.HI.X.SX32 R15, R166, R3.reuse, 0x2, P6 ;  /* 0x00000003a60f7211 */ /* 0x080fe400030f16ff */
[CC--:B------:R-:W-:Y:S01]  /*9aa0*/  LEA R8, P3, R17.reuse, R2.reuse, 0x2 ;  /* 0x0000000211087211 */ /* 0x0c0fe200078610ff */
[----:B------:R3:W-:Y:S03]  /*9ab0*/  RED.E.ADD.F32.FTZ.RN.STRONG.GPU [R4.64], R27 ;  /* 0x0000001b0400798e */ /* 0x0007e6000c10e786 */
[-C--:B------:R-:W-:Y:S02]  /*9ac0*/  LEA.HI.X.SX32 R9, R17, R3.reuse, 0x2, P3 ;  /* 0x0000000311097211 */ /* 0x080fe400018f16ff */
[----:B------:R-:W-:Y:S05]  /*9ad0*/  RED.E.ADD.F32.FTZ.RN.STRONG.GPU [R2.64+0x180], R32 ;  /* 0x000180200200798e */ /* 0x000fea000c10e786 */
[----:B------:R-:W-:Y:S05]  /*9ae0*/  RED.E.ADD.F32.FTZ.RN.STRONG.GPU [R164.64+0x180], R33 ;  /* 0x00018021a400798e */ /* 0x000fea000c10e786 */
[----:B------:R-:W-:Y:S01]  /*9af0*/  RED.E.ADD.F32.FTZ.RN.STRONG.GPU [R14.64], R34 ;  /* 0x000000220e00798e */ /* 0x000fe2000c10e786 */
[CC--:B-1----:R-:W-:Y:S04]  /*9b00*/  LEA R6, P2, R16.reuse, R2.reuse, 0x2 ;  /* 0x0000000210067211 */ /* 0x0c2fe800078410ff */
[----:B------:R-:W-:Y:S01]  /*9b10*/  RED.E.ADD.F32.FTZ.RN.STRONG.GPU [R12.64], R35 ;  /* 0x000000230c00798e */ /* 0x000fe2000c10e786 */
[-C--:B------:R-:W-:Y:S04]  /*9b20*/  LEA.HI.X.SX32 R7, R16, R3.reuse, 0x2, P2 ;  /* 0x0000000310077211 */ /* 0x080fe800010f16ff */
[----:B------:R-:W-:Y:S01]  /*9b30*/  RED.E.ADD.F32.FTZ.RN.STRONG.GPU [R10.64], R28 ;  /* 0x0000001c0a00798e */ /* 0x000fe2000c10e786 */
[----:B------:R-:W-:Y:S01]  /*9b40*/  PLOP3.LUT P2, PT, PT, PT, UP1, 0x80, 0x0 ;  /* 0x000000000000781c */ /* 0x000fe20003f4f018 */
[----:B------:R-:W-:Y:S03]  /*9b50*/  @UP0 UIADD3 UR14, UP1, UR14, -0x100, URZ ;  /* 0xffffff000e0e0890 */ /* 0x000fe6000ff3e03f */
[----:B------:R-:W-:Y:S01]  /*9b60*/  RED.E.ADD.F32.FTZ.RN.STRONG.GPU [R8.64], R29 ;  /* 0x0000001d0800798e */ /* 0x000fe2000c10e786 */
[----:B------:R-:W-:Y:S04]  /*9b70*/  @UP0 UIADD3.X UR13, UR13, -0x1, URZ, UP1, !UPT ;  /* 0xffffffff0d0d0890 */ /* 0x000fe80008ffe43f */
[----:B------:R-:W-:Y:S05]  /*9b80*/  RED.E.ADD.F32.FTZ.RN.STRONG.GPU [R6.64], R30 ;  /* 0x0000001e0600798e */ /* 0x000fea000c10e786 */
[----:B------:R-:W-:Y:S05]  /*9b90*/  LDSM.16.MT88.4 R8, [R206] ;  /* 0x00000000ce08783b */ /* 0x000fea0000004200 */
[----:B------:R-:W-:Y:S05]  /*9ba0*/  LDSM.16.MT88.4 R12, [R205+0x1e000] ;  /* 0x01e00000cd0c783b */ /* 0x000fea0000004200 */
[----:B------:R-:W-:Y:S01]  /*9bb0*/  LDSM.16.MT88.4 R32, [R205+0x1e800] ;  /* 0x01e80000cd20783b */ /* 0x000fe20000004200 */
[C---:B---3--:R-:W-:Y:S04]  /*9bc0*/  LEA R4, P1, R0.reuse, R2, 0x2 ;  /* 0x0000000200047211 */ /* 0x048fe800078210ff */
        /* <DEDUP_REMOVED lines=310> */
.L_x_1021:
        /* <DEDUP_REMOVED lines=18> */
.L_x_1022:
[----:B------:R-:W-:Y:S01]  /*b050*/  BAR.SYNC.DEFER_BLOCKING 0x0 ;  /* 0x0000000000007b1d */ /* 0x000fe20000010000 */
[----:B-1----:R-:W-:Y:S01]  /*b060*/  IMAD.SHL.U32 R4, R187, 0x2, RZ ;  /* 0x00000002bb047824 */ /* 0x002fe200078e00ff */
[----:B------:R-:W-:Y:S01]  /*b070*/  USHF.L.U32 UR4, UR22, 0x7, URZ ;  /* 0x0000000716047899 */ /* 0x000fe2000800063f */
[--C-:B------:R-:W-:Y:S01]  /*b080*/  SHF.R.S32.HI R9, RZ, 0x1f, R232.reuse ;  /* 0x0000001fff097819 */ /* 0x100fe200000114e8 */
[----:B------:R-:W-:Y:S01]  /*b090*/  IMAD.MOV.U32 R8, RZ, RZ, R232 ;  /* 0x000000ffff087224 */ /* 0x000fe200078e00e8 */
[----:B------:R-:W-:Y:S01]  /*b0a0*/  UIMAD UR8, UR22, -0x80, UR8 ;  /* 0xffffff80160878a4 */ /* 0x000fe2000f8e0208 */
        /* <DEDUP_REMOVED lines=9> */
[----:B------:R-:W-:-:S03]  /*b140*/  ULDC.64 UR10, c[0x0][0x3b8] ;  /* 0x0000ee00000a7ab9 */ /* 0x000fc60000000a00 */
[----:B------:R-:W-:Y:S01]  /*b150*/  IMAD.U32 R5, RZ, RZ, UR5 ;  /* 0x00000005ff057e24 */ /* 0x000fe2000f8e00ff */
[----:B------:R-:W-:Y:S01]  /*b160*/  UIMAD UR5, UR58, UR10, URZ ;  /* 0x0000000a3a0572a4 */ /* 0x000fe2000f8e023f */
[----:B------:R2:W3:Y:S03]  /*b170*/  LDS.128 R24, [R4+0xd000] ;  /* 0x00d0000004187984 */ /* 0x0004e60000000c00 */
[----:B------:R-:W-:Y:S01]  /*b180*/  IADD3.X R3, R3, UR16, R5, P0, !PT ;  /* 0x0000001003037c10 */ /* 0x000fe200087fe405 */
[----:B------:R-:W-:Y:S01]  /*b190*/  IMAD.U32 R5, RZ, RZ, UR35 ;  /* 0x00000023ff057e24 */ /* 0x000fe2000f8e00ff */
[----:B------:R2:W4:Y:S01]  /*b1a0*/  LDS.128 R32, [R4+0xe000] ;  /* 0x00e0000004207984 */ /* 0x0005220000000c00 */
[----:B------:R-:W-:Y:S01]  /*b1b0*/  UIMAD UR5, UR35, UR11, UR5 ;  /* 0x0000000b230572a4 */ /* 0x000fe2000f8e0205 */
[----:B-1----:R-:W-:Y:S01]  /*b1c0*/  SHF.R.S32.HI R0, RZ, 0x1f, R6 ;  /* 0x0000001fff007819 */ /* 0x002fe20000011406 */
[----:B------:R-:W-:Y:S01]  /*b1d0*/  IMAD.WIDE.U32 R2, R5, c[0x0][0x3b8], R2 ;  /* 0x0000ee0005027a25 */ /* 0x000fe200078e0002 */
[----:B------:R2:W1:Y:S02]  /*b1e0*/  LDS.128 R40, [R4+0xf000] ;  /* 0x00f0000004287984 */ /* 0x0004640000000c00 */
[----:B------:R-:W-:-:S02]  /*b1f0*/  LEA.HI R0, R0, R6, RZ, 0x3 ;  /* 0x0000000600007211 */ /* 0x000fc400078f18ff */
        /* <DEDUP_REMOVED lines=30> */
.L_x_1024:
[----:B---34-:R-:W-:Y:S05]  /*b3e0*/  BSYNC B0 ;  /* 0x0000000000007941 */ /* 0x018fea0003800000 */
.L_x_1023:
        /* <DEDUP_REMOVED lines=18> */
.L_x_1026:
[----:B------:R-:W-:Y:S05]  /*b510*/  BSYNC B0 ;  /* 0x0000000000007941 */ /* 0x000fea0003800000 */
.L_x_1025:
        /* <DEDUP_REMOVED lines=18> */
.L_x_1028:
[----:B------:R-:W-:Y:S05]  /*b640*/  BSYNC B0 ;  /* 0x0000000000007941 */ /* 0x000fea0003800000 */
.L_x_1027:
        /* <DEDUP_REMOVED lines=18> */
.L_x_1030:
[----:B------:R-:W-:Y:S05]  /*b770*/  BSYNC B0 ;  /* 0x0000000000007941 */ /* 0x000fea0003800000 */
.L_x_1029:
        /* <DEDUP_REMOVED lines=27> */
.L_x_1032:
[----:B------:R-:W-:Y:S05]  /*b930*/  BSYNC B0 ;  /* 0x0000000000007941 */ /* 0x000fea0003800000 */
.L_x_1031:
        /* <DEDUP_REMOVED lines=16> */
.L_x_1034:
[----:B------:R-:W-:Y:S05]  /*ba40*/  BSYNC B0 ;  /* 0x0000000000007941 */ /* 0x000fea0003800000 */
.L_x_1033:
        /* <DEDUP_REMOVED lines=16> */
.L_x_1036:
[----:B------:R-:W-:Y:S05]  /*bb50*/  BSYNC B0 ;  /* 0x0000000000007941 */ /* 0x000fea0003800000 */
.L_x_1035:
        /* <DEDUP_REMOVED lines=14> */
.L_x_991:
[----:B------:R-:W-:Y:S05]  /*bc40*/  BSYNC B1 ;  /* 0x0000000000017941 */ /* 0x000fea0003800000 */
.L_x_969:
        /* <DEDUP_REMOVED lines=11> */
.L_x_1037:
[----:B------:R-:W-:Y:S05]  /*bd00*/  EXIT ;  /* 0x000000000000794d */ /* 0x000fea0003800000 */
.L_x_1039:
        /* <DEDUP_REMOVED lines=15> */
.L_x_1089:


//--------------------- .text._ZN5flash25flash_bwd_dot_do_o_kernelILb0E23Flash_bwd_kernel_traitsILi128ELi64ELi128ELi8ELi2ELi4ELi2ELb0ELb0EN7cutlass10bfloat16_tE19Flash_kernel_traitsILi128ELi64ELi128ELi8ES3_EEEEvNS_16Flash_bwd_paramsE --------------------------
	.section	.text._ZN5flash25flash_bwd_dot_do_o_kernelILb0E23Flash_bwd_kernel_traitsILi128ELi64ELi128ELi8ELi2ELi4ELi2ELb0ELb0EN7cutlass10bfloat16_tE19Flash_kernel_traitsILi128ELi64ELi128ELi8ES3_EEEEvNS_16Flash_bwd_paramsE,"ax",@progbits
	.sectioninfo	@"SHI_REGISTERS=46"
	.align	128
        .global         _ZN5flash25flash_bwd_dot_do_o_kernelILb0E23Flash_bwd_kernel_traitsILi128ELi64ELi128ELi8ELi2ELi4ELi2ELb0ELb0EN7cutlass10bfloat16_tE19Flash_kernel_traitsILi128ELi64ELi128ELi8ES3_EEEEvNS_16Flash_bwd_paramsE
        .type           _ZN5flash25flash_bwd_dot_do_o_kernelILb0E23Flash_bwd_kernel_traitsILi128ELi64ELi128ELi8ELi2ELi4ELi2ELb0ELb0EN7cutlass10bfloat16_tE19Flash_kernel_traitsILi128ELi64ELi128ELi8ES3_EEEEvNS_16Flash_bwd_paramsE,@function
        .size           _ZN5flash25flash_bwd_dot_do_o_kernelILb0E23Flash_bwd_kernel_traitsILi128ELi64ELi128ELi8ELi2ELi4ELi2ELb0ELb0EN7cutlass10bfloat16_tE19Flash_kernel_traitsILi128ELi64ELi128ELi8ES3_EEEEvNS_16Flash_bwd_paramsE,(.L_x_1090 - _ZN5flash25flash_bwd_dot_do_o_kernelILb0E23Flash_bwd_kernel_traitsILi128ELi64ELi128ELi8ELi2ELi4ELi2ELb0ELb0EN7cutlass10bfloat16_tE19Flash_kernel_traitsILi128ELi64ELi128ELi8ES3_EEEEvNS_16Flash_bwd_paramsE)
        .other          _ZN5flash25flash_bwd_dot_do_o_kernelILb0E23Flash_bwd_kernel_traitsILi128ELi64ELi128ELi8ELi2ELi4ELi2ELb0ELb0EN7cutlass10bfloat16_tE19Flash_kernel_traitsILi128ELi64ELi128ELi8ES3_EEEEvNS_16Flash_bwd_paramsE,@"STO_CUDA_ENTRY STV_DEFAULT"
_ZN5flash25flash_bwd_dot_do_o_kernelILb0E23Flash_bwd_kernel_traitsILi128ELi64ELi128ELi8ELi2ELi4ELi2ELb0ELb0EN7cutlass10bfloat16_tE19Flash_kernel_traitsILi128ELi64ELi128ELi8ES3_EEEEvNS_16Flash_bwd_paramsE:
.text._ZN5flash25flash_bwd_dot_do_o_kernelILb0E23Flash_bwd_kernel_traitsILi128ELi64ELi128ELi8ELi2ELi4ELi2ELb0ELb0EN7cutlass10bfloat16_tE19Flash_kernel_traitsILi128ELi64ELi128ELi8ES3_EEEEvNS_16Flash_bwd_paramsE:
        /* <DEDUP_REMOVED lines=50> */
.L_x_1040:
[----:B01----:R-:W-:-:S04]  /*0320*/  IMAD R2, R11, c[0x0][0x1c0], R36 ;  /* 0x000070000b027a24 */ /* 0x003fc800078e0224 */
[----:B------:R-:W-:Y:S02]  /*0330*/  IMAD R2, R2, c[0x0][0x224], RZ ;  /* 0x0000890002027a24 */ /* 0x000fe400078e02ff */
.L_x_1041:
        /* <DEDUP_REMOVED lines=54> */
.L_x_1043:
[----:B------:R-:W-:Y:S05]  /*06a0*/  BSYNC B0 ;  /* 0x0000000000007941 */ /* 0x000fea0003800000 */
.L_x_1042:
        /* <DEDUP_REMOVED lines=15> */
.L_x_1045:
[----:B------:R-:W-:Y:S05]  /*07a0*/  BSYNC B0 ;  /* 0x0000000000007941 */ /* 0x000fea0003800000 */
.L_x_1044:
        /* <DEDUP_REMOVED lines=20> */
.L_x_1047:
[----:B------:R-:W-:Y:S05]  /*08f0*/  BSYNC B0 ;  /* 0x0000000000007941 */ /* 0x000fea0003800000 */
.L_x_1046:
        /* <DEDUP_REMOVED lines=18> */
.L_x_1049:
[----:B------:R-:W-:Y:S05]  /*0a20*/  BSYNC B0 ;  /* 0x0000000000007941 */ /* 0x000fea0003800000 */
.L_x_1048:
        /* <DEDUP_REMOVED lines=120> */
.L_x_1050:
        /* <DEDUP_REMOVED lines=13> */
.L_x_1090:


//--------------------- .text._ZN5flash25flash_bwd_dot_do_o_kernelILb1E23Flash_bwd_kernel_traitsILi128ELi64ELi128ELi8ELi2ELi4ELi2ELb0ELb0EN7cutlass10bfloat16_tE19Flash_kernel_traitsILi128ELi64ELi128ELi8ES3_EEEEvNS_16Flash_bwd_paramsE --------------------------
	.section	.text._ZN5flash25flash_bwd_dot_do_o_kernelILb1E23Flash_bwd_kernel_traitsILi128ELi64ELi128ELi8ELi2ELi4ELi2ELb0ELb0EN7cutlass10bfloat16_tE19Flash_kernel_traitsILi128ELi64ELi128ELi8ES3_EEEEvNS_16Flash_bwd_paramsE,"ax",@progbits
	.sectioninfo	@"SHI_REGISTERS=49"
	.align	128
        .global         _ZN5flash25flash_bwd_dot_do_o_kernelILb1E23Flash_bwd_kernel_traitsILi128ELi64ELi128ELi8ELi2ELi4ELi2ELb0ELb0EN7cutlass10bfloat16_tE19Flash_kernel_traitsILi128ELi64ELi128ELi8ES3_EEEEvNS_16Flash_bwd_paramsE
        .type           _ZN5flash25flash_bwd_dot_do_o_kernelILb1E23Flash_bwd_kernel_traitsILi128ELi64ELi128ELi8ELi2ELi4ELi2ELb0ELb0EN7cutlass10bfloat16_tE19Flash_kernel_traitsILi128ELi64ELi128ELi8ES3_EEEEvNS_16Flash_bwd_paramsE,@function
        .size           _ZN5flash25flash_bwd_dot_do_o_kernelILb1E23Flash_bwd_kernel_traitsILi128ELi64ELi128ELi8ELi2ELi4ELi2ELb0ELb0EN7cutlass10bfloat16_tE19Flash_kernel_traitsILi128ELi64ELi128ELi8ES3_EEEEvNS_16Flash_bwd_paramsE,(.L_x_1091 - _ZN5flash25flash_bwd_dot_do_o_kernelILb1E23Flash_bwd_kernel_traitsILi128ELi64ELi128ELi8ELi2ELi4ELi2ELb0ELb0EN7cutlass10bfloat16_tE19Flash_kernel_traitsILi128ELi64ELi128ELi8ES3_EEEEvNS_16Flash_bwd_paramsE)
        .other          _ZN5flash25flash_bwd_dot_do_o_kernelILb1E23Flash_bwd_kernel_traitsILi128ELi64ELi128ELi8ELi2ELi4ELi2ELb0ELb0EN7cutlass10bfloat16_tE19Flash_kernel_traitsILi128ELi64ELi128ELi8ES3_EEEEvNS_16Flash_bwd_paramsE,@"STO_CUDA_ENTRY STV_DEFAULT"
_ZN5flash25flash_bwd_dot_do_o_kernelILb1E23Flash_bwd_kernel_traitsILi128ELi64ELi128ELi8ELi2ELi4ELi2ELb0ELb0EN7cutlass10bfloat16_tE19Flash_kernel_traitsILi128ELi64ELi128ELi8ES3_EEEEvNS_16Flash_bwd_paramsE:
.text._ZN5flash25flash_bwd_dot_do_o_kernelILb1E23Flash_bwd_kernel_traitsILi128ELi64ELi128ELi8ELi2ELi4ELi2ELb0ELb0EN7cutlass10bfloat16_tE19Flash_kernel_traitsILi128ELi64ELi128ELi8ES3_EEEEvNS_16Flash_bwd_paramsE:
        /* <DEDUP_REMOVED lines=85> */
.L_x_1051:
[----:B-1----:R-:W-:-:S04]  /*0550*/  IMAD R9, R9, c[0x0][0x1c0], R42 ;  /* 0x0000700009097a24 */ /* 0x002fc800078e022a */
[----:B------:R-:W-:Y:S02]  /*0560*/  IMAD R12, R9, c[0x0][0x224], RZ ;  /* 0x00008900090c7a24 */ /* 0x000fe400078e02ff */
.L_x_1052:
        /* <DEDUP_REMOVED lines=65> */
.L_x_1054:
[----:B------:R-:W-:Y:S05]  /*0980*/  BSYNC B0 ;  /* 0x0000000000007941 */ /* 0x000fea0003800000 */
.L_x_1053:
        /* <DEDUP_REMOVED lines=15> */
.L_x_1056:
[----:B------:R-:W-:Y:S05]  /*0a80*/  BSYNC B0 ;  /* 0x0000000000007941 */ /* 0x000fea0003800000 */
.L_x_1055:
        /* <DEDUP_REMOVED lines=20> */
.L_x_1058:
[----:B------:R-:W-:Y:S05]  /*0bd0*/  BSYNC B0 ;  /* 0x0000000000007941 */ /* 0x000fea0003800000 */
.L_x_1057:
        /* <DEDUP_REMOVED lines=19> */
.L_x_1060:
[----:B------:R-:W-:Y:S05]  /*0d10*/  BSYNC B0 ;  /* 0x0000000000007941 */ /* 0x000fea0003800000 */
.L_x_1059:
        /* <DEDUP_REMOVED lines=135> */
.L_x_1061:
        /* <DEDUP_REMOVED lines=15> */
.L_x_1091:


//--------------------- .nv.shared._ZN5flash44flash_bwd_dq_dk_dv_loop_seqk_parallel_kernelI23Flash_bwd_kernel_traitsILi128ELi64ELi64ELi8ELi4ELi2ELi2ELb1ELb0EN7cutlass10bfloat16_tE19Flash_kernel_traitsILi128ELi64ELi64ELi8ES3_EELb0ELb1ELb0ELb0ELb0ELb0ELb0EEEvNS_16Flash_bwd_paramsE --------------------------
	.section	.nv.shared._ZN5flash44flash_bwd_dq_dk_dv_loop_seqk_parallel_kernelI23Flash_bwd_kernel_traitsILi128ELi64ELi64ELi8ELi4ELi2ELi2ELb1ELb0EN7cutlass10bfloat16_tE19Flash_kernel_traitsILi128ELi64ELi64ELi8ES3_EELb0ELb1ELb0ELb0ELb0ELb0ELb0EEEvNS_16Flash_bwd_paramsE,"aw",@nobits
	.sectionflags	@""
	.align	16


//--------------------- .nv.global                --------------------------
	.section	.nv.global,"aw",@nobits
.nv.global:
	.type		_ZN73_INTERNAL_b970be25_37_flash_bwd_hdim128_bf16_causal_sm80_cu_9afb97bd_32974cute1_E,@object
	.size		_ZN73_INTERNAL_b970be25_37_flash_bwd_hdim128_bf16_causal_sm80_cu_9afb97bd_32974cute1_E,(_ZN73_INTERNAL_b970be25_37_flash_bwd_hdim128_bf16_causal_sm80_cu_9afb97bd_32974cuda3std3__45__cpo6cbeginE - _ZN73_INTERNAL_b970be25_37_flash_bwd_hdim128_bf16_causal_sm80_cu_9afb97bd_32974cute1_E)
_ZN73_INTERNAL_b970be25_37_flash_bwd_hdim128_bf16_causal_sm80_cu_9afb97bd_32974cute1_E:
	.zero		1
	.type		_ZN73_INTERNAL_b970be25_37_flash_bwd_hdim128_bf16_causal_sm80_cu_9afb97bd_32974cuda3std3__45__cpo6cbeginE,@object
	.size		_ZN73_INTERNAL_b970be25_37_flash_bwd_hdim128_bf16_causal_sm80_cu_9afb97bd_32974cuda3std3__45__cpo6cbeginE,(_ZN73_INTERNAL_b970be25_37_flash_bwd_hdim128_bf16_causal_sm80_cu_9afb97bd_32974cuda3std3__48in_placeE - _ZN73_INTERNAL_b970be25_37_flash_bwd_hdim128_bf16_causal_sm80_cu_9afb97bd_32974cuda3std3__45__cpo6cbeginE)
_ZN73_INTERNAL_b970be25_37_flash_bwd_hdim128_bf16_causal_sm80_cu_9afb97bd_32974cuda3std3__45__cpo6cbeginE:
	.zero		1
	.type		_ZN73_INTERNAL_b970be25_37_flash_bwd_hdim128_bf16_causal_sm80_cu_9afb97bd_32974cuda3std3__48in_placeE,@object
	.size		_ZN73_INTERNAL_b970be25_37_flash_bwd_hdim128_bf16_causal_sm80_cu_9afb97bd_32974cuda3std3__48in_placeE,(_ZN73_INTERNAL_b970be25_37_flash_bwd_hdim128_bf16_causal_sm80_cu_9afb97bd_32974cuda3std6ranges3__45__cpo9iter_moveE - _ZN73_INTERNAL_b970be25_37_flash_bwd_hdim128_bf16_causal_sm80_cu_9afb97bd_32974cuda3std3__48in_placeE)
_ZN73_INTERNAL_b970be25_37_flash_bwd_hdim128_bf16_causal_sm80_cu_9afb97bd_32974cuda3std3__48in_placeE:
	.zero		1
	.type		_ZN73_INTERNAL_b970be25_37_flash_bwd_hdim128_bf16_causal_sm80_cu_9afb97bd_32974cuda3std6ranges3__45__cpo9iter_moveE,@object
	.size		_ZN73_INTERNAL_b970be25_37_flash_bwd_hdim128_bf16_causal_sm80_cu_9afb97bd_32974cuda3std6ranges3__45__cpo9iter_moveE,(_ZN73_INTERNAL_b970be25_37_flash_bwd_hdim128_bf16_causal_sm80_cu_9afb97bd_32974cuda3std3__45__cpo5beginE - _ZN73_INTERNAL_b970be25_37_flash_bwd_hdim128_bf16_causal_sm80_cu_9afb97bd_32974cuda3std6ranges3__45__cpo9iter_moveE)
_ZN73_INTERNAL_b970be25_37_flash_bwd_hdim128_bf16_causal_sm80_cu_9afb97bd_32974cuda3std6ranges3__45__cpo9iter_moveE:
	.zero		1
	.type		_ZN73_INTERNAL_b970be25_37_flash_bwd_hdim128_bf16_causal_sm80_cu_9afb97bd_32974cuda3std3__45__cpo5beginE,@object
	.size		_ZN73_INTERNAL_b970be25_37_flash_bwd_hdim128_bf16_causal_sm80_cu_9afb97bd_32974cuda3std3__45__cpo5beginE,(_ZN73_INTERNAL_b970be25_37_flash_bwd_hdim128_bf16_causal_sm80_cu_9afb97bd_32974cuda3std3__475_GLOBAL__N__b970be25_37_flash_bwd_hdim128_bf16_causal_sm80_cu_9afb97bd_32976ignoreE - _ZN73_INTERNAL_b970be25_37_flash_bwd_hdim128_bf16_causal_sm80_cu_9afb97bd_32974cuda3std3__45__cpo5beginE)
_ZN73_INTERNAL_b970be25_37_flash_bwd_hdim128_bf16_causal_sm80_cu_9afb97bd_32974cuda3std3__45__cpo5beginE:
	.zero		1
	.type		_ZN73_INTERNAL_b970be25_37_flash_bwd_hdim128_bf16_causal_sm80_cu_9afb97bd_32974cuda3std3__475_GLOBAL__N__b970be25_37_flash_bwd_hdim128_bf16_causal_sm80_cu_9afb97bd_32976ignoreE,@object
	.size		_ZN73_INTERNAL_b970be25_37_flash_bwd_hdim128_bf16_causal_sm80_cu_9afb97bd_32974cuda3std3__475_GLOBAL__N__b970be25_37_flash_bwd_hdim128_bf16_causal_sm80_cu_9afb97bd_32976ignoreE,(_ZN73_INTERNAL_b970be25_37_flash_bwd_hdim128_bf16_causal_sm80_cu_9afb97bd_32974cute7productE - _ZN73_INTERNAL_b970be25_37_flash_bwd_hdim128_bf16_causal_sm80_cu_9afb97bd_32974cuda3std3__475_GLOBAL__N__b970be25_37_flash_bwd_hdim128_bf16_causal_sm80_cu_9afb97bd_32976ignoreE)
_ZN73_INTERNAL_b970be25_37_flash_bwd_hdim128_bf16_causal_sm80_cu_9afb97bd_32974cuda3std3__475_GLOBAL__N__b970be25_37_flash_bwd_hdim128_bf16_causal_sm80_cu_9afb97bd_32976ignoreE:
	.zero		1
	.type		_ZN73_INTERNAL_b970be25_37_flash_bwd_hdim128_bf16_causal_sm80_cu_9afb97bd_32974cute7productE,@object
	.size		_ZN73_INTERNAL_b970be25_37_flash_bwd_hdim128_bf16_causal_sm80_cu_9afb97bd_32974cute7productE,(_ZN73_INTERNAL_b970be25_37_flash_bwd_hdim128_bf16_causal_sm80_cu_9afb97bd_32974cuda3std3__45__cpo3endE - _ZN73_INTERNAL_b970be25_37_flash_bwd_hdim128_bf16_causal_sm80_cu_9afb97bd_32974cute7productE)
_ZN73_INTERNAL_b970be25_37_flash_bwd_hdim128_bf16_causal_sm80_cu_9afb97bd_32974cute7productE:
	.zero		1
	.type		_ZN73_INTERNAL_b970be25_37_flash_bwd_hdim128_bf16_causal_sm80_cu_9afb97bd_32974cuda3std3__45__cpo3endE,@object
	.size		_ZN73_INTERNAL_b970be25_37_flash_bwd_hdim128_bf16_causal_sm80_cu_9afb97bd_32974cuda3std3__45__cpo3endE,(_ZN73_INTERNAL_b970be25_37_flash_bwd_hdim128_bf16_causal_sm80_cu_9afb97bd_32974cuda3std3__419piecewise_constructE - _ZN73_INTERNAL_b970be25_37_flash_bwd_hdim128_bf16_causal_sm80_cu_9afb97bd_32974cuda3std3__45__cpo3endE)
_ZN73_INTERNAL_b970be25_37_flash_bwd_hdim128_bf16_causal_sm80_cu_9afb97bd_32974cuda3std3__45__cpo3endE:
	.zero		1
	.type		_ZN73_INTERNAL_b970be25_37_flash_bwd_hdim128_bf16_causal_sm80_cu_9afb97bd_32974cuda3std3__419piecewise_constructE,@object
	.size		_ZN73_INTERNAL_b970be25_37_flash_bwd_hdim128_bf16_causal_sm80_cu_9afb97bd_32974cuda3std3__419piecewise_constructE,(_ZN73_INTERNAL_b970be25_37_flash_bwd_hdim128_bf16_causal_sm80_cu_9afb97bd_32974cuda3std3__45__cpo4cendE - _ZN73_INTERNAL_b970be25_37_flash_bwd_hdim128_bf16_causal_sm80_cu_9afb97bd_32974cuda3std3__419piecewise_constructE)
_ZN73_INTERNAL_b970be25_37_flash_bwd_hdim128_bf16_causal_sm80_cu_9afb97bd_32974cuda3std3__419piecewise_constructE:
	.zero		1
	.type		_ZN73_INTERNAL_b970be25_37_flash_bwd_hdim128_bf16_causal_sm80_cu_9afb97bd_32974cuda3std3__45__cpo4cendE,@object
	.size		_ZN73_INTERNAL_b970be25_37_flash_bwd_hdim128_bf16_causal_sm80_cu_9afb97bd_32974cuda3std3__45__cpo4cendE,(_ZN73_INTERNAL_b970be25_37_flash_bwd_hdim128_bf16_causal_sm80_cu_9afb97bd_32974cuda3std6ranges3__45__cpo4swapE - _ZN73_INTERNAL_b970be25_37_flash_bwd_hdim128_bf16_causal_sm80_cu_9afb97bd_32974cuda3std3__45__cpo4cendE)
_ZN73_INTERNAL_b970be25_37_flash_bwd_hdim128_bf16_causal_sm80_cu_9afb97bd_32974cuda3std3__45__cpo4cendE:
	.zero		1
	.type		_ZN73_INTERNAL_b970be25_37_flash_bwd_hdim128_bf16_causal_sm80_cu_9afb97bd_32974cuda3std6ranges3__45__cpo4swapE,@object
	.size		_ZN73_INTERNAL_b970be25_37_flash_bwd_hdim128_bf16_causal_sm80_cu_9afb97bd_32974cuda3std6ranges3__45__cpo4swapE,(.L_7 - _ZN73_INTERNAL_b970be25_37_flash_bwd_hdim128_bf16_causal_sm80_cu_9afb97bd_32974cuda3std6ranges3__45__cpo4swapE)
_ZN73_INTERNAL_b970be25_37_flash_bwd_hdim128_bf16_causal_sm80_cu_9afb97bd_32974cuda3std6ranges3__45__cpo4swapE:
	.zero		1
.L_7:


//--------------------- .nv.shared._ZN5flash44flash_bwd_dq_dk_dv_loop_seqk_parallel_kernelI23Flash_bwd_kernel_traitsILi128ELi64ELi64ELi8ELi4ELi2ELi2ELb1ELb0EN7cutlass10bfloat16_tE19Flash_kernel_traitsILi128ELi64ELi64ELi8ES3_EELb0ELb1ELb0ELb0ELb1ELb1ELb0EEEvNS_16Flash_bwd_paramsE --------------------------
	.section	.nv.shared._ZN5flash44flash_bwd_dq_dk_dv_loop_seqk_parallel_kernelI23Flash_bwd_kernel_traitsILi128ELi64ELi64ELi8ELi4ELi2ELi2ELb1ELb0EN7cutlass10bfloat16_tE19Flash_kernel_traitsILi128ELi64ELi64ELi8ES3_EELb0ELb1ELb0ELb0ELb1ELb1ELb0EEEvNS_16Flash_bwd_paramsE,"aw",@nobits
	.sectionflags	@""
	.align	16


//--------------------- .nv.shared._ZN5flash44flash_bwd_dq_dk_dv_loop_seqk_parallel_kernelI23Flash_bwd_kernel_traitsILi128ELi64ELi64ELi8ELi4ELi2ELi2ELb1ELb0EN7cutlass10bfloat16_tE19Flash_kernel_traitsILi128ELi64ELi64ELi8ES3_EELb0ELb1ELb0ELb0ELb0ELb1ELb0EEEvNS_16Flash_bwd_paramsE --------------------------
	.section	.nv.shared._ZN5flash44flash_bwd_dq_dk_dv_loop_seqk_parallel_kernelI23Flash_bwd_kernel_traitsILi128ELi64ELi64ELi8ELi4ELi2ELi2ELb1ELb0EN7cutlass10bfloat16_tE19Flash_kernel_traitsILi128ELi64ELi64ELi8ES3_EELb0ELb1ELb0ELb0ELb0ELb1ELb0EEEvNS_16Flash_bwd_paramsE,"aw",@nobits
	.sectionflags	@""
	.align	16


//--------------------- .nv.shared._ZN5flash44flash_bwd_dq_dk_dv_loop_seqk_parallel_kernelI23Flash_bwd_kernel_traitsILi128ELi64ELi64ELi8ELi4ELi2ELi2ELb1ELb0EN7cutlass10bfloat16_tE19Flash_kernel_traitsILi128ELi64ELi64ELi8ES3_EELb0ELb1ELb0ELb1ELb0ELb0ELb0EEEvNS_16Flash_bwd_paramsE --------------------------
	.section	.nv.shared._ZN5flash44flash_bwd_dq_dk_dv_loop_seqk_parallel_kernelI23Flash_bwd_kernel_traitsILi128ELi64ELi64ELi8ELi4ELi2ELi2ELb1ELb0EN7cutlass10bfloat16_tE19Flash_kernel_traitsILi128ELi64ELi64ELi8ES3_EELb0ELb1ELb0ELb1ELb0ELb0ELb0EEEvNS_16Flash_bwd_paramsE,"aw",@nobits
	.sectionflags	@""
	.align	16


//--------------------- .nv.shared._ZN5flash44flash_bwd_dq_dk_dv_loop_seqk_parallel_kernelI23Flash_bwd_kernel_traitsILi128ELi64ELi128ELi8ELi2ELi4ELi2ELb0ELb0EN7cutlass10bfloat16_tE19Flash_kernel_traitsILi128ELi64ELi128ELi8ES3_EELb0ELb1ELb0ELb0ELb0ELb0ELb0EEEvNS_16Flash_bwd_paramsE --------------------------
	.section	.nv.shared._ZN5flash44flash_bwd_dq_dk_dv_loop_seqk_parallel_kernelI23Flash_bwd_kernel_traitsILi128ELi64ELi128ELi8ELi2ELi4ELi2ELb0ELb0EN7cutlass10bfloat16_tE19Flash_kernel_traitsILi128ELi64ELi128ELi8ES3_EELb0ELb1ELb0ELb0ELb0ELb0ELb0EEEvNS_16Flash_bwd_paramsE,"aw",@nobits
	.sectionflags	@""
	.align	16


//--------------------- .nv.shared._ZN5flash44flash_bwd_dq_dk_dv_loop_seqk_parallel_kernelI23Flash_bwd_kernel_traitsILi128ELi64ELi128ELi8ELi2ELi4ELi2ELb0ELb0EN7cutlass10bfloat16_tE19Flash_kernel_traitsILi128ELi64ELi128ELi8ES3_EELb0ELb1ELb0ELb0ELb1ELb1ELb0EEEvNS_16Flash_bwd_paramsE --------------------------
	.section	.nv.shared._ZN5flash44flash_bwd_dq_dk_dv_loop_seqk_parallel_kernelI23Flash_bwd_kernel_traitsILi128ELi64ELi128ELi8ELi2ELi4ELi2ELb0ELb0EN7cutlass10bfloat16_tE19Flash_kernel_traitsILi128ELi64ELi128ELi8ES3_EELb0ELb1ELb0ELb0ELb1ELb1ELb0EEEvNS_16Flash_bwd_paramsE,"aw",@nobits
	.sectionflags	@""
	.align	16


//--------------------- .nv.shared._ZN5flash44flash_bwd_dq_dk_dv_loop_seqk_parallel_kernelI23Flash_bwd_kernel_traitsILi128ELi64ELi128ELi8ELi2ELi4ELi2ELb0ELb0EN7cutlass10bfloat16_tE19Flash_kernel_traitsILi128ELi64ELi128ELi8ES3_EELb0ELb1ELb0ELb0ELb0ELb1ELb0EEEvNS_16Flash_bwd_paramsE --------------------------
	.section	.nv.shared._ZN5flash44flash_bwd_dq_dk_dv_loop_seqk_parallel_kernelI23Flash_bwd_kernel_traitsILi128ELi64ELi128ELi8ELi2ELi4ELi2ELb0ELb0EN7cutlass10bfloat16_tE19Flash_kernel_traitsILi128ELi64ELi128ELi8ES3_EELb0ELb1ELb0ELb0ELb0ELb1ELb0EEEvNS_16Flash_bwd_paramsE,"aw",@nobits
	.sectionflags	@""
	.align	16


//--------------------- .nv.shared._ZN5flash44flash_bwd_dq_dk_dv_loop_seqk_parallel_kernelI23Flash_bwd_kernel_traitsILi128ELi64ELi128ELi8ELi2ELi4ELi2ELb0ELb0EN7cutlass10bfloat16_tE19Flash_kernel_traitsILi128ELi64ELi128ELi8ES3_EELb0ELb1ELb0ELb1ELb0ELb0ELb0EEEvNS_16Flash_bwd_paramsE --------------------------
	.section	.nv.shared._ZN5flash44flash_bwd_dq_dk_dv_loop_seqk_parallel_kernelI23Flash_bwd_kernel_traitsILi128ELi64ELi128ELi8ELi2ELi4ELi2ELb0ELb0EN7cutlass10bfloat16_tE19Flash_kernel_traitsILi128ELi64ELi128ELi8ES3_EELb0ELb1ELb0ELb1ELb0ELb0ELb0EEEvNS_16Flash_bwd_paramsE,"aw",@nobits
	.sectionflags	@""
	.align	16


//--------------------- .nv.shared._ZN5flash27flash_bwd_convert_dq_kernelI23Flash_bwd_kernel_traitsILi128ELi64ELi64ELi8ELi4ELi2ELi2ELb1ELb0EN7cutlass10bfloat16_tE19Flash_kernel_traitsILi128ELi64ELi64ELi8ES3_EEEEvNS_16Flash_bwd_paramsEi --------------------------
	.section	.nv.shared._ZN5flash27flash_bwd_convert_dq_kernelI23Flash_bwd_kernel_traitsILi128ELi64ELi64ELi8ELi4ELi2ELi2ELb1ELb0EN7cutlass10bfloat16_tE19Flash_kernel_traitsILi128ELi64ELi64ELi8ES3_EEEEvNS_16Flash_bwd_paramsEi,"aw",@nobits
	.sectionflags	@""
	.align	16


//--------------------- .nv.shared._ZN5flash44flash_bwd_dq_dk_dv_loop_seqk_parallel_kernelI23Flash_bwd_kernel_traitsILi128ELi64ELi64ELi8ELi4ELi2ELi2ELb1ELb0EN7cutlass10bfloat16_tE19Flash_kernel_traitsILi128ELi64ELi64ELi8ES3_EELb1ELb1ELb0ELb0ELb0ELb0ELb0EEEvNS_16Flash_bwd_paramsE --------------------------
	.section	.nv.shared._ZN5flash44flash_bwd_dq_dk_dv_loop_seqk_parallel_kernelI23Flash_bwd_kernel_traitsILi128ELi64ELi64ELi8ELi4ELi2ELi2ELb1ELb0EN7cutlass10bfloat16_tE19Flash_kernel_traitsILi128ELi64ELi64ELi8ES3_EELb1ELb1ELb0ELb0ELb0ELb0ELb0EEEvNS_16Flash_bwd_paramsE,"aw",@nobits
	.sectionflags	@""
	.align	16


//--------------------- .nv.shared._ZN5flash44flash_bwd_dq_dk_dv_loop_seqk_parallel_kernelI23Flash_bwd_kernel_traitsILi128ELi64ELi64ELi8ELi4ELi2ELi2ELb1ELb0EN7cutlass10bfloat16_tE19Flash_kernel_traitsILi128ELi64ELi64ELi8ES3_EELb0ELb1ELb0ELb0ELb0ELb0ELb1EEEvNS_16Flash_bwd_paramsE --------------------------
	.section	.nv.shared._ZN5flash44flash_bwd_dq_dk_dv_loop_seqk_parallel_kernelI23Flash_bwd_kernel_traitsILi128ELi64ELi64ELi8ELi4ELi2ELi2ELb1ELb0EN7cutlass10bfloat16_tE19Flash_kernel_traitsILi128ELi64ELi64ELi8ES3_EELb0ELb1ELb0ELb0ELb0ELb0ELb1EEEvNS_16Flash_bwd_paramsE,"aw",@nobits
	.sectionflags	@""
	.align	16


//--------------------- .nv.shared._ZN5flash44flash_bwd_dq_dk_dv_loop_seqk_parallel_kernelI23Flash_bwd_kernel_traitsILi128ELi64ELi64ELi8ELi4ELi2ELi2ELb1ELb0EN7cutlass10bfloat16_tE19Flash_kernel_traitsILi128ELi64ELi64ELi8ES3_EELb1ELb1ELb0ELb0ELb1ELb1ELb0EEEvNS_16Flash_bwd_paramsE --------------------------
	.section	.nv.shared._ZN5flash44flash_bwd_dq_dk_dv_loop_seqk_parallel_kernelI23Flash_bwd_kernel_traitsILi128ELi64ELi64ELi8ELi4ELi2ELi2ELb1ELb0EN7cutlass10bfloat16_tE19Flash_kernel_traitsILi128ELi64ELi64ELi8ES3_EELb1ELb1ELb0ELb0ELb1ELb1ELb0EEEvNS_16Flash_bwd_paramsE,"aw",@nobits
	.sectionflags	@""
	.align	16


//--------------------- .nv.shared._ZN5flash44flash_bwd_dq_dk_dv_loop_seqk_parallel_kernelI23Flash_bwd_kernel_traitsILi128ELi64ELi64ELi8ELi4ELi2ELi2ELb1ELb0EN7cutlass10bfloat16_tE19Flash_kernel_traitsILi128ELi64ELi64ELi8ES3_EELb0ELb1ELb0ELb0ELb1ELb1ELb1EEEvNS_16Flash_bwd_paramsE --------------------------
	.section	.nv.shared._ZN5flash44flash_bwd_dq_dk_dv_loop_seqk_parallel_kernelI23Flash_bwd_kernel_traitsILi128ELi64ELi64ELi8ELi4ELi2ELi2ELb1ELb0EN7cutlass10bfloat16_tE19Flash_kernel_traitsILi128ELi64ELi64ELi8ES3_EELb0ELb1ELb0ELb0ELb1ELb1ELb1EEEvNS_16Flash_bwd_paramsE,"aw",@nobits
	.sectionflags	@""
	.align	16


//--------------------- .nv.shared._ZN5flash44flash_bwd_dq_dk_dv_loop_seqk_parallel_kernelI23Flash_bwd_kernel_traitsILi128ELi64ELi64ELi8ELi4ELi2ELi2ELb1ELb0EN7cutlass10bfloat16_tE19Flash_kernel_traitsILi128ELi64ELi64ELi8ES3_EELb1ELb1ELb0ELb0ELb0ELb1ELb0EEEvNS_16Flash_bwd_paramsE --------------------------
	.section	.nv.shared._ZN5flash44flash_bwd_dq_dk_dv_loop_seqk_parallel_kernelI23Flash_bwd_kernel_traitsILi128ELi64ELi64ELi8ELi4ELi2ELi2ELb1ELb0EN7cutlass10bfloat16_tE19Flash_kernel_traitsILi128ELi64ELi64ELi8ES3_EELb1ELb1ELb0ELb0ELb0ELb1ELb0EEEvNS_16Flash_bwd_paramsE,"aw",@nobits
	.sectionflags	@""
	.align	16


//--------------------- .nv.shared._ZN5flash44flash_bwd_dq_dk_dv_loop_seqk_parallel_kernelI23Flash_bwd_kernel_traitsILi128ELi64ELi64ELi8ELi4ELi2ELi2ELb1ELb0EN7cutlass10bfloat16_tE19Flash_kernel_traitsILi128ELi64ELi64ELi8ES3_EELb0ELb1ELb0ELb0ELb0ELb1ELb1EEEvNS_16Flash_bwd_paramsE --------------------------
	.section	.nv.shared._ZN5flash44flash_bwd_dq_dk_dv_loop_seqk_parallel_kernelI23Flash_bwd_kernel_traitsILi128ELi64ELi64ELi8ELi4ELi2ELi2ELb1ELb0EN7cutlass10bfloat16_tE19Flash_kernel_traitsILi128ELi64ELi64ELi8ES3_EELb0ELb1ELb0ELb0ELb0ELb1ELb1EEEvNS_16Flash_bwd_paramsE,"aw",@nobits
	.sectionflags	@""
	.align	16


//--------------------- .nv.shared._ZN5flash44flash_bwd_dq_dk_dv_loop_seqk_parallel_kernelI23Flash_bwd_kernel_traitsILi128ELi64ELi64ELi8ELi4ELi2ELi2ELb1ELb0EN7cutlass10bfloat16_tE19Flash_kernel_traitsILi128ELi64ELi64ELi8ES3_EELb1ELb1ELb0ELb1ELb0ELb0ELb0EEEvNS_16Flash_bwd_paramsE --------------------------
	.section	.nv.shared._ZN5flash44flash_bwd_dq_dk_dv_loop_seqk_parallel_kernelI23Flash_bwd_kernel_traitsILi128ELi64ELi64ELi8ELi4ELi2ELi2ELb1ELb0EN7cutlass10bfloat16_tE19Flash_kernel_traitsILi128ELi64ELi64ELi8ES3_EELb1ELb1ELb0ELb1ELb0ELb0ELb0EEEvNS_16Flash_bwd_paramsE,"aw",@nobits
	.sectionflags	@""
	.align	16


//--------------------- .nv.shared._ZN5flash44flash_bwd_dq_dk_dv_loop_seqk_parallel_kernelI23Flash_bwd_kernel_traitsILi128ELi64ELi64ELi8ELi4ELi2ELi2ELb1ELb0EN7cutlass10bfloat16_tE19Flash_kernel_traitsILi128ELi64ELi64ELi8ES3_EELb0ELb1ELb0ELb1ELb0ELb0ELb1EEEvNS_16Flash_bwd_paramsE --------------------------
	.section	.nv.shared._ZN5flash44flash_bwd_dq_dk_dv_loop_seqk_parallel_kernelI23Flash_bwd_kernel_traitsILi128ELi64ELi64ELi8ELi4ELi2ELi2ELb1ELb0EN7cutlass10bfloat16_tE19Flash_kernel_traitsILi128ELi64ELi64ELi8ES3_EELb0ELb1ELb0ELb1ELb0ELb0ELb1EEEvNS_16Flash_bwd_paramsE,"aw",@nobits
	.sectionflags	@""
	.align	16


//--------------------- .nv.shared._ZN5flash25flash_bwd_dot_do_o_kernelILb0E23Flash_bwd_kernel_traitsILi128ELi64ELi64ELi8ELi4ELi2ELi2ELb1ELb0EN7cutlass10bfloat16_tE19Flash_kernel_traitsILi128ELi64ELi64ELi8ES3_EEEEvNS_16Flash_bwd_paramsE --------------------------
	.section	.nv.shared._ZN5flash25flash_bwd_dot_do_o_kernelILb0E23Flash_bwd_kernel_traitsILi128ELi64ELi64ELi8ELi4ELi2ELi2ELb1ELb0EN7cutlass10bfloat16_tE19Flash_kernel_traitsILi128ELi64ELi64ELi8ES3_EEEEvNS_16Flash_bwd_paramsE,"aw",@nobits
	.sectionflags	@""
	.align	16


//--------------------- .nv.shared._ZN5flash25flash_bwd_dot_do_o_kernelILb1E23Flash_bwd_kernel_traitsILi128ELi64ELi64ELi8ELi4ELi2ELi2ELb1ELb0EN7cutlass10bfloat16_tE19Flash_kernel_traitsILi128ELi64ELi64ELi8ES3_EEEEvNS_16Flash_bwd_paramsE --------------------------
	.section	.nv.shared._ZN5flash25flash_bwd_dot_do_o_kernelILb1E23Flash_bwd_kernel_traitsILi128ELi64ELi64ELi8ELi4ELi2ELi2ELb1ELb0EN7cutlass10bfloat16_tE19Flash_kernel_traitsILi128ELi64ELi64ELi8ES3_EEEEvNS_16Flash_bwd_paramsE,"aw",@nobits
	.sectionflags	@""
	.align	16


//--------------------- .nv.shared._ZN5flash27flash_bwd_convert_dq_kernelI23Flash_bwd_kernel_traitsILi128ELi64ELi128ELi8ELi2ELi4ELi2ELb0ELb0EN7cutlass10bfloat16_tE19Flash_kernel_traitsILi128ELi64ELi128ELi8ES3_EEEEvNS_16Flash_bwd_paramsEi --------------------------
	.section	.nv.shared._ZN5flash27flash_bwd_convert_dq_kernelI23Flash_bwd_kernel_traitsILi128ELi64ELi128ELi8ELi2ELi4ELi2ELb0ELb0EN7cutlass10bfloat16_tE19Flash_kernel_traitsILi128ELi64ELi128ELi8ES3_EEEEvNS_16Flash_bwd_paramsEi,"aw",@nobits
	.sectionflags	@""
	.align	16


//--------------------- .nv.shared._ZN5flash44flash_bwd_dq_dk_dv_loop_seqk_parallel_kernelI23Flash_bwd_kernel_traitsILi128ELi64ELi128ELi8ELi2ELi4ELi2ELb0ELb0EN7cutlass10bfloat16_tE19Flash_kernel_traitsILi128ELi64ELi128ELi8ES3_EELb1ELb1ELb0ELb0ELb0ELb0ELb0EEEvNS_16Flash_bwd_paramsE --------------------------
	.section	.nv.shared._ZN5flash44flash_bwd_dq_dk_dv_loop_seqk_parallel_kernelI23Flash_bwd_kernel_traitsILi128ELi64ELi128ELi8ELi2ELi4ELi2ELb0ELb0EN7cutlass10bfloat16_tE19Flash_kernel_traitsILi128ELi64ELi128ELi8ES3_EELb1ELb1ELb0ELb0ELb0ELb0ELb0EEEvNS_16Flash_bwd_paramsE,"aw",@nobits
	.sectionflags	@""
	.align	16


//--------------------- .nv.shared._ZN5flash44flash_bwd_dq_dk_dv_loop_seqk_parallel_kernelI23Flash_bwd_kernel_traitsILi128ELi64ELi128ELi8ELi2ELi4ELi2ELb0ELb0EN7cutlass10bfloat16_tE19Flash_kernel_traitsILi128ELi64ELi128ELi8ES3_EELb0ELb1ELb0ELb0ELb0ELb0ELb1EEEvNS_16Flash_bwd_paramsE --------------------------
	.section	.nv.shared._ZN5flash44flash_bwd_dq_dk_dv_loop_seqk_parallel_kernelI23Flash_bwd_kernel_traitsILi128ELi64ELi128ELi8ELi2ELi4ELi2ELb0ELb0EN7cutlass10bfloat16_tE19Flash_kernel_traitsILi128ELi64ELi128ELi8ES3_EELb0ELb1ELb0ELb0ELb0ELb0ELb1EEEvNS_16Flash_bwd_paramsE,"aw",@nobits
	.sectionflags	@""
	.align	16


//--------------------- .nv.shared._ZN5flash44flash_bwd_dq_dk_dv_loop_seqk_parallel_kernelI23Flash_bwd_kernel_traitsILi128ELi64ELi128ELi8ELi2ELi4ELi2ELb0ELb0EN7cutlass10bfloat16_tE19Flash_kernel_traitsILi128ELi64ELi128ELi8ES3_EELb1ELb1ELb0ELb0ELb1ELb1ELb0EEEvNS_16Flash_bwd_paramsE --------------------------
	.section	.nv.shared._ZN5flash44flash_bwd_dq_dk_dv_loop_seqk_parallel_kernelI23Flash_bwd_kernel_traitsILi128ELi64ELi128ELi8ELi2ELi4ELi2ELb0ELb0EN7cutlass10bfloat16_tE19Flash_kernel_traitsILi128ELi64ELi128ELi8ES3_EELb1ELb1ELb0ELb0ELb1ELb1ELb0EEEvNS_16Flash_bwd_paramsE,"aw",@nobits
	.sectionflags	@""
	.align	16


//--------------------- .nv.shared._ZN5flash44flash_bwd_dq_dk_dv_loop_seqk_parallel_kernelI23Flash_bwd_kernel_traitsILi128ELi64ELi128ELi8ELi2ELi4ELi2ELb0ELb0EN7cutlass10bfloat16_tE19Flash_kernel_traitsILi128ELi64ELi128ELi8ES3_EELb0ELb1ELb0ELb0ELb1ELb1ELb1EEEvNS_16Flash_bwd_paramsE --------------------------
	.section	.nv.shared._ZN5flash44flash_bwd_dq_dk_dv_loop_seqk_parallel_kernelI23Flash_bwd_kernel_traitsILi128ELi64ELi128ELi8ELi2ELi4ELi2ELb0ELb0EN7cutlass10bfloat16_tE19Flash_kernel_traitsILi128ELi64ELi128ELi8ES3_EELb0ELb1ELb0ELb0ELb1ELb1ELb1EEEvNS_16Flash_bwd_paramsE,"aw",@nobits
	.sectionflags	@""
	.align	16


//--------------------- .nv.shared._ZN5flash44flash_bwd_dq_dk_dv_loop_seqk_parallel_kernelI23Flash_bwd_kernel_traitsILi128ELi64ELi128ELi8ELi2ELi4ELi2ELb0ELb0EN7cutlass10bfloat16_tE19Flash_kernel_traitsILi128ELi64ELi128ELi8ES3_EELb1ELb1ELb0ELb0ELb0ELb1ELb0EEEvNS_16Flash_bwd_paramsE --------------------------
	.section	.nv.shared._ZN5flash44flash_bwd_dq_dk_dv_loop_seqk_parallel_kernelI23Flash_bwd_kernel_traitsILi128ELi64ELi128ELi8ELi2ELi4ELi2ELb0ELb0EN7cutlass10bfloat16_tE19Flash_kernel_traitsILi128ELi64ELi128ELi8ES3_EELb1ELb1ELb0ELb0ELb0ELb1ELb0EEEvNS_16Flash_bwd_paramsE,"aw",@nobits
	.sectionflags	@""
	.align	16


//--------------------- .nv.shared._ZN5flash44flash_bwd_dq_dk_dv_loop_seqk_parallel_kernelI23Flash_bwd_kernel_traitsILi128ELi64ELi128ELi8ELi2ELi4ELi2ELb0ELb0EN7cutlass10bfloat16_tE19Flash_kernel_traitsILi128ELi64ELi128ELi8ES3_EELb0ELb1ELb0ELb0ELb0ELb1ELb1EEEvNS_16Flash_bwd_paramsE --------------------------
	.section	.nv.shared._ZN5flash44flash_bwd_dq_dk_dv_loop_seqk_parallel_kernelI23Flash_bwd_kernel_traitsILi128ELi64ELi128ELi8ELi2ELi4ELi2ELb0ELb0EN7cutlass10bfloat16_tE19Flash_kernel_traitsILi128ELi64ELi128ELi8ES3_EELb0ELb1ELb0ELb0ELb0ELb1ELb1EEEvNS_16Flash_bwd_paramsE,"aw",@nobits
	.sectionflags	@""
	.align	16


//--------------------- .nv.shared._ZN5flash44flash_bwd_dq_dk_dv_loop_seqk_parallel_kernelI23Flash_bwd_kernel_traitsILi128ELi64ELi128ELi8ELi2ELi4ELi2ELb0ELb0EN7cutlass10bfloat16_tE19Flash_kernel_traitsILi128ELi64ELi128ELi8ES3_EELb1ELb1ELb0ELb1ELb0ELb0ELb0EEEvNS_16Flash_bwd_paramsE --------------------------
	.section	.nv.shared._ZN5flash44flash_bwd_dq_dk_dv_loop_seqk_parallel_kernelI23Flash_bwd_kernel_traitsILi128ELi64ELi128ELi8ELi2ELi4ELi2ELb0ELb0EN7cutlass10bfloat16_tE19Flash_kernel_traitsILi128ELi64ELi128ELi8ES3_EELb1ELb1ELb0ELb1ELb0ELb0ELb0EEEvNS_16Flash_bwd_paramsE,"aw",@nobits
	.sectionflags	@""
	.align	16


//--------------------- .nv.shared._ZN5flash44flash_bwd_dq_dk_dv_loop_seqk_parallel_kernelI23Flash_bwd_kernel_traitsILi128ELi64ELi128ELi8ELi2ELi4ELi2ELb0ELb0EN7cutlass10bfloat16_tE19Flash_kernel_traitsILi128ELi64ELi128ELi8ES3_EELb0ELb1ELb0ELb1ELb0ELb0ELb1EEEvNS_16Flash_bwd_paramsE --------------------------
	.section	.nv.shared._ZN5flash44flash_bwd_dq_dk_dv_loop_seqk_parallel_kernelI23Flash_bwd_kernel_traitsILi128ELi64ELi128ELi8ELi2ELi4ELi2ELb0ELb0EN7cutlass10bfloat16_tE19Flash_kernel_traitsILi128ELi64ELi128ELi8ES3_EELb0ELb1ELb0ELb1ELb0ELb0ELb1EEEvNS_16Flash_bwd_paramsE,"aw",@nobits
	.sectionflags	@""
	.align	16


//--------------------- .nv.shared._ZN5flash25flash_bwd_dot_do_o_kernelILb0E23Flash_bwd_kernel_traitsILi128ELi64ELi128ELi8ELi2ELi4ELi2ELb0ELb0EN7cutlass10bfloat16_tE19Flash_kernel_traitsILi128ELi64ELi128ELi8ES3_EEEEvNS_16Flash_bwd_paramsE --------------------------
	.section	.nv.shared._ZN5flash25flash_bwd_dot_do_o_kernelILb0E23Flash_bwd_kernel_traitsILi128ELi64ELi128ELi8ELi2ELi4ELi2ELb0ELb0EN7cutlass10bfloat16_tE19Flash_kernel_traitsILi128ELi64ELi128ELi8ES3_EEEEvNS_16Flash_bwd_paramsE,"aw",@nobits
	.sectionflags	@""
	.align	16


//--------------------- .nv.shared._ZN5flash25flash_bwd_dot_do_o_kernelILb1E23Flash_bwd_kernel_traitsILi128ELi64ELi128ELi8ELi2ELi4ELi2ELb0ELb0EN7cutlass10bfloat16_tE19Flash_kernel_traitsILi128ELi64ELi128ELi8ES3_EEEEvNS_16Flash_bwd_paramsE --------------------------
	.section	.nv.shared._ZN5flash25flash_bwd_dot_do_o_kernelILb1E23Flash_bwd_kernel_traitsILi128ELi64ELi128ELi8ELi2ELi4ELi2ELb0ELb0EN7cutlass10bfloat16_tE19Flash_kernel_traitsILi128ELi64ELi128ELi8ES3_EEEEvNS_16Flash_bwd_paramsE,"aw",@nobits
	.sectionflags	@""
	.align	16
